def matmul_kernel(
    a_ptr,
    b_ptr,
    c_ptr,
    M,
    N,
    K,
    stride_am,
    stride_ak,
    stride_bk,
    stride_bn,
    stride_cm,
    stride_cn,
    BLOCK_M: tl.constexpr,
    BLOCK_N: tl.constexpr,
    BLOCK_K: tl.constexpr,
    GROUP_M: tl.constexpr,
):
    pid = tl.program_id(axis=0)
    num_pid_m = tl.cdiv(M, BLOCK_M)
    num_pid_n = tl.cdiv(N, BLOCK_N)
    num_pid_in_group = GROUP_M * num_pid_n
    group_id = pid // num_pid_in_group
    first_pid_m = group_id * GROUP_M
    group_size_m = min(num_pid_m - first_pid_m, GROUP_M)
    pid_m = first_pid_m + ((pid % num_pid_in_group) % group_size_m)
    pid_n = (pid % num_pid_in_group) // group_size_m

    offs_am = (pid_m * BLOCK_M + tl.arange(0, BLOCK_M)) % M
    offs_bn = (pid_n * BLOCK_N + tl.arange(0, BLOCK_N)) % N
    offs_k = tl.arange(0, BLOCK_K)
    a_ptrs = a_ptr + offs_am[:, None] * stride_am + offs_k[None, :] * stride_ak
    b_ptrs = b_ptr + offs_k[:, None] * stride_bk + offs_bn[None, :] * stride_bn

    acc = tl.zeros((BLOCK_M, BLOCK_N), dtype=tl.float32)
    for kk in range(0, tl.cdiv(K, BLOCK_K)):
        a = tl.load(a_ptrs, mask=offs_k[None, :] < K - kk * BLOCK_K, other=0.0)
        b = tl.load(b_ptrs, mask=offs_k[:, None] < K - kk * BLOCK_K, other=0.0)
        acc = tl.dot(a, b, acc)
        a_ptrs += BLOCK_K * stride_ak
        b_ptrs += BLOCK_K * stride_bk

    c = acc.to(c_ptr.dtype.element_ty)
    offs_cm = pid_m * BLOCK_M + tl.arange(0, BLOCK_M)
    offs_cn = pid_n * BLOCK_N + tl.arange(0, BLOCK_N)
    c_ptrs = c_ptr + offs_cm[:, None] * stride_cm + offs_cn[None, :] * stride_cn
    mask = (offs_cm[:, None] < M) & (offs_cn[None, :] < N)
    tl.store(c_ptrs, c, mask=mask)

# config = {"BLOCK_K": 128, "BLOCK_M": 512, "BLOCK_N": 64, "GROUP_M": 8, "arch": "sm_90", "dtype": "fp32", "num_ctas": 1, "num_stages": 3, "num_warps": 4}
# arch = sm_90


// ===== COMPILED SASS (sm_90a) =====

	.target	sm_90a

	.elftype	@"ET_EXEC"


//--------------------- .note.nv.tkinfo           --------------------------
	.section	.note.nv.tkinfo,"",@"SHT_NOTE"
	.sectionflags	@"SHF_NOTE_NV_TKINFO"
	.tkinfo
        /*0018*/ 	.word	0x00000002
        /*0030*/ 	.string	""
        /*0030*/ 	.string	"ptxas"
        /*0030*/ 	.string	"Cuda compilation tools, release 13.0, V13.0.88"
        /*0030*/ 	.string	"Build cuda_13.0.r13.0/compiler.36424714_0"
        /*0030*/ 	.string	"-v  -suppress-debug-info  -lineinfo  -arch sm_90a "



//--------------------- .note.nv.cuinfo           --------------------------
	.section	.note.nv.cuinfo,"",@"SHT_NOTE"
	.sectionflags	@"SHF_NOTE_NV_CUINFO"
        /*0018*/ 	.short	0x0002
        /*001a*/ 	.short	0x005a
        /*001c*/ 	.short	0x0082
	.zero		2


//--------------------- .nv.info                  --------------------------
	.section	.nv.info,"",@"SHT_CUDA_INFO"
	.align	4


	//----- nvinfo : EIATTR_REGCOUNT
	.align		4
        /*0000*/ 	.byte	0x04, 0x2f
        /*0002*/ 	.short	(.L_1 - .L_0)
	.align		4
.L_0:
        /*0004*/ 	.word	index@(matmul_kernel)
        /*0008*/ 	.word	0x000000ff


	//----- nvinfo : EIATTR_FRAME_SIZE
	.align		4
.L_1:
        /*000c*/ 	.byte	0x04, 0x11
        /*000e*/ 	.short	(.L_3 - .L_2)
	.align		4
.L_2:
        /*0010*/ 	.word	index@(matmul_kernel)
        /*0014*/ 	.word	0x00001d30


	//----- nvinfo : EIATTR_MIN_STACK_SIZE
	.align		4
.L_3:
        /*0018*/ 	.byte	0x04, 0x12
        /*001a*/ 	.short	(.L_5 - .L_4)
	.align		4
.L_4:
        /*001c*/ 	.word	index@(matmul_kernel)
        /*0020*/ 	.word	0x00001d30
.L_5:


//--------------------- .nv.compat                --------------------------
	.section	.nv.compat,"",@"SHT_CUDA_COMPAT_INFO"
	.align	4
        /*0000*/ 	.byte	0x02, 0x09, 0x01, 0x00, 0x02, 0x02, 0x04, 0x00, 0x02, 0x05, 0x05, 0x00, 0x03, 0x07, 0x01, 0x01
        /*0010*/ 	.byte	0x02, 0x03, 0x00, 0x00, 0x02, 0x06, 0x01, 0x00, 0x04, 0x0b, 0x08, 0x00, 0x00, 0x00, 0x00, 0x00
        /*0020*/ 	.byte	0x00, 0x00, 0x00, 0x00


//--------------------- .nv.info.matmul_kernel    --------------------------
	.section	.nv.info.matmul_kernel,"",@"SHT_CUDA_INFO"
	.sectionflags	@""
	.align	4


	//----- nvinfo : EIATTR_CUDA_API_VERSION
	.align		4
        /*0000*/ 	.byte	0x04, 0x37
        /*0002*/ 	.short	(.L_7 - .L_6)
.L_6:
        /*0004*/ 	.word	0x00000082


	//----- nvinfo : EIATTR_KPARAM_INFO
	.align		4
.L_7:
        /*0008*/ 	.byte	0x04, 0x17
        /*000a*/ 	.short	(.L_9 - .L_8)
.L_8:
        /*000c*/ 	.word	0x00000000
        /*0010*/ 	.short	0x000d
        /*0012*/ 	.short	0x0048
        /*0014*/ 	.byte	0x00, 0xf4, 0x21, 0x00


	//----- nvinfo : EIATTR_KPARAM_INFO
	.align		4
.L_9:
        /*0018*/ 	.byte	0x04, 0x17
        /*001a*/ 	.short	(.L_11 - .L_10)
.L_10:
        /*001c*/ 	.word	0x00000000
        /*0020*/ 	.short	0x000c
        /*0022*/ 	.short	0x0040
        /*0024*/ 	.byte	0x00, 0xf4, 0x21, 0x00


	//----- nvinfo : EIATTR_KPARAM_INFO
	.align		4
.L_11:
        /*0028*/ 	.byte	0x04, 0x17
        /*002a*/ 	.short	(.L_13 - .L_12)
.L_12:
        /*002c*/ 	.word	0x00000000
        /*0030*/ 	.short	0x000b
        /*0032*/ 	.short	0x0038
        /*0034*/ 	.byte	0x00, 0xf0, 0x11, 0x00


	//----- nvinfo : EIATTR_KPARAM_INFO
	.align		4
.L_13:
        /*0038*/ 	.byte	0x04, 0x17
        /*003a*/ 	.short	(.L_15 - .L_14)
.L_14:
        /*003c*/ 	.word	0x00000000
        /*0040*/ 	.short	0x000a
        /*0042*/ 	.short	0x0034
        /*0044*/ 	.byte	0x00, 0xf0, 0x11, 0x00


	//----- nvinfo : EIATTR_KPARAM_INFO
	.align		4
.L_15:
        /*0048*/ 	.byte	0x04, 0x17
        /*004a*/ 	.short	(.L_17 - .L_16)
.L_16:
        /*004c*/ 	.word	0x00000000
        /*0050*/ 	.short	0x0009
        /*0052*/ 	.short	0x0030
        /*0054*/ 	.byte	0x00, 0xf0, 0x11, 0x00


	//----- nvinfo : EIATTR_KPARAM_INFO
	.align		4
.L_17:
        /*0058*/ 	.byte	0x04, 0x17
        /*005a*/ 	.short	(.L_19 - .L_18)
.L_18:
        /*005c*/ 	.word	0x00000000
        /*0060*/ 	.short	0x0008
        /*0062*/ 	.short	0x002c
        /*0064*/ 	.byte	0x00, 0xf0, 0x11, 0x00


	//----- nvinfo : EIATTR_KPARAM_INFO
	.align		4
.L_19:
        /*0068*/ 	.byte	0x04, 0x17
        /*006a*/ 	.short	(.L_21 - .L_20)
.L_20:
        /*006c*/ 	.word	0x00000000
        /*0070*/ 	.short	0x0007
        /*0072*/ 	.short	0x0028
        /*0074*/ 	.byte	0x00, 0xf0, 0x11, 0x00


	//----- nvinfo : EIATTR_KPARAM_INFO
	.align		4
.L_21:
        /*0078*/ 	.byte	0x04, 0x17
        /*007a*/ 	.short	(.L_23 - .L_22)
.L_22:
        /*007c*/ 	.word	0x00000000
        /*0080*/ 	.short	0x0006
        /*0082*/ 	.short	0x0024
        /*0084*/ 	.byte	0x00, 0xf0, 0x11, 0x00


	//----- nvinfo : EIATTR_KPARAM_INFO
	.align		4
.L_23:
        /*0088*/ 	.byte	0x04, 0x17
        /*008a*/ 	.short	(.L_25 - .L_24)
.L_24:
        /*008c*/ 	.word	0x00000000
        /*0090*/ 	.short	0x0005
        /*0092*/ 	.short	0x0020
        /*0094*/ 	.byte	0x00, 0xf0, 0x11, 0x00


	//----- nvinfo : EIATTR_KPARAM_INFO
	.align		4
.L_25:
        /*0098*/ 	.byte	0x04, 0x17
        /*009a*/ 	.short	(.L_27 - .L_26)
.L_26:
        /*009c*/ 	.word	0x00000000
        /*00a0*/ 	.short	0x0004
        /*00a2*/ 	.short	0x001c
        /*00a4*/ 	.byte	0x00, 0xf0, 0x11, 0x00


	//----- nvinfo : EIATTR_KPARAM_INFO
	.align		4
.L_27:
        /*00a8*/ 	.byte	0x04, 0x17
        /*00aa*/ 	.short	(.L_29 - .L_28)
.L_28:
        /*00ac*/ 	.word	0x00000000
        /*00b0*/ 	.short	0x0003
        /*00b2*/ 	.short	0x0018
        /*00b4*/ 	.byte	0x00, 0xf0, 0x11, 0x00


	//----- nvinfo : EIATTR_KPARAM_INFO
	.align		4
.L_29:
        /*00b8*/ 	.byte	0x04, 0x17
        /*00ba*/ 	.short	(.L_31 - .L_30)
.L_30:
        /*00bc*/ 	.word	0x00000000
        /*00c0*/ 	.short	0x0002
        /*00c2*/ 	.short	0x0010
        /*00c4*/ 	.byte	0x00, 0xf4, 0x21, 0x00


	//----- nvinfo : EIATTR_KPARAM_INFO
	.align		4
.L_31:
        /*00c8*/ 	.byte	0x04, 0x17
        /*00ca*/ 	.short	(.L_33 - .L_32)
.L_32:
        /*00cc*/ 	.word	0x00000000
        /*00d0*/ 	.short	0x0001
        /*00d2*/ 	.short	0x0008
        /*00d4*/ 	.byte	0x00, 0xf4, 0x21, 0x00


	//----- nvinfo : EIATTR_KPARAM_INFO
	.align		4
.L_33:
        /*00d8*/ 	.byte	0x04, 0x17
        /*00da*/ 	.short	(.L_35 - .L_34)
.L_34:
        /*00dc*/ 	.word	0x00000000
        /*00e0*/ 	.short	0x0000
        /*00e2*/ 	.short	0x0000
        /*00e4*/ 	.byte	0x00, 0xf4, 0x21, 0x00


	//----- nvinfo : EIATTR_SPARSE_MMA_MASK
	.align		4
.L_35:
        /*00e8*/ 	.byte	0x03, 0x50
        /*00ea*/ 	.short	0x0000


	//----- nvinfo : EIATTR_MAXREG_COUNT
	.align		4
        /*00ec*/ 	.byte	0x03, 0x1b
        /*00ee*/ 	.short	0x00ff


	//----- nvinfo : EIATTR_NUM_BARRIERS
	.align		4
        /*00f0*/ 	.byte	0x02, 0x4c
        /*00f2*/ 	.byte	0x01
	.zero		1


	//----- nvinfo : EIATTR_ANNOTATIONS
	.align		4
        /*00f4*/ 	.byte	0x04, 0x55
        /*00f6*/ 	.short	(.L_37 - .L_36)


	//   ....[0]....
.L_36:
        /*00f8*/ 	.word	0x00000001
        /*00fc*/ 	.byte	0xa0, 0x01, 0x00, 0x00, 0x01, 0x00, 0x00, 0x00, 0xa0, 0x0a, 0x00, 0x00, 0x01, 0x00, 0x00, 0x00
        /* <DEDUP_REMOVED lines=3120> */
        /*c40c*/ 	.byte	0xa0, 0xf9, 0x03, 0x00, 0x01, 0x00, 0x00, 0x00, 0xc0, 0xf9, 0x03, 0x00


	//----- nvinfo : EIATTR_MERCURY_ISA_VERSION
	.align		4
.L_37:
        /*c418*/ 	.byte	0x03, 0x5f
        /*c41a*/ 	.short	0x0101


	//----- nvinfo : EIATTR_EXIT_INSTR_OFFSETS
	.align		4
        /*c41c*/ 	.byte	0x04, 0x1c
        /*c41e*/ 	.short	(.L_39 - .L_38)


	//   ....[0]....
.L_38:
        /*c420*/ 	.word	0x00043870


	//   ....[1]....
        /*c424*/ 	.word	0x00043890


	//----- nvinfo : EIATTR_REQNTID
	.align		4
.L_39:
        /*c428*/ 	.byte	0x04, 0x10
        /*c42a*/ 	.short	(.L_41 - .L_40)
.L_40:
        /*c42c*/ 	.word	0x00000080
        /*c430*/ 	.word	0x00000001
        /*c434*/ 	.word	0x00000001


	//----- nvinfo : EIATTR_CBANK_PARAM_SIZE
	.align		4
.L_41:
        /*c438*/ 	.byte	0x03, 0x19
        /*c43a*/ 	.short	0x0050


	//----- nvinfo : EIATTR_PARAM_CBANK
	.align		4
        /*c43c*/ 	.byte	0x04, 0x0a
        /*c43e*/ 	.short	(.L_43 - .L_42)
	.align		4
.L_42:
        /*c440*/ 	.word	index@(.nv.constant0.matmul_kernel)
        /*c444*/ 	.short	0x0210
        /*c446*/ 	.short	0x0050


	//----- nvinfo : EIATTR_SW_WAR
	.align		4
.L_43:
        /*c448*/ 	.byte	0x04, 0x36
        /*c44a*/ 	.short	(.L_45 - .L_44)
.L_44:
        /*c44c*/ 	.word	0x00000008
.L_45:


//--------------------- .nv.callgraph             --------------------------
	.section	.nv.callgraph,"",@"SHT_CUDA_CALLGRAPH"
	.align	4
	.sectionentsize	8
	.align		4
        /*0000*/ 	.word	0x00000000
	.align		4
        /*0004*/ 	.word	0xffffffff
	.align		4
        /*0008*/ 	.word	0x00000000
	.align		4
        /*000c*/ 	.word	0xfffffffe
	.align		4
        /*0010*/ 	.word	0x00000000
	.align		4
        /*0014*/ 	.word	0xfffffffd
	.align		4
        /*0018*/ 	.word	0x00000000
	.align		4
        /*001c*/ 	.word	0xfffffffc


//--------------------- .text.matmul_kernel       --------------------------
	.section	.text.matmul_kernel,"ax",@progbits
	.align	128
        .global         matmul_kernel
        .type           matmul_kernel,@function
        .size           matmul_kernel,(.L_x_3 - matmul_kernel)
        .other          matmul_kernel,@"STO_CUDA_ENTRY STV_DEFAULT"
matmul_kernel:
.text.matmul_kernel:
[----:B------:R-:W1:Y:S08]  /*0000*/  LDC R1, c[0x0][0x28] ;  /* 0x00000a00ff017b82 */ /* 0x000e700000000800 */
[----:B------:R-:W2:Y:S01]  /*0010*/  LDC.64 R2, c[0x0][0x228] ;  /* 0x00008a00ff027b82 */ /* 0x000ea20000000a00 */
[----:B-1----:R-:W-:Y:S01]  /*0020*/  VIADD R1, R1, 0xffffe2d0 ;  /* 0xffffe2d001017836 */ /* 0x002fe20000000000 */
[----:B------:R-:W1:Y:S01]  /*0030*/  S2R R7, SR_CTAID.X ;  /* 0x0000000000077919 */ /* 0x000e620000002500 */
[----:B------:R-:W-:Y:S01]  /*0040*/  ULDC.64 UR4, c[0x0][0x218] ;  /* 0x0000860000047ab9 */ /* 0x000fe20000000a00 */
[----:B------:R-:W-:Y:S01]  /*0050*/  ULDC UR59, c[0x0][0x240] ;  /* 0x00009000003b7ab9 */ /* 0x000fe20000000800 */
        /* <DEDUP_REMOVED lines=19> */
[----:B--2---:R-:W-:Y:S01]  /*0190*/  IMAD.MOV.U32 R71, RZ, RZ, R3 ;  /* 0x000000ffff477224 */ /* 0x004fe200078e0003 */
[----:B------:R2:W-:Y:S01]  /*01a0*/  STL.64 [R1+0x1248], R2 ;  /* 0x0012480201007387 */ /* 0x0005e20000100a00 */
[----:B------:R-:W-:Y:S01]  /*01b0*/  IMAD.MOV.U32 R125, RZ, RZ, R2 ;  /* 0x000000ffff7d7224 */ /* 0x000fe200078e0002 */
[----:B------:R-:W-:Y:S01]  /*01c0*/  ULDC UR22, c[0x0][0x240] ;  /* 0x0000900000167ab9 */ /* 0x000fe20000000800 */
[----:B------:R-:W-:Y:S01]  /*01d0*/  VIADD R0, R71, 0x3f ;  /* 0x0000003f47007836 */ /* 0x000fe20000000000 */
[----:B------:R-:W-:Y:S01]  /*01e0*/  ULDC UR23, c[0x0][0x240] ;  /* 0x0000900000177ab9 */ /* 0x000fe20000000800 */
[----:B------:R-:W-:Y:S01]  /*01f0*/  ULDC UR24, c[0x0][0x240] ;  /* 0x0000900000187ab9 */ /* 0x000fe20000000800 */
[----:B------:R-:W-:Y:S01]  /*0200*/  ULDC UR25, c[0x0][0x240] ;  /* 0x0000900000197ab9 */ /* 0x000fe20000000800 */
[----:B------:R-:W-:Y:S01]  /*0210*/  ULDC UR26, c[0x0][0x240] ;  /* 0x00009000001a7ab9 */ /* 0x000fe20000000800 */
[----:B------:R-:W-:Y:S01]  /*0220*/  ULDC UR28, c[0x0][0x240] ;  /* 0x00009000001c7ab9 */ /* 0x000fe20000000800 */
[----:B-1----:R-:W-:Y:S01]  /*0230*/  IABS R8, R7 ;  /* 0x0000000700087213 */ /* 0x002fe20000000000 */
[----:B------:R-:W-:Y:S01]  /*0240*/  ULDC UR34, c[0x0][0x240] ;  /* 0x0000900000227ab9 */ /* 0x000fe20000000800 */
[----:B------:R-:W-:Y:S01]  /*0250*/  ULDC UR29, c[0x0][0x240] ;  /* 0x00009000001d7ab9 */ /* 0x000fe20000000800 */
[----:B--2---:R-:W-:Y:S01]  /*0260*/  SHF.R.S32.HI R3, RZ, 0x1f, R0 ;  /* 0x0000001fff037819 */ /* 0x004fe20000011400 */
[----:B------:R-:W-:Y:S01]  /*0270*/  ULDC UR30, c[0x0][0x240] ;  /* 0x00009000001e7ab9 */ /* 0x000fe20000000800 */
[----:B------:R-:W-:Y:S01]  /*0280*/  ULDC UR31, c[0x0][0x240] ;  /* 0x00009000001f7ab9 */ /* 0x000fe20000000800 */
[----:B------:R-:W-:Y:S01]  /*0290*/  ULDC UR32, c[0x0][0x240] ;  /* 0x0000900000207ab9 */ /* 0x000fe20000000800 */
[----:B------:R-:W-:Y:S01]  /*02a0*/  LEA.HI R3, R3, R0, RZ, 0x6 ;  /* 0x0000000003037211 */ /* 0x000fe200078f30ff */
[----:B------:R-:W-:Y:S01]  /*02b0*/  ULDC UR33, c[0x0][0x240] ;  /* 0x0000900000217ab9 */ /* 0x000fe20000000800 */
[----:B------:R-:W-:Y:S01]  /*02c0*/  ULDC UR35, c[0x0][0x240] ;  /* 0x0000900000237ab9 */ /* 0x000fe20000000800 */
[----:B------:R-:W-:Y:S01]  /*02d0*/  ULDC UR41, c[0x0][0x240] ;  /* 0x0000900000297ab9 */ /* 0x000fe20000000800 */
[----:B------:R-:W-:Y:S01]  /*02e0*/  SHF.R.S32.HI R3, RZ, 0x6, R3 ;  /* 0x00000006ff037819 */ /* 0x000fe20000011403 */
[----:B------:R-:W-:Y:S01]  /*02f0*/  ULDC UR36, c[0x0][0x240] ;  /* 0x0000900000247ab9 */ /* 0x000fe20000000800 */
[----:B------:R-:W-:Y:S01]  /*0300*/  ULDC UR37, c[0x0][0x240] ;  /* 0x0000900000257ab9 */ /* 0x000fe20000000800 */
[----:B------:R-:W-:Y:S01]  /*0310*/  ULDC UR38, c[0x0][0x240] ;  /* 0x0000900000267ab9 */ /* 0x000fe20000000800 */
[----:B------:R-:W-:Y:S01]  /*0320*/  SHF.L.U32 R4, R3, 0x3, RZ ;  /* 0x0000000303047819 */ /* 0x000fe200000006ff */
[----:B------:R-:W-:Y:S01]  /*0330*/  ULDC UR39, c[0x0][0x240] ;  /* 0x0000900000277ab9 */ /* 0x000fe20000000800 */
[----:B------:R-:W-:Y:S01]  /*0340*/  ULDC UR40, c[0x0][0x240] ;  /* 0x0000900000287ab9 */ /* 0x000fe20000000800 */
[----:B------:R-:W-:Y:S01]  /*0350*/  ULDC UR42, c[0x0][0x240] ;  /* 0x00009000002a7ab9 */ /* 0x000fe20000000800 */
[-C--:B------:R-:W-:Y:S01]  /*0360*/  IABS R5, R4.reuse ;  /* 0x0000000400057213 */ /* 0x080fe20000000000 */
[----:B------:R-:W-:Y:S01]  /*0370*/  ULDC UR48, c[0x0][0x240] ;  /* 0x0000900000307ab9 */ /* 0x000fe20000000800 */
[----:B------:R-:W-:Y:S01]  /*0380*/  IABS R10, R4 ;  /* 0x00000004000a7213 */ /* 0x000fe20000000000 */
[----:B------:R-:W-:Y:S01]  /*0390*/  ULDC UR43, c[0x0][0x240] ;  /* 0x00009000002b7ab9 */ /* 0x000fe20000000800 */
[----:B------:R-:W1:Y:S01]  /*03a0*/  I2F.RP R0, R5 ;  /* 0x0000000500007306 */ /* 0x000e620000209400 */
        /* <DEDUP_REMOVED lines=14> */
[----:B-1----:R-:W1:Y:S02]  /*0490*/  MUFU.RCP R0, R0 ;  /* 0x0000000000007308 */ /* 0x002e640000001000 */
[----:B-1----:R-:W-:Y:S01]  /*04a0*/  VIADD R2, R0, 0xffffffe ;  /* 0x0ffffffe00027836 */ /* 0x002fe20000000000 */
[----:B------:R-:W-:-:S05]  /*04b0*/  IADD3 R0, RZ, -R10, RZ ;  /* 0x8000000aff007210 */ /* 0x000fca0007ffe0ff */
[----:B------:R1:W2:Y:S02]  /*04c0*/  F2I.FTZ.U32.TRUNC.NTZ R3, R2 ;  /* 0x0000000200037305 */ /* 0x0002a4000021f000 */
[----:B-1----:R-:W-:Y:S02]  /*04d0*/  IMAD.MOV.U32 R2, RZ, RZ, RZ ;  /* 0x000000ffff027224 */ /* 0x002fe400078e00ff */
[----:B--2---:R-:W-:-:S04]  /*04e0*/  IMAD.MOV R6, RZ, RZ, -R3 ;  /* 0x000000ffff067224 */ /* 0x004fc800078e0a03 */
[----:B------:R-:W-:Y:S02]  /*04f0*/  IMAD R9, R6, R5, RZ ;  /* 0x0000000506097224 */ /* 0x000fe400078e02ff */
[----:B------:R-:W-:Y:S02]  /*0500*/  IMAD.MOV.U32 R6, RZ, RZ, R8 ;  /* 0x000000ffff067224 */ /* 0x000fe400078e0008 */
[----:B------:R-:W-:-:S06]  /*0510*/  IMAD.HI.U32 R3, R3, R9, R2 ;  /* 0x0000000903037227 */ /* 0x000fcc00078e0002 */
[----:B------:R-:W-:-:S04]  /*0520*/  IMAD.HI.U32 R3, R3, R6, RZ ;  /* 0x0000000603037227 */ /* 0x000fc800078e00ff */
[----:B------:R-:W-:-:S05]  /*0530*/  IMAD R0, R3, R0, R6 ;  /* 0x0000000003007224 */ /* 0x000fca00078e0206 */
[----:B------:R-:W-:-:S13]  /*0540*/  ISETP.GT.U32.AND P1, PT, R5, R0, PT ;  /* 0x000000000500720c */ /* 0x000fda0003f24070 */
[----:B------:R-:W-:Y:S02]  /*0550*/  @!P1 IMAD.IADD R0, R0, 0x1, -R5 ;  /* 0x0000000100009824 */ /* 0x000fe400078e0a05 */
[----:B------:R-:W-:Y:S01]  /*0560*/  @!P1 VIADD R3, R3, 0x1 ;  /* 0x0000000103039836 */ /* 0x000fe20000000000 */
[----:B------:R-:W-:Y:S02]  /*0570*/  ISETP.NE.AND P1, PT, R4, RZ, PT ;  /* 0x000000ff0400720c */ /* 0x000fe40003f25270 */
[----:B------:R-:W-:Y:S02]  /*0580*/  ISETP.GE.U32.AND P0, PT, R0, R5, PT ;  /* 0x000000050000720c */ /* 0x000fe40003f06070 */
[----:B------:R-:W-:-:S04]  /*0590*/  LOP3.LUT R0, R7, R4, RZ, 0x3c, !PT ;  /* 0x0000000407007212 */ /* 0x000fc800078e3cff */
[----:B------:R-:W-:Y:S02]  /*05a0*/  ISETP.GE.AND P2, PT, R0, RZ, PT ;  /* 0x000000ff0000720c */ /* 0x000fe40003f46270 */
[----:B------:R-:W-:-:S05]  /*05b0*/  IADD3 R0, R125, 0x1ff, RZ ;  /* 0x000001ff7d007810 */ /* 0x000fca0007ffe0ff */
[----:B------:R-:W-:-:S04]  /*05c0*/  @P0 VIADD R3, R3, 0x1 ;  /* 0x0000000103030836 */ /* 0x000fc80000000000 */
[----:B------:R-:W-:Y:S01]  /*05d0*/  IMAD.MOV.U32 R2, RZ, RZ, R3 ;  /* 0x000000ffff027224 */ /* 0x000fe200078e0003 */
[----:B------:R-:W-:-:S03]  /*05e0*/  SHF.R.S32.HI R3, RZ, 0x1f, R0 ;  /* 0x0000001fff037819 */ /* 0x000fc60000011400 */
[----:B------:R-:W-:Y:S01]  /*05f0*/  @!P2 IMAD.MOV R2, RZ, RZ, -R2 ;  /* 0x000000ffff02a224 */ /* 0x000fe200078e0a02 */
[----:B------:R-:W-:Y:S02]  /*0600*/  @!P1 LOP3.LUT R2, RZ, R4, RZ, 0x33, !PT ;  /* 0x00000004ff029212 */ /* 0x000fe400078e33ff */
[----:B------:R-:W-:-:S03]  /*0610*/  LEA.HI R3, R3, R0, RZ, 0x9 ;  /* 0x0000000003037211 */ /* 0x000fc600078f48ff */
[----:B------:R-:W-:Y:S02]  /*0620*/  IMAD.SHL.U32 R15, R2, 0x8, RZ ;  /* 0x00000008020f7824 */ /* 0x000fe400078e00ff */
[----:B------:R-:W-:-:S03]  /*0630*/  IMAD.MOV R2, RZ, RZ, -R2 ;  /* 0x000000ffff027224 */ /* 0x000fc600078e0a02 */
[----:B------:R-:W-:Y:S01]  /*0640*/  LEA.HI.SX32 R3, R3, -R15, 0x17 ;  /* 0x8000000f03037211 */ /* 0x000fe200078fbaff */
[----:B------:R-:W-:Y:S02]  /*0650*/  IMAD R20, R4, R2, R7 ;  /* 0x0000000204147224 */ /* 0x000fe400078e0207 */
[----:B------:R-:W-:Y:S01]  /*0660*/  IMAD.MOV.U32 R4, RZ, RZ, RZ ;  /* 0x000000ffff047224 */ /* 0x000fe200078e00ff */
[----:B------:R-:W-:Y:S02]  /*0670*/  VIMNMX R17, R3, 0x8, PT ;  /* 0x0000000803117848 */ /* 0x000fe40003fe0100 */
[----:B------:R-:W-:Y:S02]  /*0680*/  IABS R2, R20 ;  /* 0x0000001400027213 */ /* 0x000fe40000000000 */
[----:B------:R-:W-:Y:S02]  /*0690*/  IABS R9, R17 ;  /* 0x0000001100097213 */ /* 0x000fe40000000000 */
[----:B------:R-:W-:-:S02]  /*06a0*/  IABS R3, R71 ;  /* 0x0000004700037213 */ /* 0x000fc40000000000 */
[----:B------:R-:W1:Y:S08]  /*06b0*/  I2F.RP R0, R9 ;  /* 0x0000000900007306 */ /* 0x000e700000209400 */
[----:B-1----:R-:W1:Y:S02]  /*06c0*/  MUFU.RCP R0, R0 ;  /* 0x0000000000007308 */ /* 0x002e640000001000 */
[----:B-1----:R-:W-:Y:S01]  /*06d0*/  VIADD R5, R0, 0xffffffe ;  /* 0x0ffffffe00057836 */ /* 0x002fe20000000000 */
[----:B------:R-:W-:-:S05]  /*06e0*/  IABS R0, R17 ;  /* 0x0000001100007213 */ /* 0x000fca0000000000 */
[----:B------:R-:W1:Y:S01]  /*06f0*/  F2I.FTZ.U32.TRUNC.NTZ R5, R5 ;  /* 0x0000000500057305 */ /* 0x000e62000021f000 */
[----:B------:R-:W-:Y:S01]  /*0700*/  IMAD.MOV R0, RZ, RZ, -R0 ;  /* 0x000000ffff007224 */ /* 0x000fe200078e0a00 */
[----:B-1----:R-:W-:-:S05]  /*0710*/  IADD3 R6, RZ, -R5, RZ ;  /* 0x80000005ff067210 */ /* 0x002fca0007ffe0ff */
[----:B------:R-:W-:-:S04]  /*0720*/  IMAD R7, R6, R9, RZ ;  /* 0x0000000906077224 */ /* 0x000fc800078e02ff */
[----:B------:R-:W-:Y:S02]  /*0730*/  IMAD.HI.U32 R4, R5, R7, R4 ;  /* 0x0000000705047227 */ /* 0x000fe400078e0004 */
[----:B------:R-:W1:Y:S02]  /*0740*/  I2F.RP R7, R3 ;  /* 0x0000000300077306 */ /* 0x000e640000209400 */
[----:B------:R-:W-:Y:S01]  /*0750*/  IMAD.MOV.U32 R5, RZ, RZ, R2 ;  /* 0x000000ffff057224 */ /* 0x000fe200078e0002 */
[----:B------:R-:W-:-:S03]  /*0760*/  IABS R2, R125 ;  /* 0x0000007d00027213 */ /* 0x000fc60000000000 */
[----:B------:R-:W-:Y:S02]  /*0770*/  IMAD.HI.U32 R4, R4, R5, RZ ;  /* 0x0000000504047227 */ /* 0x000fe400078e00ff */
[----:B------:R-:W2:Y:S02]  /*0780*/  I2F.RP R6, R2 ;  /* 0x0000000200067306 */ /* 0x000ea40000209400 */
[----:B------:R-:W-:Y:S01]  /*0790*/  IMAD R0, R4, R0, R5 ;  /* 0x0000000004007224 */ /* 0x000fe200078e0205 */
[----:B------:R-:W-:-:S04]  /*07a0*/  LOP3.LUT R5, R20, R17, RZ, 0x3c, !PT ;  /* 0x0000001114057212 */ /* 0x000fc800078e3cff */
[----:B------:R-:W-:Y:S01]  /*07b0*/  ISETP.GT.U32.AND P1, PT, R9, R0, PT ;  /* 0x000000000900720c */ /* 0x000fe20003f24070 */
[----:B-1----:R-:W1:Y:S01]  /*07c0*/  MUFU.RCP R7, R7 ;  /* 0x0000000700077308 */ /* 0x002e620000001000 */
[----:B------:R-:W-:-:S07]  /*07d0*/  ISETP.GE.AND P2, PT, R5, RZ, PT ;  /* 0x000000ff0500720c */ /* 0x000fce0003f46270 */
[----:B--2---:R-:W2:Y:S04]  /*07e0*/  MUFU.RCP R6, R6 ;  /* 0x0000000600067308 */ /* 0x004ea80000001000 */
[----:B------:R-:W-:Y:S02]  /*07f0*/  @!P1 IMAD.IADD R0, R0, 0x1, -R9 ;  /* 0x0000000100009824 */ /* 0x000fe400078e0a09 */
[----:B------:R-:W-:Y:S01]  /*0800*/  @!P1 VIADD R4, R4, 0x1 ;  /* 0x0000000104049836 */ /* 0x000fe20000000000 */
[----:B------:R-:W-:Y:S02]  /*0810*/  ISETP.NE.AND P1, PT, R17, RZ, PT ;  /* 0x000000ff1100720c */ /* 0x000fe40003f25270 */
[----:B------:R-:W-:Y:S02]  /*0820*/  ISETP.GE.U32.AND P0, PT, R0, R9, PT ;  /* 0x000000090000720c */ /* 0x000fe40003f06070 */
[----:B-1----:R-:W-:Y:S01]  /*0830*/  IADD3 R12, R7, 0xffffffe, RZ ;  /* 0x0ffffffe070c7810 */ /* 0x002fe20007ffe0ff */
[----:B------:R-:W1:Y:S03]  /*0840*/  S2R R0, SR_TID.X ;  /* 0x0000000000007919 */ /* 0x000e660000002100 */
[----:B------:R3:W4:Y:S01]  /*0850*/  F2I.FTZ.U32.TRUNC.NTZ R13, R12 ;  /* 0x0000000c000d7305 */ /* 0x000722000021f000 */
[----:B--2---:R-:W-:-:S06]  /*0860*/  VIADD R6, R6, 0xffffffe ;  /* 0x0ffffffe06067836 */ /* 0x004fcc0000000000 */
[----:B------:R-:W-:Y:S02]  /*0870*/  @P0 VIADD R4, R4, 0x1 ;  /* 0x0000000104040836 */ /* 0x000fe40000000000 */
[----:B---3--:R-:W-:Y:S02]  /*0880*/  IMAD.MOV.U32 R12, RZ, RZ, RZ ;  /* 0x000000ffff0c7224 */ /* 0x008fe400078e00ff */
[----:B------:R-:W-:Y:S02]  /*0890*/  IMAD.MOV.U32 R16, RZ, RZ, R4 ;  /* 0x000000ffff107224 */ /* 0x000fe400078e0004 */
[----:B----4-:R-:W-:-:S03]  /*08a0*/  IMAD.MOV R4, RZ, RZ, -R13 ;  /* 0x000000ffff047224 */ /* 0x010fc600078e0a0d */
[----:B------:R-:W-:Y:S02]  /*08b0*/  @!P2 IADD3 R16, -R16, RZ, RZ ;  /* 0x000000ff1010a210 */ /* 0x000fe40007ffe1ff */
[----:B------:R-:W-:Y:S01]  /*08c0*/  @!P1 LOP3.LUT R16, RZ, R17, RZ, 0x33, !PT ;  /* 0x00000011ff109212 */ /* 0x000fe200078e33ff */
[----:B------:R-:W-:-:S04]  /*08d0*/  IMAD R5, R4, R3, RZ ;  /* 0x0000000304057224 */ /* 0x000fc800078e02ff */
[----:B------:R-:W-:Y:S02]  /*08e0*/  IMAD.SHL.U32 R7, R16, 0x40, RZ ;  /* 0x0000004010077824 */ /* 0x000fe400078e00ff */
[----:B------:R-:W-:Y:S02]  /*08f0*/  IMAD.HI.U32 R12, R13, R5, R12 ;  /* 0x000000050d0c7227 */ /* 0x000fe400078e000c */
[----:B------:R2:W3:Y:S01]  /*0900*/  F2I.FTZ.U32.TRUNC.NTZ R5, R6 ;  /* 0x0000000600057305 */ /* 0x0004e2000021f000 */
[C---:B------:R-:W-:Y:S01]  /*0910*/  IADD3 R23, R7.reuse, 0x3f, RZ ;  /* 0x0000003f07177810 */ /* 0x040fe20007ffe0ff */
[C---:B------:R-:W-:Y:S01]  /*0920*/  VIADD R19, R7.reuse, 0x1 ;  /* 0x0000000107137836 */ /* 0x040fe20000000000 */
[C---:B-1----:R-:W-:Y:S01]  /*0930*/  LOP3.LUT R8, R0.reuse, 0x60, RZ, 0xc0, !PT ;  /* 0x0000006000087812 */ /* 0x042fe200078ec0ff */
[----:B------:R-:W-:Y:S01]  /*0940*/  IMAD.SHL.U32 R9, R0, 0x4, RZ ;  /* 0x0000000400097824 */ /* 0x000fe200078e00ff */
[----:B------:R-:W-:Y:S01]  /*0950*/  IABS R18, R23 ;  /* 0x0000001700127213 */ /* 0x000fe20000000000 */
[C---:B------:R-:W-:Y:S01]  /*0960*/  VIADD R21, R7.reuse, 0x2 ;  /* 0x0000000207157836 */ /* 0x040fe20000000000 */
[----:B------:R-:W-:Y:S01]  /*0970*/  IABS R10, R19 ;  /* 0x00000013000a7213 */ /* 0x000fe20000000000 */
[----:B------:R-:W-:Y:S01]  /*0980*/  VIADD R22, R7, 0x4 ;  /* 0x0000000407167836 */ /* 0x000fe20000000000 */
[----:B------:R-:W-:Y:S01]  /*0990*/  LOP3.LUT R11, R9, 0x7c, RZ, 0xc0, !PT ;  /* 0x0000007c090b7812 */ /* 0x000fe200078ec0ff */
[----:B------:R-:W-:Y:S01]  /*09a0*/  IMAD.HI.U32 R9, R12, R18, RZ ;  /* 0x000000120c097227 */ /* 0x000fe200078e00ff */
[----:B------:R-:W-:-:S02]  /*09b0*/  IABS R14, R21 ;  /* 0x00000015000e7213 */ /* 0x000fc40000000000 */
[----:B------:R-:W-:Y:S01]  /*09c0*/  LEA R8, R8, R11, 0x8 ;  /* 0x0000000b08087211 */ /* 0x000fe200078e40ff */
[C---:B------:R-:W-:Y:S01]  /*09d0*/  IMAD.HI.U32 R4, R12.reuse, R10, RZ ;  /* 0x0000000a0c047227 */ /* 0x040fe200078e00ff */
[----:B------:R-:W-:Y:S02]  /*09e0*/  IABS R11, R22 ;  /* 0x00000016000b7213 */ /* 0x000fe40000000000 */
[----:B------:R-:W-:Y:S01]  /*09f0*/  ISETP.GE.AND P0, PT, R19, RZ, PT ;  /* 0x000000ff1300720c */ /* 0x000fe20003f06270 */
[----:B------:R-:W-:Y:S01]  /*0a00*/  IMAD.MOV R13, RZ, RZ, -R4 ;  /* 0x000000ffff0d7224 */ /* 0x000fe200078e0a04 */
[----:B------:R-:W-:Y:S01]  /*0a10*/  IADD3 R19, R7, 0x6, RZ ;  /* 0x0000000607137810 */ /* 0x000fe20007ffe0ff */
[----:B------:R-:W-:Y:S01]  /*0a20*/  IMAD.MOV R9, RZ, RZ, -R9 ;  /* 0x000000ffff097224 */ /* 0x000fe200078e0a09 */
[----:B------:R-:W-:Y:S01]  /*0a30*/  ISETP.GE.AND P5, PT, R21, RZ, PT ;  /* 0x000000ff1500720c */ /* 0x000fe20003fa6270 */
[----:B--2---:R-:W-:Y:S01]  /*0a40*/  IMAD R6, R3, R13, R10 ;  /* 0x0000000d03067224 */ /* 0x004fe200078e020a */
[C---:B------:R-:W-:Y:S01]  /*0a50*/  IADD3 R28, R7.reuse, 0xc, RZ ;  /* 0x0000000c071c7810 */ /* 0x040fe20007ffe0ff */
[----:B---3--:R-:W-:Y:S01]  /*0a60*/  IMAD.MOV R10, RZ, RZ, -R5 ;  /* 0x000000ffff0a7224 */ /* 0x008fe200078e0a05 */
[----:B------:R-:W-:Y:S01]  /*0a70*/  IADD3 R36, R7, 0x14, RZ ;  /* 0x0000001407247810 */ /* 0x000fe20007ffe0ff */
[----:B------:R-:W-:Y:S01]  /*0a80*/  IMAD.HI.U32 R4, R12, R14, RZ ;  /* 0x0000000e0c047227 */ /* 0x000fe200078e00ff */
[C---:B------:R-:W-:Y:S01]  /*0a90*/  ISETP.GT.U32.AND P1, PT, R3.reuse, R6, PT ;  /* 0x000000060300720c */ /* 0x040fe20003f24070 */
[----:B------:R-:W-:Y:S01]  /*0aa0*/  STL [R1+0x1780], R8 ;  /* 0x0017800801007387 */ /* 0x000fe20000100800 */
[----:B------:R-:W-:Y:S01]  /*0ab0*/  IABS R25, R28 ;  /* 0x0000001c00197213 */ /* 0x000fe20000000000 */
[----:B------:R-:W-:Y:S01]  /*0ac0*/  IMAD R18, R3, R9, R18 ;  /* 0x0000000903127224 */ /* 0x000fe200078e0212 */
[----:B------:R-:W-:Y:S01]  /*0ad0*/  MOV R9, R10 ;  /* 0x0000000a00097202 */ /* 0x000fe20000000f00 */
[----:B------:R-:W-:Y:S01]  /*0ae0*/  IMAD.MOV R4, RZ, RZ, -R4 ;  /* 0x000000ffff047224 */ /* 0x000fe200078e0a04 */
[C---:B------:R-:W-:Y:S01]  /*0af0*/  IADD3 R65, R7.reuse, 0x3b, RZ ;  /* 0x0000003b07417810 */ /* 0x040fe20007ffe0ff */
[----:B------:R-:W-:Y:S01]  /*0b00*/  VIADD R13, R7, 0x3 ;  /* 0x00000003070d7836 */ /* 0x000fe20000000000 */
[C---:B------:R-:W-:Y:S01]  /*0b10*/  ISETP.GT.U32.AND P3, PT, R3.reuse, R18, PT ;  /* 0x000000120300720c */ /* 0x040fe20003f64070 */
[----:B------:R-:W-:Y:S01]  /*0b20*/  IMAD R10, R3, R4, R14 ;  /* 0x00000004030a7224 */ /* 0x000fe200078e020e */
[----:B------:R-:W-:Y:S01]  /*0b30*/  IABS R92, R65 ;  /* 0x00000041005c7213 */ /* 0x000fe20000000000 */
[----:B------:R-:W-:Y:S01]  /*0b40*/  IMAD R9, R9, R2, RZ ;  /* 0x0000000209097224 */ /* 0x000fe200078e02ff */
[----:B------:R-:W-:Y:S01]  /*0b50*/  IABS R14, R13 ;  /* 0x0000000d000e7213 */ /* 0x000fe20000000000 */
[----:B------:R-:W-:Y:S01]  /*0b60*/  IMAD.MOV.U32 R4, RZ, RZ, RZ ;  /* 0x000000ffff047224 */ /* 0x000fe200078e00ff */
[----:B------:R-:W-:Y:S01]  /*0b70*/  ISETP.GT.U32.AND P2, PT, R3, R10, PT ;  /* 0x0000000a0300720c */ /* 0x000fe20003f44070 */
[----:B------:R-:W-:Y:S01]  /*0b80*/  @!P1 IMAD.IADD R6, R6, 0x1, -R3 ;  /* 0x0000000106069824 */ /* 0x000fe200078e0a03 */
[----:B------:R-:W-:Y:S01]  /*0b90*/  ISETP.GE.AND P1, PT, R23, RZ, PT ;  /* 0x000000ff1700720c */ /* 0x000fe20003f26270 */
[----:B------:R-:W-:Y:S01]  /*0ba0*/  IMAD.HI.U32 R9, R5, R9, R4 ;  /* 0x0000000905097227 */ /* 0x000fe200078e0004 */
[----:B------:R-:W-:-:S03]  /*0bb0*/  LOP3.LUT R248, R0, 0x7f, RZ, 0xc0, !PT ;  /* 0x0000007f00f87812 */ /* 0x000fc600078ec0ff */
[----:B------:R-:W-:-:S04]  /*0bc0*/  IMAD.HI.U32 R4, R12, R14, RZ ;  /* 0x0000000e0c047227 */ /* 0x000fc800078e00ff */
[--C-:B------:R-:W-:Y:S01]  /*0bd0*/  @!P3 IMAD.IADD R18, R18, 0x1, -R3.reuse ;  /* 0x000000011212b824 */ /* 0x100fe200078e0a03 */
[----:B------:R-:W-:Y:S01]  /*0be0*/  IADD3 R4, -R4, RZ, RZ ;  /* 0x000000ff04047210 */ /* 0x000fe20007ffe1ff */
[----:B------:R-:W-:Y:S01]  /*0bf0*/  @!P2 IMAD.IADD R10, R10, 0x1, -R3 ;  /* 0x000000010a0aa824 */ /* 0x000fe200078e0a03 */
[C---:B------:R-:W-:Y:S01]  /*0c00*/  ISETP.GT.U32.AND P3, PT, R3.reuse, R6, PT ;  /* 0x000000060300720c */ /* 0x040fe20003f64070 */
[----:B------:R-:W-:Y:S01]  /*0c10*/  IMAD.MOV R16, RZ, RZ, -R16 ;  /* 0x000000ffff107224 */ /* 0x000fe200078e0a10 */
[C---:B------:R-:W-:Y:S01]  /*0c20*/  ISETP.GT.U32.AND P4, PT, R3.reuse, R18, PT ;  /* 0x000000120300720c */ /* 0x040fe20003f84070 */
[C---:B------:R-:W-:Y:S01]  /*0c30*/  IMAD R14, R3.reuse, R4, R14 ;  /* 0x00000004030e7224 */ /* 0x040fe200078e020e */
[----:B------:R-:W-:Y:S01]  /*0c40*/  ISETP.GT.U32.AND P6, PT, R3, R10, PT ;  /* 0x0000000a0300720c */ /* 0x000fe20003fc4070 */
[----:B------:R-:W-:Y:S01]  /*0c50*/  IMAD R16, R17, R16, R20 ;  /* 0x0000001011107224 */ /* 0x000fe200078e0214 */
[----:B------:R-:W-:Y:S01]  /*0c60*/  IABS R17, R19 ;  /* 0x0000001300117213 */ /* 0x000fe20000000000 */
[----:B------:R-:W-:Y:S01]  /*0c70*/  VIADD R4, R7, 0x5 ;  /* 0x0000000507047836 */ /* 0x000fe20000000000 */
[----:B------:R-:W-:Y:S01]  /*0c80*/  ISETP.GT.U32.AND P2, PT, R3, R14, PT ;  /* 0x0000000e0300720c */ /* 0x000fe20003f44070 */
[----:B------:R-:W-:-:S04]  /*0c90*/  IMAD.HI.U32 R5, R12, R11, RZ ;  /* 0x0000000b0c057227 */ /* 0x000fc800078e00ff */
[----:B------:R-:W-:Y:S01]  /*0ca0*/  IMAD.IADD R16, R15, 0x1, R16 ;  /* 0x000000010f107824 */ /* 0x000fe200078e0210 */
[----:B------:R-:W-:Y:S01]  /*0cb0*/  IABS R15, R4 ;  /* 0x00000004000f7213 */ /* 0x000fe20000000000 */
[----:B------:R-:W-:Y:S02]  /*0cc0*/  IMAD.MOV R20, RZ, RZ, -R5 ;  /* 0x000000ffff147224 */ /* 0x000fe400078e0a05 */
[----:B------:R-:W-:Y:S02]  /*0cd0*/  @!P4 IMAD.IADD R18, R18, 0x1, -R3 ;  /* 0x000000011212c824 */ /* 0x000fe400078e0a03 */
[----:B------:R-:W-:Y:S02]  /*0ce0*/  IMAD R11, R3, R20, R11 ;  /* 0x00000014030b7224 */ /* 0x000fe400078e020b */
[----:B------:R-:W-:Y:S01]  /*0cf0*/  @!P3 IMAD.IADD R6, R6, 0x1, -R3 ;  /* 0x000000010606b824 */ /* 0x000fe200078e0a03 */
[----:B------:R-:W-:Y:S01]  /*0d00*/  ISETP.GE.AND P3, PT, R13, RZ, PT ;  /* 0x000000ff0d00720c */ /* 0x000fe20003f66270 */
[----:B------:R-:W-:Y:S01]  /*0d10*/  IMAD.HI.U32 R5, R12, R15, RZ ;  /* 0x0000000f0c057227 */ /* 0x000fe200078e00ff */
[----:B------:R-:W-:-:S03]  /*0d20*/  ISETP.GT.U32.AND P4, PT, R3, R11, PT ;  /* 0x0000000b0300720c */ /* 0x000fc60003f84070 */
[----:B------:R-:W-:Y:S01]  /*0d30*/  @!P2 IMAD.IADD R14, R14, 0x1, -R3 ;  /* 0x000000010e0ea824 */ /* 0x000fe200078e0a03 */
[----:B------:R-:W-:Y:S01]  /*0d40*/  ISETP.GE.AND P2, PT, R4, RZ, PT ;  /* 0x000000ff0400720c */ /* 0x000fe20003f46270 */
[----:B------:R-:W-:Y:S01]  /*0d50*/  IMAD.HI.U32 R13, R12, R17, RZ ;  /* 0x000000110c0d7227 */ /* 0x000fe200078e00ff */
[----:B------:R-:W-:-:S03]  /*0d60*/  MOV R4, R18 ;  /* 0x0000001200047202 */ /* 0x000fc60000000f00 */
[----:B------:R-:W-:Y:S01]  /*0d70*/  @!P6 IMAD.IADD R10, R10, 0x1, -R3 ;  /* 0x000000010a0ae824 */ /* 0x000fe200078e0a03 */
[----:B------:R-:W-:Y:S01]  /*0d80*/  IADD3 R20, -R13, RZ, RZ ;  /* 0x000000ff0d147210 */ /* 0x000fe20007ffe1ff */
[----:B------:R-:W-:Y:S01]  /*0d90*/  IMAD.MOV R18, RZ, RZ, -R5 ;  /* 0x000000ffff127224 */ /* 0x000fe200078e0a05 */
[----:B------:R-:W-:Y:S01]  /*0da0*/  ISETP.GE.AND P6, PT, R22, RZ, PT ;  /* 0x000000ff1600720c */ /* 0x000fe20003fc6270 */
[----:B------:R-:W-:Y:S02]  /*0db0*/  IMAD.MOV.U32 R5, RZ, RZ, R6 ;  /* 0x000000ffff057224 */ /* 0x000fe400078e0006 */
[----:B------:R-:W-:Y:S01]  /*0dc0*/  @!P1 IMAD.MOV R4, RZ, RZ, -R4 ;  /* 0x000000ffff049224 */ /* 0x000fe200078e0a04 */
[C---:B------:R-:W-:Y:S01]  /*0dd0*/  ISETP.GT.U32.AND P1, PT, R3.reuse, R14, PT ;  /* 0x0000000e0300720c */ /* 0x040fe20003f24070 */
[----:B------:R-:W-:Y:S02]  /*0de0*/  IMAD.MOV.U32 R6, RZ, RZ, R10 ;  /* 0x000000ffff067224 */ /* 0x000fe400078e000a */
[----:B------:R-:W-:-:S02]  /*0df0*/  IMAD R13, R3, R18, R15 ;  /* 0x00000012030d7224 */ /* 0x000fc400078e020f */
[----:B------:R-:W-:Y:S01]  /*0e00*/  @!P4 IMAD.IADD R11, R11, 0x1, -R3 ;  /* 0x000000010b0bc824 */ /* 0x000fe200078e0a03 */
[----:B------:R-:W-:Y:S01]  /*0e10*/  @!P5 IADD3 R6, -R6, RZ, RZ ;  /* 0x000000ff0606d210 */ /* 0x000fe20007ffe1ff */
[----:B------:R-:W-:Y:S01]  /*0e20*/  VIADD R10, R7, 0x7 ;  /* 0x00000007070a7836 */ /* 0x000fe20000000000 */
[----:B------:R-:W-:Y:S01]  /*0e30*/  ISETP.GT.U32.AND P5, PT, R3, R13, PT ;  /* 0x0000000d0300720c */ /* 0x000fe20003fa4070 */
[----:B------:R-:W-:Y:S01]  /*0e40*/  @!P0 IMAD.MOV R5, RZ, RZ, -R5 ;  /* 0x000000ffff058224 */ /* 0x000fe200078e0a05 */
[----:B------:R-:W-:Y:S01]  /*0e50*/  ISETP.GE.AND P0, PT, R19, RZ, PT ;  /* 0x000000ff1300720c */ /* 0x000fe20003f06270 */
[----:B------:R-:W-:Y:S01]  /*0e60*/  VIADD R15, R7, 0x8 ;  /* 0x00000008070f7836 */ /* 0x000fe20000000000 */
[C---:B------:R-:W-:Y:S01]  /*0e70*/  ISETP.GT.U32.AND P4, PT, R3.reuse, R11, PT ;  /* 0x0000000b0300720c */ /* 0x040fe20003f84070 */
[----:B------:R-:W-:Y:S01]  /*0e80*/  @!P1 IMAD.IADD R14, R14, 0x1, -R3 ;  /* 0x000000010e0e9824 */ /* 0x000fe200078e0a03 */
[----:B------:R-:W-:Y:S01]  /*0e90*/  ISETP.GE.AND P1, PT, R10, RZ, PT ;  /* 0x000000ff0a00720c */ /* 0x000fe20003f26270 */
[----:B------:R-:W-:Y:S01]  /*0ea0*/  IMAD R18, R3, R20, R17 ;  /* 0x0000001403127224 */ /* 0x000fe200078e0211 */
[----:B------:R-:W-:Y:S01]  /*0eb0*/  IABS R19, R10 ;  /* 0x0000000a00137213 */ /* 0x000fe20000000000 */
[----:B------:R-:W-:Y:S01]  /*0ec0*/  IMAD.MOV.U32 R10, RZ, RZ, R14 ;  /* 0x000000ffff0a7224 */ /* 0x000fe200078e000e */
[----:B------:R-:W-:Y:S01]  /*0ed0*/  IABS R20, R15 ;  /* 0x0000000f00147213 */ /* 0x000fe20000000000 */
[----:B------:R-:W-:-:S02]  /*0ee0*/  VIADD R23, R7, 0x9 ;  /* 0x0000000907177836 */ /* 0x000fc40000000000 */
[----:B------:R-:W-:Y:S01]  /*0ef0*/  @!P5 IADD3 R13, R13, -R3, RZ ;  /* 0x800000030d0dd210 */ /* 0x000fe20007ffe0ff */
[----:B------:R-:W-:Y:S01]  /*0f00*/  @!P3 IMAD.MOV R10, RZ, RZ, -R10 ;  /* 0x000000ffff0ab224 */ /* 0x000fe200078e0a0a */
[----:B------:R-:W-:Y:S01]  /*0f10*/  ISETP.GE.AND P5, PT, R15, RZ, PT ;  /* 0x000000ff0f00720c */ /* 0x000fe20003fa6270 */
[C---:B------:R-:W-:Y:S01]  /*0f20*/  IMAD.HI.U32 R14, R12.reuse, R19, RZ ;  /* 0x000000130c0e7227 */ /* 0x040fe200078e00ff */
[----:B------:R-:W-:Y:S02]  /*0f30*/  ISETP.GT.U32.AND P3, PT, R3, R13, PT ;  /* 0x0000000d0300720c */ /* 0x000fe40003f64070 */
[----:B------:R-:W-:Y:S01]  /*0f40*/  IABS R22, R23 ;  /* 0x0000001700167213 */ /* 0x000fe20000000000 */
[----:B------:R-:W-:-:S04]  /*0f50*/  IMAD.HI.U32 R15, R12, R20, RZ ;  /* 0x000000140c0f7227 */ /* 0x000fc800078e00ff */
[----:B------:R-:W-:Y:S02]  /*0f60*/  IMAD.MOV R14, RZ, RZ, -R14 ;  /* 0x000000ffff0e7224 */ /* 0x000fe400078e0a0e */
[----:B------:R-:W-:Y:S01]  /*0f70*/  @!P4 IMAD.IADD R11, R11, 0x1, -R3 ;  /* 0x000000010b0bc824 */ /* 0x000fe200078e0a03 */
[C---:B------:R-:W-:Y:S01]  /*0f80*/  ISETP.GT.U32.AND P4, PT, R3.reuse, R18, PT ;  /* 0x000000120300720c */ /* 0x040fe20003f84070 */
[----:B------:R-:W-:Y:S02]  /*0f90*/  IMAD.MOV R21, RZ, RZ, -R15 ;  /* 0x000000ffff157224 */ /* 0x000fe400078e0a0f */
[----:B------:R-:W-:Y:S01]  /*0fa0*/  IMAD R15, R3, R14, R19 ;  /* 0x0000000e030f7224 */ /* 0x000fe200078e0213 */
[----:B------:R-:W-:Y:S01]  /*0fb0*/  @!P6 IADD3 R11, -R11, RZ, RZ ;  /* 0x000000ff0b0be210 */ /* 0x000fe20007ffe1ff */
[----:B------:R-:W-:Y:S01]  /*0fc0*/  @!P3 IMAD.IADD R13, R13, 0x1, -R3 ;  /* 0x000000010d0db824 */ /* 0x000fe200078e0a03 */
[----:B------:R-:W-:Y:S01]  /*0fd0*/  ISETP.GE.AND P6, PT, R23, RZ, PT ;  /* 0x000000ff1700720c */ /* 0x000fe20003fc6270 */
[----:B------:R-:W-:Y:S01]  /*0fe0*/  IMAD.HI.U32 R17, R12, R22, RZ ;  /* 0x000000160c117227 */ /* 0x000fe200078e00ff */
[----:B------:R-:W-:-:S03]  /*0ff0*/  ISETP.GT.U32.AND P3, PT, R3, R15, PT ;  /* 0x0000000f0300720c */ /* 0x000fc60003f64070 */
[----:B------:R-:W-:Y:S02]  /*1000*/  IMAD.MOV R17, RZ, RZ, -R17 ;  /* 0x000000ffff117224 */ /* 0x000fe400078e0a11 */
[--C-:B------:R-:W-:Y:S02]  /*1010*/  @!P4 IMAD.IADD R18, R18, 0x1, -R3.reuse ;  /* 0x000000011212c824 */ /* 0x100fe400078e0a03 */
[C---:B------:R-:W-:Y:S02]  /*1020*/  IMAD R20, R3.reuse, R21, R20 ;  /* 0x0000001503147224 */ /* 0x040fe400078e0214 */
[C---:B------:R-:W-:Y:S01]  /*1030*/  IMAD R21, R3.reuse, R17, R22 ;  /* 0x0000001103157224 */ /* 0x040fe200078e0216 */
[----:B------:R-:W-:Y:S01]  /*1040*/  ISETP.GT.U32.AND P4, PT, R3, R18, PT ;  /* 0x000000120300720c */ /* 0x000fe20003f84070 */
[----:B------:R-:W-:Y:S02]  /*1050*/  VIADD R19, R7, 0xa ;  /* 0x0000000a07137836 */ /* 0x000fe40000000000 */
[----:B------:R-:W-:Y:S01]  /*1060*/  @!P3 IMAD.IADD R15, R15, 0x1, -R3 ;  /* 0x000000010f0fb824 */ /* 0x000fe200078e0a03 */
[----:B------:R-:W-:Y:S01]  /*1070*/  ISETP.GT.U32.AND P3, PT, R3, R21, PT ;  /* 0x000000150300720c */ /* 0x000fe20003f64070 */
[C---:B------:R-:W-:Y:S01]  /*1080*/  VIADD R27, R7.reuse, 0xb ;  /* 0x0000000b071b7836 */ /* 0x040fe20000000000 */
[----:B------:R-:W-:Y:S01]  /*1090*/  IABS R22, R19 ;  /* 0x0000001300167213 */ /* 0x000fe20000000000 */
[----:B------:R-:W-:-:S02]  /*10a0*/  VIADD R29, R7, 0xd ;  /* 0x0000000d071d7836 */ /* 0x000fc40000000000 */
[----:B------:R-:W-:Y:S01]  /*10b0*/  @!P2 IMAD.MOV R13, RZ, RZ, -R13 ;  /* 0x000000ffff0da224 */ /* 0x000fe200078e0a0d */
[----:B------:R-:W-:Y:S01]  /*10c0*/  IABS R23, R27 ;  /* 0x0000001b00177213 */ /* 0x000fe20000000000 */
[----:B------:R-:W-:Y:S01]  /*10d0*/  IMAD.HI.U32 R17, R12, R22, RZ ;  /* 0x000000160c117227 */ /* 0x000fe200078e00ff */
[C---:B------:R-:W-:Y:S02]  /*10e0*/  ISETP.GT.U32.AND P2, PT, R3.reuse, R15, PT ;  /* 0x0000000f0300720c */ /* 0x040fe40003f44070 */
[----:B------:R-:W-:Y:S01]  /*10f0*/  IABS R26, R29 ;  /* 0x0000001d001a7213 */ /* 0x000fe20000000000 */
[----:B------:R-:W-:Y:S01]  /*1100*/  @!P4 IMAD.IADD R18, R18, 0x1, -R3 ;  /* 0x000000011212c824 */ /* 0x000fe200078e0a03 */
[----:B------:R-:W-:Y:S01]  /*1110*/  ISETP.GT.U32.AND P4, PT, R3, R20, PT ;  /* 0x000000140300720c */ /* 0x000fe20003f84070 */
[----:B------:R-:W-:Y:S01]  /*1120*/  IMAD.MOV R17, RZ, RZ, -R17 ;  /* 0x000000ffff117224 */ /* 0x000fe200078e0a11 */
[----:B------:R-:W-:Y:S01]  /*1130*/  @!P3 IADD3 R21, R21, -R3, RZ ;  /* 0x800000031515b210 */ /* 0x000fe20007ffe0ff */
[----:B------:R-:W-:-:S02]  /*1140*/  IMAD.MOV.U32 R14, RZ, RZ, R18 ;  /* 0x000000ffff0e7224 */ /* 0x000fc400078e0012 */
[C---:B------:R-:W-:Y:S01]  /*1150*/  IMAD R22, R3.reuse, R17, R22 ;  /* 0x0000001103167224 */ /* 0x040fe200078e0216 */
[----:B------:R-:W-:Y:S01]  /*1160*/  ISETP.GT.U32.AND P3, PT, R3, R21, PT ;  /* 0x000000150300720c */ /* 0x000fe20003f64070 */
[----:B------:R-:W-:-:S04]  /*1170*/  IMAD.HI.U32 R17, R12, R23, RZ ;  /* 0x000000170c117227 */ /* 0x000fc800078e00ff */
[----:B------:R-:W-:Y:S02]  /*1180*/  IMAD.HI.U32 R18, R12, R25, RZ ;  /* 0x000000190c127227 */ /* 0x000fe400078e00ff */
[----:B------:R-:W-:Y:S02]  /*1190*/  @!P4 IADD3 R20, R20, -R3, RZ ;  /* 0x800000031414c210 */ /* 0x000fe40007ffe0ff */
[----:B------:R-:W-:Y:S01]  /*11a0*/  @!P0 IMAD.MOV R14, RZ, RZ, -R14 ;  /* 0x000000ffff0e8224 */ /* 0x000fe200078e0a0e */
[----:B------:R-:W-:Y:S01]  /*11b0*/  ISETP.GE.AND P0, PT, R19, RZ, PT ;  /* 0x000000ff1300720c */ /* 0x000fe20003f06270 */
[----:B------:R-:W-:Y:S01]  /*11c0*/  IMAD.HI.U32 R19, R12, R26, RZ ;  /* 0x0000001a0c137227 */ /* 0x000fe200078e00ff */
[----:B------:R-:W-:-:S03]  /*11d0*/  ISETP.GT.U32.AND P4, PT, R3, R20, PT ;  /* 0x000000140300720c */ /* 0x000fc60003f84070 */
[----:B------:R-:W-:Y:S02]  /*11e0*/  IMAD.MOV R24, RZ, RZ, -R17 ;  /* 0x000000ffff187224 */ /* 0x000fe400078e0a11 */
[----:B------:R-:W-:Y:S02]  /*11f0*/  IMAD.MOV R18, RZ, RZ, -R18 ;  /* 0x000000ffff127224 */ /* 0x000fe400078e0a12 */
[C---:B------:R-:W-:Y:S02]  /*1200*/  IMAD R23, R3.reuse, R24, R23 ;  /* 0x0000001803177224 */ /* 0x040fe400078e0217 */
[----:B------:R-:W-:Y:S02]  /*1210*/  IMAD.MOV R19, RZ, RZ, -R19 ;  /* 0x000000ffff137224 */ /* 0x000fe400078e0a13 */
[----:B------:R-:W-:Y:S01]  /*1220*/  IMAD R24, R3, R18, R25 ;  /* 0x0000001203187224 */ /* 0x000fe200078e0219 */
[----:B------:R-:W-:Y:S01]  /*1230*/  IADD3 R18, R7, 0xe, RZ ;  /* 0x0000000e07127810 */ /* 0x000fe20007ffe0ff */
[--C-:B------:R-:W-:Y:S01]  /*1240*/  @!P2 IMAD.IADD R15, R15, 0x1, -R3.reuse ;  /* 0x000000010f0fa824 */ /* 0x100fe200078e0a03 */
[C---:B------:R-:W-:Y:S01]  /*1250*/  ISETP.GT.U32.AND P2, PT, R3.reuse, R22, PT ;  /* 0x000000160300720c */ /* 0x040fe20003f44070 */
[----:B------:R-:W-:Y:S01]  /*1260*/  IMAD R25, R3, R19, R26 ;  /* 0x0000001303197224 */ /* 0x000fe200078e021a */
[----:B------:R-:W-:Y:S01]  /*1270*/  IABS R26, R18 ;  /* 0x00000012001a7213 */ /* 0x000fe20000000000 */
[----:B------:R-:W-:Y:S01]  /*1280*/  @!P3 IMAD.IADD R21, R21, 0x1, -R3 ;  /* 0x000000011515b824 */ /* 0x000fe200078e0a03 */
[C---:B------:R-:W-:Y:S01]  /*1290*/  ISETP.GT.U32.AND P3, PT, R3.reuse, R24, PT ;  /* 0x000000180300720c */ /* 0x040fe20003f64070 */
[----:B------:R-:W-:Y:S01]  /*12a0*/  @!P1 IMAD.MOV R15, RZ, RZ, -R15 ;  /* 0x000000ffff0f9224 */ /* 0x000fe200078e0a0f */
[C---:B------:R-:W-:Y:S01]  /*12b0*/  ISETP.GT.U32.AND P1, PT, R3.reuse, R23, PT ;  /* 0x000000170300720c */ /* 0x040fe20003f24070 */
[----:B------:R-:W-:Y:S01]  /*12c0*/  @!P6 IMAD.MOV R21, RZ, RZ, -R21 ;  /* 0x000000ffff15e224 */ /* 0x000fe200078e0a15 */
[----:B------:R-:W-:Y:S01]  /*12d0*/  ISETP.GT.U32.AND P6, PT, R3, R25, PT ;  /* 0x000000190300720c */ /* 0x000fe20003fc4070 */
[----:B------:R-:W-:Y:S01]  /*12e0*/  IMAD.HI.U32 R17, R12, R26, RZ ;  /* 0x0000001a0c117227 */ /* 0x000fe200078e00ff */
[----:B------:R-:W-:-:S03]  /*12f0*/  IADD3 R19, R7, 0xf, RZ ;  /* 0x0000000f07137810 */ /* 0x000fc60007ffe0ff */
[--C-:B------:R-:W-:Y:S01]  /*1300*/  @!P4 IMAD.IADD R20, R20, 0x1, -R3.reuse ;  /* 0x000000011414c824 */ /* 0x100fe200078e0a03 */
[----:B------:R-:W-:Y:S01]  /*1310*/  ISETP.GE.AND P4, PT, R27, RZ, PT ;  /* 0x000000ff1b00720c */ /* 0x000fe20003f86270 */
[----:B------:R-:W-:Y:S01]  /*1320*/  @!P2 IMAD.IADD R22, R22, 0x1, -R3 ;  /* 0x000000011616a824 */ /* 0x000fe200078e0a03 */
[----:B------:R-:W-:Y:S01]  /*1330*/  IABS R27, R19 ;  /* 0x00000013001b7213 */ /* 0x000fe20000000000 */
[----:B------:R-:W-:Y:S01]  /*1340*/  IMAD.MOV R17, RZ, RZ, -R17 ;  /* 0x000000ffff117224 */ /* 0x000fe200078e0a11 */
[----:B------:R-:W-:Y:S01]  /*1350*/  @!P3 IADD3 R24, R24, -R3, RZ ;  /* 0x800000031818b210 */ /* 0x000fe20007ffe0ff */
[----:B------:R-:W-:Y:S01]  /*1360*/  @!P1 IMAD.IADD R23, R23, 0x1, -R3 ;  /* 0x0000000117179824 */ /* 0x000fe200078e0a03 */
[C---:B------:R-:W-:Y:S01]  /*1370*/  ISETP.GT.U32.AND P2, PT, R3.reuse, R22, PT ;  /* 0x000000160300720c */ /* 0x040fe20003f44070 */
[C---:B------:R-:W-:Y:S01]  /*1380*/  IMAD R26, R3.reuse, R17, R26 ;  /* 0x00000011031a7224 */ /* 0x040fe200078e021a */
[----:B------:R-:W-:Y:S01]  /*1390*/  ISETP.GE.AND P1, PT, R18, RZ, PT ;  /* 0x000000ff1200720c */ /* 0x000fe20003f26270 */
[----:B------:R-:W-:Y:S01]  /*13a0*/  IMAD.HI.U32 R17, R12, R27, RZ ;  /* 0x0000001b0c117227 */ /* 0x000fe200078e00ff */
[----:B------:R-:W-:-:S03]  /*13b0*/  ISETP.GT.U32.AND P3, PT, R3, R23, PT ;  /* 0x000000170300720c */ /* 0x000fc60003f64070 */
[--C-:B------:R-:W-:Y:S01]  /*13c0*/  @!P6 IMAD.IADD R25, R25, 0x1, -R3.reuse ;  /* 0x000000011919e824 */ /* 0x100fe200078e0a03 */
[----:B------:R-:W-:Y:S01]  /*13d0*/  ISETP.GT.U32.AND P6, PT, R3, R24, PT ;  /* 0x000000180300720c */ /* 0x000fe20003fc4070 */
[----:B------:R-:W-:Y:S01]  /*13e0*/  VIADD R32, R7, 0x11 ;  /* 0x0000001107207836 */ /* 0x000fe20000000000 */
[----:B------:R-:W-:Y:S01]  /*13f0*/  IADD3 R18, -R17, RZ, RZ ;  /* 0x000000ff11127210 */ /* 0x000fe20007ffe1ff */
[----:B------:R-:W-:Y:S02]  /*1400*/  VIADD R33, R7, 0x12 ;  /* 0x0000001207217836 */ /* 0x000fe40000000000 */
[----:B------:R-:W-:Y:S01]  /*1410*/  @!P2 IMAD.IADD R22, R22, 0x1, -R3 ;  /* 0x000000011616a824 */ /* 0x000fe200078e0a03 */
[----:B------:R-:W-:Y:S01]  /*1420*/  ISETP.GE.AND P2, PT, R29, RZ, PT ;  /* 0x000000ff1d00720c */ /* 0x000fe20003f46270 */
[C---:B------:R-:W-:Y:S01]  /*1430*/  IMAD R27, R3.reuse, R18, R27 ;  /* 0x00000012031b7224 */ /* 0x040fe200078e021b */
[----:B------:R-:W-:Y:S01]  /*1440*/  IABS R29, R32 ;  /* 0x00000020001d7213 */ /* 0x000fe20000000000 */
[----:B------:R-:W-:Y:S01]  /*1450*/  @!P0 IMAD.MOV R22, RZ, RZ, -R22 ;  /* 0x000000ffff168224 */ /* 0x000fe200078e0a16 */
[----:B------:R-:W-:Y:S01]  /*1460*/  ISETP.GT.U32.AND P0, PT, R3, R25, PT ;  /* 0x000000190300720c */ /* 0x000fe20003f04070 */
[--C-:B------:R-:W-:Y:S01]  /*1470*/  @!P3 IMAD.IADD R23, R23, 0x1, -R3.reuse ;  /* 0x000000011717b824 */ /* 0x100fe200078e0a03 */
[C---:B------:R-:W-:Y:S01]  /*1480*/  ISETP.GT.U32.AND P3, PT, R3.reuse, R26, PT ;  /* 0x0000001a0300720c */ /* 0x040fe20003f64070 */
[----:B------:R-:W-:Y:S01]  /*1490*/  @!P6 IMAD.IADD R24, R24, 0x1, -R3 ;  /* 0x000000011818e824 */ /* 0x000fe200078e0a03 */
[----:B------:R-:W-:Y:S01]  /*14a0*/  ISETP.GT.U32.AND P6, PT, R3, R27, PT ;  /* 0x0000001b0300720c */ /* 0x000fe20003fc4070 */
[----:B------:R-:W-:Y:S01]  /*14b0*/  IMAD.HI.U32 R18, R12, R29, RZ ;  /* 0x0000001d0c127227 */ /* 0x000fe200078e00ff */
[----:B------:R-:W-:-:S03]  /*14c0*/  IABS R30, R33 ;  /* 0x00000021001e7213 */ /* 0x000fc60000000000 */
[----:B------:R-:W-:Y:S02]  /*14d0*/  IMAD.MOV R18, RZ, RZ, -R18 ;  /* 0x000000ffff127224 */ /* 0x000fe400078e0a12 */
[----:B------:R-:W-:Y:S02]  /*14e0*/  VIADD R31, R7, 0x10 ;  /* 0x00000010071f7836 */ /* 0x000fe40000000000 */
[--C-:B------:R-:W-:Y:S01]  /*14f0*/  @!P0 IMAD.IADD R25, R25, 0x1, -R3.reuse ;  /* 0x0000000119198824 */ /* 0x100fe200078e0a03 */
[----:B------:R-:W-:Y:S01]  /*1500*/  ISETP.GE.AND P0, PT, R19, RZ, PT ;  /* 0x000000ff1300720c */ /* 0x000fe20003f06270 */
[----:B------:R-:W-:Y:S01]  /*1510*/  IMAD.HI.U32 R19, R12, R30, RZ ;  /* 0x0000001e0c137227 */ /* 0x000fe200078e00ff */
[----:B------:R-:W-:Y:S02]  /*1520*/  @!P3 IADD3 R26, R26, -R3, RZ ;  /* 0x800000031a1ab210 */ /* 0x000fe40007ffe0ff */
[----:B------:R-:W-:Y:S01]  /*1530*/  ISETP.GE.AND P3, PT, R31, RZ, PT ;  /* 0x000000ff1f00720c */ /* 0x000fe20003f66270 */
[----:B------:R-:W-:Y:S01]  /*1540*/  @!P6 IMAD.IADD R27, R27, 0x1, -R3 ;  /* 0x000000011b1be824 */ /* 0x000fe200078e0a03 */
[----:B------:R-:W-:Y:S01]  /*1550*/  IADD3 R19, -R19, RZ, RZ ;  /* 0x000000ff13137210 */ /* 0x000fe20007ffe1ff */
[----:B------:R-:W-:-:S02]  /*1560*/  IMAD R29, R3, R18, R29 ;  /* 0x00000012031d7224 */ /* 0x000fc400078e021d */
[----:B------:R-:W-:Y:S01]  /*1570*/  @!P5 IMAD.MOV R20, RZ, RZ, -R20 ;  /* 0x000000ffff14d224 */ /* 0x000fe200078e0a14 */
[C---:B------:R-:W-:Y:S01]  /*1580*/  ISETP.GT.U32.AND P6, PT, R3.reuse, R27, PT ;  /* 0x0000001b0300720c */ /* 0x040fe20003fc4070 */
[----:B------:R-:W-:Y:S01]  /*1590*/  @!P4 IMAD.MOV R23, RZ, RZ, -R23 ;  /* 0x000000ffff17c224 */ /* 0x000fe200078e0a17 */
[----:B------:R-:W-:Y:S01]  /*15a0*/  ISETP.GE.AND P5, PT, R28, RZ, PT ;  /* 0x000000ff1c00720c */ /* 0x000fe20003fa6270 */
[C---:B------:R-:W-:Y:S01]  /*15b0*/  IMAD R30, R3.reuse, R19, R30 ;  /* 0x00000013031e7224 */ /* 0x040fe200078e021e */
[----:B------:R-:W-:Y:S01]  /*15c0*/  IABS R28, R31 ;  /* 0x0000001f001c7213 */ /* 0x000fe20000000000 */
[----:B------:R-:W-:Y:S01]  /*15d0*/  @!P2 IMAD.MOV R25, RZ, RZ, -R25 ;  /* 0x000000ffff19a224 */ /* 0x000fe200078e0a19 */
[----:B------:R-:W-:Y:S01]  /*15e0*/  ISETP.GT.U32.AND P4, PT, R3, R26, PT ;  /* 0x0000001a0300720c */ /* 0x000fe20003f84070 */
[----:B------:R-:W-:Y:S01]  /*15f0*/  VIADD R19, R7, 0x13 ;  /* 0x0000001307137836 */ /* 0x000fe20000000000 */
[----:B------:R-:W-:Y:S01]  /*1600*/  ISETP.GT.U32.AND P2, PT, R3, R29, PT ;  /* 0x0000001d0300720c */ /* 0x000fe20003f44070 */
[----:B------:R-:W-:-:S03]  /*1610*/  IMAD.HI.U32 R17, R12, R28, RZ ;  /* 0x0000001c0c117227 */ /* 0x000fc600078e00ff */
[----:B------:R-:W-:Y:S01]  /*1620*/  IABS R31, R19 ;  /* 0x00000013001f7213 */ /* 0x000fe20000000000 */
[----:B------:R-:W-:Y:S01]  /*1630*/  @!P6 IMAD.IADD R27, R27, 0x1, -R3 ;  /* 0x000000011b1be824 */ /* 0x000fe200078e0a03 */
[C---:B------:R-:W-:Y:S01]  /*1640*/  ISETP.GT.U32.AND P6, PT, R3.reuse, R30, PT ;  /* 0x0000001e0300720c */ /* 0x040fe20003fc4070 */
[----:B------:R-:W-:Y:S02]  /*1650*/  IMAD.MOV R17, RZ, RZ, -R17 ;  /* 0x000000ffff117224 */ /* 0x000fe400078e0a11 */
[----:B------:R-:W-:Y:S02]  /*1660*/  @!P5 IMAD.MOV R24, RZ, RZ, -R24 ;  /* 0x000000ffff18d224 */ /* 0x000fe400078e0a18 */
[----:B------:R-:W-:Y:S02]  /*1670*/  IMAD R28, R3, R17, R28 ;  /* 0x00000011031c7224 */ /* 0x000fe400078e021c */
[----:B------:R-:W-:Y:S01]  /*1680*/  @!P4 IMAD.IADD R26, R26, 0x1, -R3 ;  /* 0x000000011a1ac824 */ /* 0x000fe200078e0a03 */
[----:B------:R-:W-:Y:S01]  /*1690*/  ISETP.GE.AND P4, PT, R32, RZ, PT ;  /* 0x000000ff2000720c */ /* 0x000fe20003f86270 */
[----:B------:R-:W-:Y:S01]  /*16a0*/  IMAD.HI.U32 R17, R12, R31, RZ ;  /* 0x0000001f0c117227 */ /* 0x000fe200078e00ff */
[----:B------:R-:W-:-:S02]  /*16b0*/  IABS R32, R36 ;  /* 0x0000002400207213 */ /* 0x000fc40000000000 */
[----:B------:R-:W-:Y:S01]  /*16c0*/  ISETP.GT.U32.AND P5, PT, R3, R28, PT ;  /* 0x0000001c0300720c */ /* 0x000fe20003fa4070 */
[--C-:B------:R-:W-:Y:S01]  /*16d0*/  @!P2 IMAD.IADD R29, R29, 0x1, -R3.reuse ;  /* 0x000000011d1da824 */ /* 0x100fe200078e0a03 */
[----:B------:R-:W-:Y:S01]  /*16e0*/  IADD3 R18, -R17, RZ, RZ ;  /* 0x000000ff11127210 */ /* 0x000fe20007ffe1ff */
[----:B------:R-:W-:Y:S02]  /*16f0*/  @!P6 IMAD.IADD R30, R30, 0x1, -R3 ;  /* 0x000000011e1ee824 */ /* 0x000fe400078e0a03 */
[----:B------:R-:W-:Y:S01]  /*1700*/  IMAD.HI.U32 R17, R12, R32, RZ ;  /* 0x000000200c117227 */ /* 0x000fe200078e00ff */
[----:B------:R-:W-:-:S03]  /*1710*/  ISETP.GT.U32.AND P6, PT, R3, R29, PT ;  /* 0x0000001d0300720c */ /* 0x000fc60003fc4070 */
[----:B------:R-:W-:Y:S02]  /*1720*/  IMAD.MOV R17, RZ, RZ, -R17 ;  /* 0x000000ffff117224 */ /* 0x000fe400078e0a11 */
[----:B------:R-:W-:Y:S02]  /*1730*/  VIADD R37, R7, 0x15 ;  /* 0x0000001507257836 */ /* 0x000fe40000000000 */
[----:B------:R-:W-:Y:S02]  /*1740*/  IMAD R32, R3, R17, R32 ;  /* 0x0000001103207224 */ /* 0x000fe400078e0220 */
[--C-:B------:R-:W-:Y:S01]  /*1750*/  @!P5 IMAD.IADD R28, R28, 0x1, -R3.reuse ;  /* 0x000000011c1cd824 */ /* 0x100fe200078e0a03 */
[----:B------:R-:W-:Y:S01]  /*1760*/  ISETP.GE.AND P5, PT, R33, RZ, PT ;  /* 0x000000ff2100720c */ /* 0x000fe20003fa6270 */
[----:B------:R-:W-:Y:S01]  /*1770*/  VIADD R38, R7, 0x16 ;  /* 0x0000001607267836 */ /* 0x000fe20000000000 */
[----:B------:R-:W-:Y:S01]  /*1780*/  IABS R33, R37 ;  /* 0x0000002500217213 */ /* 0x000fe20000000000 */
[----:B------:R-:W-:Y:S01]  /*1790*/  @!P6 IMAD.IADD R29, R29, 0x1, -R3 ;  /* 0x000000011d1de824 */ /* 0x000fe200078e0a03 */
[C---:B------:R-:W-:Y:S01]  /*17a0*/  ISETP.GT.U32.AND P6, PT, R3.reuse, R32, PT ;  /* 0x000000200300720c */ /* 0x040fe20003fc4070 */
[C---:B------:R-:W-:Y:S01]  /*17b0*/  IMAD R31, R3.reuse, R18, R31 ;  /* 0x00000012031f7224 */ /* 0x040fe200078e021f */
[----:B------:R-:W-:Y:S01]  /*17c0*/  ISETP.GT.U32.AND P2, PT, R3, R28, PT ;  /* 0x0000001c0300720c */ /* 0x000fe20003f44070 */
[----:B------:R-:W-:Y:S01]  /*17d0*/  IMAD.HI.U32 R17, R12, R33, RZ ;  /* 0x000000210c117227 */ /* 0x000fe200078e00ff */
[----:B------:R-:W-:-:S02]  /*17e0*/  IABS R34, R38 ;  /* 0x0000002600227213 */ /* 0x000fc40000000000 */
[----:B------:R-:W-:Y:S01]  /*17f0*/  @!P4 IADD3 R29, -R29, RZ, RZ ;  /* 0x000000ff1d1dc210 */ /* 0x000fe20007ffe1ff */
[----:B------:R-:W-:Y:S01]  /*1800*/  IMAD.MOV R18, RZ, RZ, -R17 ;  /* 0x000000ffff127224 */ /* 0x000fe200078e0a11 */
[----:B------:R-:W-:Y:S01]  /*1810*/  ISETP.GE.AND P4, PT, R37, RZ, PT ;  /* 0x000000ff2500720c */ /* 0x000fe20003f86270 */
[----:B------:R-:W-:Y:S01]  /*1820*/  @!P1 IMAD.MOV R26, RZ, RZ, -R26 ;  /* 0x000000ffff1a9224 */ /* 0x000fe200078e0a1a */
[----:B------:R-:W-:Y:S01]  /*1830*/  ISETP.GT.U32.AND P1, PT, R3, R30, PT ;  /* 0x0000001e0300720c */ /* 0x000fe20003f24070 */
[----:B------:R-:W-:-:S04]  /*1840*/  IMAD.HI.U32 R17, R12, R34, RZ ;  /* 0x000000220c117227 */ /* 0x000fc800078e00ff */
[----:B------:R-:W-:Y:S01]  /*1850*/  @!P6 IMAD.IADD R32, R32, 0x1, -R3 ;  /* 0x000000012020e824 */ /* 0x000fe200078e0a03 */
[----:B------:R-:W-:Y:S01]  /*1860*/  @!P2 IADD3 R28, R28, -R3, RZ ;  /* 0x800000031c1ca210 */ /* 0x000fe20007ffe0ff */
[C---:B------:R-:W-:Y:S01]  /*1870*/  IMAD R33, R3.reuse, R18, R33 ;  /* 0x0000001203217224 */ /* 0x040fe200078e0221 */
[C---:B------:R-:W-:Y:S01]  /*1880*/  ISETP.GT.U32.AND P2, PT, R3.reuse, R31, PT ;  /* 0x0000001f0300720c */ /* 0x040fe20003f44070 */
[----:B------:R-:W-:Y:S01]  /*1890*/  IMAD.MOV R18, RZ, RZ, -R17 ;  /* 0x000000ffff127224 */ /* 0x000fe200078e0a11 */
[C---:B------:R-:W-:Y:S01]  /*18a0*/  ISETP.GT.U32.AND P6, PT, R3.reuse, R32, PT ;  /* 0x000000200300720c */ /* 0x040fe20003fc4070 */
[----:B------:R-:W-:Y:S01]  /*18b0*/  @!P3 IMAD.MOV R28, RZ, RZ, -R28 ;  /* 0x000000ffff1cb224 */ /* 0x000fe200078e0a1c */
[----:B------:R-:W-:Y:S01]  /*18c0*/  ISETP.GT.U32.AND P3, PT, R3, R33, PT ;  /* 0x000000210300720c */ /* 0x000fe20003f64070 */
[----:B------:R-:W-:Y:S02]  /*18d0*/  VIADD R39, R7, 0x17 ;  /* 0x0000001707277836 */ /* 0x000fe40000000000 */
[----:B------:R-:W-:-:S02]  /*18e0*/  IMAD R34, R3, R18, R34 ;  /* 0x0000001203227224 */ /* 0x000fc400078e0222 */
[----:B------:R-:W-:Y:S01]  /*18f0*/  @!P1 IMAD.IADD R30, R30, 0x1, -R3 ;  /* 0x000000011e1e9824 */ /* 0x000fe200078e0a03 */
[----:B------:R-:W-:Y:S01]  /*1900*/  IABS R35, R39 ;  /* 0x0000002700237213 */ /* 0x000fe20000000000 */
[----:B------:R-:W-:Y:S01]  /*1910*/  @!P0 IMAD.MOV R27, RZ, RZ, -R27 ;  /* 0x000000ffff1b8224 */ /* 0x000fe200078e0a1b */
[----:B------:R-:W-:Y:S01]  /*1920*/  ISETP.GE.AND P1, PT, R19, RZ, PT ;  /* 0x000000ff1300720c */ /* 0x000fe20003f26270 */
[----:B------:R-:W-:Y:S01]  /*1930*/  VIADD R19, R7, 0x18 ;  /* 0x0000001807137836 */ /* 0x000fe20000000000 */
[----:B------:R-:W-:Y:S01]  /*1940*/  @!P2 IADD3 R31, R31, -R3, RZ ;  /* 0x800000031f1fa210 */ /* 0x000fe20007ffe0ff */
[----:B------:R-:W-:Y:S01]  /*1950*/  IMAD.HI.U32 R17, R12, R35, RZ ;  /* 0x000000230c117227 */ /* 0x000fe200078e00ff */
[----:B------:R-:W-:Y:S02]  /*1960*/  @!P6 IADD3 R32, R32, -R3, RZ ;  /* 0x800000032020e210 */ /* 0x000fe40007ffe0ff */
[----:B------:R-:W-:Y:S01]  /*1970*/  ISETP.GT.U32.AND P6, PT, R3, R34, PT ;  /* 0x000000220300720c */ /* 0x000fe20003fc4070 */
[----:B------:R-:W-:Y:S01]  /*1980*/  @!P3 IMAD.IADD R33, R33, 0x1, -R3 ;  /* 0x000000012121b824 */ /* 0x000fe200078e0a03 */
[----:B------:R-:W-:Y:S01]  /*1990*/  ISETP.GE.AND P2, PT, R36, RZ, PT ;  /* 0x000000ff2400720c */ /* 0x000fe20003f46270 */
[----:B------:R-:W-:Y:S01]  /*19a0*/  IMAD.MOV R18, RZ, RZ, -R17 ;  /* 0x000000ffff127224 */ /* 0x000fe200078e0a11 */
[C---:B------:R-:W-:Y:S01]  /*19b0*/  ISETP.GT.U32.AND P0, PT, R3.reuse, R31, PT ;  /* 0x0000001f0300720c */ /* 0x040fe20003f04070 */
[----:B------:R-:W-:Y:S01]  /*19c0*/  @!P5 IMAD.MOV R30, RZ, RZ, -R30 ;  /* 0x000000ffff1ed224 */ /* 0x000fe200078e0a1e */
[----:B------:R-:W-:Y:S01]  /*19d0*/  IABS R36, R19 ;  /* 0x0000001300247213 */ /* 0x000fe20000000000 */
[C---:B------:R-:W-:Y:S01]  /*19e0*/  IMAD R35, R3.reuse, R18, R35 ;  /* 0x0000001203237224 */ /* 0x040fe200078e0223 */
[----:B------:R-:W-:Y:S01]  /*19f0*/  ISETP.GT.U32.AND P3, PT, R3, R33, PT ;  /* 0x000000210300720c */ /* 0x000fe20003f64070 */
[----:B------:R-:W-:Y:S01]  /*1a00*/  VIADD R18, R7, 0x19 ;  /* 0x0000001907127836 */ /* 0x000fe20000000000 */
[----:B------:R-:W-:Y:S01]  /*1a10*/  ISETP.GE.AND P5, PT, R38, RZ, PT ;  /* 0x000000ff2600720c */ /* 0x000fe20003fa6270 */
[----:B------:R-:W-:-:S02]  /*1a20*/  IMAD.HI.U32 R17, R12, R36, RZ ;  /* 0x000000240c117227 */ /* 0x000fc400078e00ff */
[----:B------:R-:W-:Y:S02]  /*1a30*/  @!P6 IADD3 R34, R34, -R3, RZ ;  /* 0x800000032222e210 */ /* 0x000fe40007ffe0ff */
[----:B------:R-:W-:Y:S01]  /*1a40*/  @!P2 IMAD.MOV R32, RZ, RZ, -R32 ;  /* 0x000000ffff20a224 */ /* 0x000fe200078e0a20 */
[----:B------:R-:W-:Y:S01]  /*1a50*/  ISETP.GT.U32.AND P2, PT, R3, R35, PT ;  /* 0x000000230300720c */ /* 0x000fe20003f44070 */
[----:B------:R-:W-:Y:S01]  /*1a60*/  IMAD.MOV R17, RZ, RZ, -R17 ;  /* 0x000000ffff117224 */ /* 0x000fe200078e0a11 */
[----:B------:R-:W-:Y:S01]  /*1a70*/  IABS R37, R18 ;  /* 0x0000001200257213 */ /* 0x000fe20000000000 */
[----:B------:R-:W-:Y:S01]  /*1a80*/  @!P0 IMAD.IADD R31, R31, 0x1, -R3 ;  /* 0x000000011f1f8824 */ /* 0x000fe200078e0a03 */
[C---:B------:R-:W-:Y:S01]  /*1a90*/  ISETP.GT.U32.AND P6, PT, R3.reuse, R34, PT ;  /* 0x000000220300720c */ /* 0x040fe20003fc4070 */
[----:B------:R-:W-:Y:S01]  /*1aa0*/  IMAD R36, R3, R17, R36 ;  /* 0x0000001103247224 */ /* 0x000fe200078e0224 */
[----:B------:R-:W-:Y:S01]  /*1ab0*/  ISETP.GE.AND P0, PT, R39, RZ, PT ;  /* 0x000000ff2700720c */ /* 0x000fe20003f06270 */
[----:B------:R-:W-:-:S04]  /*1ac0*/  IMAD.HI.U32 R17, R12, R37, RZ ;  /* 0x000000250c117227 */ /* 0x000fc800078e00ff */
[----:B------:R-:W-:Y:S01]  /*1ad0*/  @!P3 IMAD.IADD R33, R33, 0x1, -R3 ;  /* 0x000000012121b824 */ /* 0x000fe200078e0a03 */
[----:B------:R-:W-:Y:S01]  /*1ae0*/  ISETP.GE.AND P3, PT, R18, RZ, PT ;  /* 0x000000ff1200720c */ /* 0x000fe20003f66270 */
[----:B------:R-:W-:Y:S01]  /*1af0*/  @!P1 IMAD.MOV R31, RZ, RZ, -R31 ;  /* 0x000000ffff1f9224 */ /* 0x000fe200078e0a1f */
[----:B------:R-:W-:Y:S01]  /*1b00*/  ISETP.GE.AND P1, PT, R19, RZ, PT ;  /* 0x000000ff1300720c */ /* 0x000fe20003f26270 */
[----:B------:R-:W-:Y:S01]  /*1b10*/  IMAD.MOV R18, RZ, RZ, -R17 ;  /* 0x000000ffff127224 */ /* 0x000fe200078e0a11 */
[----:B------:R-:W-:Y:S01]  /*1b20*/  @!P2 IADD3 R35, R35, -R3, RZ ;  /* 0x800000032323a210 */ /* 0x000fe20007ffe0ff */
[----:B------:R-:W-:Y:S02]  /*1b30*/  VIADD R19, R7, 0x1a ;  /* 0x0000001a07137836 */ /* 0x000fe40000000000 */
[----:B------:R-:W-:Y:S01]  /*1b40*/  @!P6 IMAD.IADD R34, R34, 0x1, -R3 ;  /* 0x000000012222e824 */ /* 0x000fe200078e0a03 */
[C---:B------:R-:W-:Y:S01]  /*1b50*/  ISETP.GT.U32.AND P2, PT, R3.reuse, R35, PT ;  /* 0x000000230300720c */ /* 0x040fe20003f44070 */
[----:B------:R-:W-:Y:S01]  /*1b60*/  IMAD R37, R3, R18, R37 ;  /* 0x0000001203257224 */ /* 0x000fe200078e0225 */
[----:B------:R-:W-:Y:S01]  /*1b70*/  IABS R38, R19 ;  /* 0x0000001300267213 */ /* 0x000fe20000000000 */
[----:B------:R-:W-:Y:S01]  /*1b80*/  @!P5 IMAD.MOV R34, RZ, RZ, -R34 ;  /* 0x000000ffff22d224 */ /* 0x000fe200078e0a22 */
[----:B------:R-:W-:Y:S01]  /*1b90*/  ISETP.GE.AND P6, PT, R19, RZ, PT ;  /* 0x000000ff1300720c */ /* 0x000fe20003fc6270 */
[----:B------:R-:W-:Y:S01]  /*1ba0*/  VIADD R40, R7, 0x1b ;  /* 0x0000001b07287836 */ /* 0x000fe20000000000 */
[----:B------:R-:W-:Y:S01]  /*1bb0*/  ISETP.GT.U32.AND P5, PT, R3, R37, PT ;  /* 0x000000250300720c */ /* 0x000fe20003fa4070 */
[----:B------:R-:W-:-:S03]  /*1bc0*/  IMAD.HI.U32 R17, R12, R38, RZ ;  /* 0x000000260c117227 */ /* 0x000fc600078e00ff */
[----:B------:R-:W-:Y:S01]  /*1bd0*/  IABS R39, R40 ;  /* 0x0000002800277213 */ /* 0x000fe20000000000 */
[----:B------:R-:W-:Y:S01]  /*1be0*/  VIADD R19, R7, 0x1c ;  /* 0x0000001c07137836 */ /* 0x000fe20000000000 */
[----:B------:R-:W-:Y:S01]  /*1bf0*/  IADD3 R17, -R17, RZ, RZ ;  /* 0x000000ff11117210 */ /* 0x000fe20007ffe1ff */
[----:B------:R-:W-:Y:S01]  /*1c00*/  @!P4 IMAD.MOV R33, RZ, RZ, -R33 ;  /* 0x000000ffff21c224 */ /* 0x000fe200078e0a21 */
[----:B------:R-:W-:Y:S01]  /*1c10*/  ISETP.GT.U32.AND P4, PT, R3, R36, PT ;  /* 0x000000240300720c */ /* 0x000fe20003f84070 */
[----:B------:R-:W-:Y:S01]  /*1c20*/  @!P2 IMAD.IADD R35, R35, 0x1, -R3 ;  /* 0x000000012323a824 */ /* 0x000fe200078e0a03 */
[----:B------:R-:W-:Y:S01]  /*1c30*/  ISETP.GE.AND P2, PT, R40, RZ, PT ;  /* 0x000000ff2800720c */ /* 0x000fe20003f46270 */
[----:B------:R-:W-:Y:S01]  /*1c40*/  IMAD R38, R3, R17, R38 ;  /* 0x0000001103267224 */ /* 0x000fe200078e0226 */
[----:B------:R-:W-:Y:S01]  /*1c50*/  IABS R40, R19 ;  /* 0x0000001300287213 */ /* 0x000fe20000000000 */
[----:B------:R-:W-:-:S04]  /*1c60*/  IMAD.HI.U32 R17, R12, R39, RZ ;  /* 0x000000270c117227 */ /* 0x000fc800078e00ff */
[----:B------:R-:W-:Y:S01]  /*1c70*/  @!P5 IMAD.IADD R37, R37, 0x1, -R3 ;  /* 0x000000012525d824 */ /* 0x000fe200078e0a03 */
[----:B------:R-:W-:Y:S01]  /*1c80*/  IADD3 R18, -R17, RZ, RZ ;  /* 0x000000ff11127210 */ /* 0x000fe20007ffe1ff */
[----:B------:R-:W-:-:S03]  /*1c90*/  IMAD.HI.U32 R17, R12, R40, RZ ;  /* 0x000000280c117227 */ /* 0x000fc600078e00ff */
[C---:B------:R-:W-:Y:S01]  /*1ca0*/  ISETP.GT.U32.AND P5, PT, R3.reuse, R37, PT ;  /* 0x000000250300720c */ /* 0x040fe20003fa4070 */
[----:B------:R-:W-:Y:S02]  /*1cb0*/  IMAD.MOV R17, RZ, RZ, -R17 ;  /* 0x000000ffff117224 */ /* 0x000fe400078e0a11 */
[----:B------:R-:W-:Y:S02]  /*1cc0*/  @!P4 IMAD.IADD R36, R36, 0x1, -R3 ;  /* 0x000000012424c824 */ /* 0x000fe400078e0a03 */
[C---:B------:R-:W-:Y:S02]  /*1cd0*/  IMAD R40, R3.reuse, R17, R40 ;  /* 0x0000001103287224 */ /* 0x040fe400078e0228 */
[----:B------:R-:W-:Y:S01]  /*1ce0*/  @!P0 IMAD.MOV R35, RZ, RZ, -R35 ;  /* 0x000000ffff238224 */ /* 0x000fe200078e0a23 */
[----:B------:R-:W-:Y:S01]  /*1cf0*/  ISETP.GT.U32.AND P0, PT, R3, R38, PT ;  /* 0x000000260300720c */ /* 0x000fe20003f04070 */
[----:B------:R-:W-:Y:S01]  /*1d00*/  VIADD R44, R7, 0x1d ;  /* 0x0000001d072c7836 */ /* 0x000fe20000000000 */
[----:B------:R-:W-:Y:S01]  /*1d10*/  ISETP.GT.U32.AND P4, PT, R3, R36, PT ;  /* 0x000000240300720c */ /* 0x000fe20003f84070 */
[----:B------:R-:W-:-:S02]  /*1d20*/  VIADD R45, R7, 0x1e ;  /* 0x0000001e072d7836 */ /* 0x000fc40000000000 */
[----:B------:R-:W-:Y:S01]  /*1d30*/  @!P5 IMAD.IADD R37, R37, 0x1, -R3 ;  /* 0x000000012525d824 */ /* 0x000fe200078e0a03 */
[C---:B------:R-:W-:Y:S01]  /*1d40*/  ISETP.GT.U32.AND P5, PT, R3.reuse, R40, PT ;  /* 0x000000280300720c */ /* 0x040fe20003fa4070 */
[----:B------:R-:W-:Y:S01]  /*1d50*/  IMAD R39, R3, R18, R39 ;  /* 0x0000001203277224 */ /* 0x000fe200078e0227 */
[----:B------:R-:W-:Y:S01]  /*1d60*/  IABS R41, R44 ;  /* 0x0000002c00297213 */ /* 0x000fe20000000000 */
[C---:B------:R-:W-:Y:S01]  /*1d70*/  VIADD R46, R7.reuse, 0x1f ;  /* 0x0000001f072e7836 */ /* 0x040fe20000000000 */
[----:B------:R-:W-:Y:S01]  /*1d80*/  IABS R42, R45 ;  /* 0x0000002d002a7213 */ /* 0x000fe20000000000 */
[----:B------:R-:W-:Y:S02]  /*1d90*/  VIADD R47, R7, 0x21 ;  /* 0x00000021072f7836 */ /* 0x000fe40000000000 */
[----:B------:R-:W-:Y:S01]  /*1da0*/  @!P0 IMAD.IADD R38, R38, 0x1, -R3 ;  /* 0x0000000126268824 */ /* 0x000fe200078e0a03 */
[----:B------:R-:W-:Y:S01]  /*1db0*/  IABS R43, R46 ;  /* 0x0000002e002b7213 */ /* 0x000fe20000000000 */
[----:B------:R-:W-:Y:S01]  /*1dc0*/  IMAD.HI.U32 R17, R12, R41, RZ ;  /* 0x000000290c117227 */ /* 0x000fe200078e00ff */
[----:B------:R-:W-:-:S02]  /*1dd0*/  @!P4 IADD3 R36, R36, -R3, RZ ;  /* 0x800000032424c210 */ /* 0x000fc40007ffe0ff */
[C---:B------:R-:W-:Y:S01]  /*1de0*/  ISETP.GT.U32.AND P4, PT, R3.reuse, R39, PT ;  /* 0x000000270300720c */ /* 0x040fe20003f84070 */
[----:B------:R-:W-:Y:S01]  /*1df0*/  @!P5 IMAD.IADD R40, R40, 0x1, -R3 ;  /* 0x000000012828d824 */ /* 0x000fe200078e0a03 */
[C---:B------:R-:W-:Y:S01]  /*1e00*/  ISETP.GT.U32.AND P0, PT, R3.reuse, R38, PT ;  /* 0x000000260300720c */ /* 0x040fe20003f04070 */
[----:B------:R-:W-:Y:S02]  /*1e10*/  IMAD.MOV R18, RZ, RZ, -R17 ;  /* 0x000000ffff127224 */ /* 0x000fe400078e0a11 */
[----:B------:R-:W-:Y:S01]  /*1e20*/  IMAD.HI.U32 R17, R12, R42, RZ ;  /* 0x0000002a0c117227 */ /* 0x000fe200078e00ff */
[----:B------:R-:W-:-:S03]  /*1e30*/  ISETP.GT.U32.AND P5, PT, R3, R40, PT ;  /* 0x000000280300720c */ /* 0x000fc60003fa4070 */
[----:B------:R-:W-:Y:S01]  /*1e40*/  IMAD R41, R3, R18, R41 ;  /* 0x0000001203297224 */ /* 0x000fe200078e0229 */
[----:B------:R-:W-:Y:S01]  /*1e50*/  IADD3 R17, -R17, RZ, RZ ;  /* 0x000000ff11117210 */ /* 0x000fe20007ffe1ff */
[----:B------:R-:W-:Y:S02]  /*1e60*/  IMAD.HI.U32 R18, R12, R43, RZ ;  /* 0x0000002b0c127227 */ /* 0x000fe400078e00ff */
[----:B------:R-:W-:Y:S02]  /*1e70*/  @!P4 IADD3 R39, R39, -R3, RZ ;  /* 0x800000032727c210 */ /* 0x000fe40007ffe0ff */
[----:B------:R-:W-:Y:S02]  /*1e80*/  IMAD.MOV R18, RZ, RZ, -R18 ;  /* 0x000000ffff127224 */ /* 0x000fe400078e0a12 */
[C---:B------:R-:W-:Y:S01]  /*1e90*/  IMAD R42, R3.reuse, R17, R42 ;  /* 0x00000011032a7224 */ /* 0x040fe200078e022a */
[C---:B------:R-:W-:Y:S01]  /*1ea0*/  ISETP.GT.U32.AND P4, PT, R3.reuse, R39, PT ;  /* 0x000000270300720c */ /* 0x040fe20003f84070 */
[----:B------:R-:W-:Y:S01]  /*1eb0*/  @!P0 IMAD.IADD R38, R38, 0x1, -R3 ;  /* 0x0000000126268824 */ /* 0x000fe200078e0a03 */
[C---:B------:R-:W-:Y:S01]  /*1ec0*/  ISETP.GT.U32.AND P0, PT, R3.reuse, R41, PT ;  /* 0x000000290300720c */ /* 0x040fe20003f04070 */
[----:B------:R-:W-:-:S02]  /*1ed0*/  IMAD R43, R3, R18, R43 ;  /* 0x00000012032b7224 */ /* 0x000fc400078e022b */
[--C-:B------:R-:W-:Y:S01]  /*1ee0*/  @!P5 IMAD.IADD R40, R40, 0x1, -R3.reuse ;  /* 0x000000012828d824 */ /* 0x100fe200078e0a03 */
[C---:B------:R-:W-:Y:S01]  /*1ef0*/  ISETP.GT.U32.AND P5, PT, R3.reuse, R42, PT ;  /* 0x0000002a0300720c */ /* 0x040fe20003fa4070 */
[----:B------:R-:W-:Y:S01]  /*1f00*/  @!P6 IMAD.MOV R38, RZ, RZ, -R38 ;  /* 0x000000ffff26e224 */ /* 0x000fe200078e0a26 */
[----:B------:R-:W-:Y:S01]  /*1f10*/  ISETP.GT.U32.AND P6, PT, R3, R43, PT ;  /* 0x0000002b0300720c */ /* 0x000fe20003fc4070 */
[----:B------:R-:W-:Y:S01]  /*1f20*/  @!P1 IMAD.MOV R36, RZ, RZ, -R36 ;  /* 0x000000ffff249224 */ /* 0x000fe200078e0a24 */
[----:B------:R-:W-:Y:S01]  /*1f30*/  ISETP.GE.AND P1, PT, R19, RZ, PT ;  /* 0x000000ff1300720c */ /* 0x000fe20003f26270 */
[----:B------:R-:W-:Y:S02]  /*1f40*/  VIADD R19, R7, 0x20 ;  /* 0x0000002007137836 */ /* 0x000fe40000000000 */
[----:B------:R-:W-:Y:S01]  /*1f50*/  @!P4 IMAD.IADD R39, R39, 0x1, -R3 ;  /* 0x000000012727c824 */ /* 0x000fe200078e0a03 */
[----:B------:R-:W-:Y:S01]  /*1f60*/  ISETP.GE.AND P4, PT, R45, RZ, PT ;  /* 0x000000ff2d00720c */ /* 0x000fe20003f86270 */
[----:B------:R-:W-:Y:S01]  /*1f70*/  @!P3 IMAD.MOV R37, RZ, RZ, -R37 ;  /* 0x000000ffff25b224 */ /* 0x000fe200078e0a25 */
[----:B------:R-:W-:Y:S01]  /*1f80*/  ISETP.GE.AND P3, PT, R44, RZ, PT ;  /* 0x000000ff2c00720c */ /* 0x000fe20003f66270 */
[----:B------:R-:W-:Y:S01]  /*1f90*/  VIADD R54, R7, 0x25 ;  /* 0x0000002507367836 */ /* 0x000fe20000000000 */
[----:B------:R-:W-:Y:S01]  /*1fa0*/  IABS R45, R47 ;  /* 0x0000002f002d7213 */ /* 0x000fe20000000000 */
[--C-:B------:R-:W-:Y:S01]  /*1fb0*/  @!P5 IMAD.IADD R42, R42, 0x1, -R3.reuse ;  /* 0x000000012a2ad824 */ /* 0x100fe200078e0a03 */
[----:B------:R-:W-:Y:S01]  /*1fc0*/  IABS R44, R19 ;  /* 0x00000013002c7213 */ /* 0x000fe20000000000 */
[----:B------:R-:W-:Y:S01]  /*1fd0*/  @!P6 IMAD.IADD R43, R43, 0x1, -R3 ;  /* 0x000000012b2be824 */ /* 0x000fe200078e0a03 */
[----:B------:R-:W-:Y:S01]  /*1fe0*/  @!P0 IADD3 R41, R41, -R3, RZ ;  /* 0x8000000329298210 */ /* 0x000fe20007ffe0ff */
[----:B------:R-:W-:Y:S01]  /*1ff0*/  IMAD.HI.U32 R18, R12, R45, RZ ;  /* 0x0000002d0c127227 */ /* 0x000fe200078e00ff */
[----:B------:R-:W-:-:S02]  /*2000*/  ISETP.GT.U32.AND P5, PT, R3, R42, PT ;  /* 0x0000002a0300720c */ /* 0x000fc40003fa4070 */
[C---:B------:R-:W-:Y:S01]  /*2010*/  ISETP.GT.U32.AND P6, PT, R3.reuse, R43, PT ;  /* 0x0000002b0300720c */ /* 0x040fe20003fc4070 */
[----:B------:R-:W-:Y:S01]  /*2020*/  IMAD.HI.U32 R17, R12, R44, RZ ;  /* 0x0000002c0c117227 */ /* 0x000fe200078e00ff */
[----:B------:R-:W-:Y:S02]  /*2030*/  ISETP.GT.U32.AND P0, PT, R3, R41, PT ;  /* 0x000000290300720c */ /* 0x000fe40003f04070 */
[----:B------:R-:W-:Y:S01]  /*2040*/  IADD3 R18, -R18, RZ, RZ ;  /* 0x000000ff12127210 */ /* 0x000fe20007ffe1ff */
[----:B------:R-:W-:Y:S01]  /*2050*/  IMAD.MOV R17, RZ, RZ, -R17 ;  /* 0x000000ffff117224 */ /* 0x000fe200078e0a11 */
[----:B------:R-:W-:Y:S01]  /*2060*/  IABS R50, R54 ;  /* 0x0000003600327213 */ /* 0x000fe20000000000 */
[----:B------:R-:W-:Y:S01]  /*2070*/  @!P1 IMAD.MOV R40, RZ, RZ, -R40 ;  /* 0x000000ffff289224 */ /* 0x000fe200078e0a28 */
[----:B------:R-:W-:Y:S01]  /*2080*/  ISETP.GE.AND P1, PT, R19, RZ, PT ;  /* 0x000000ff1300720c */ /* 0x000fe20003f26270 */
[----:B------:R-:W-:Y:S02]  /*2090*/  VIADD R19, R7, 0x22 ;  /* 0x0000002207137836 */ /* 0x000fe40000000000 */
[----:B------:R-:W-:-:S02]  /*20a0*/  IMAD R44, R3, R17, R44 ;  /* 0x00000011032c7224 */ /* 0x000fc400078e022c */
[C---:B------:R-:W-:Y:S01]  /*20b0*/  IMAD R45, R3.reuse, R18, R45 ;  /* 0x00000012032d7224 */ /* 0x040fe200078e022d */
[----:B------:R-:W-:Y:S01]  /*20c0*/  IABS R48, R19 ;  /* 0x0000001300307213 */ /* 0x000fe20000000000 */
[--C-:B------:R-:W-:Y:S01]  /*20d0*/  @!P5 IMAD.IADD R42, R42, 0x1, -R3.reuse ;  /* 0x000000012a2ad824 */ /* 0x100fe200078e0a03 */
[----:B------:R-:W-:Y:S01]  /*20e0*/  ISETP.GT.U32.AND P5, PT, R3, R44, PT ;  /* 0x0000002c0300720c */ /* 0x000fe20003fa4070 */
[----:B------:R-:W-:Y:S01]  /*20f0*/  @!P6 IMAD.IADD R43, R43, 0x1, -R3 ;  /* 0x000000012b2be824 */ /* 0x000fe200078e0a03 */
[----:B------:R-:W-:Y:S01]  /*2100*/  ISETP.GT.U32.AND P6, PT, R3, R45, PT ;  /* 0x0000002d0300720c */ /* 0x000fe20003fc4070 */
[----:B------:R-:W-:Y:S01]  /*2110*/  IMAD.HI.U32 R17, R12, R48, RZ ;  /* 0x000000300c117227 */ /* 0x000fe200078e00ff */
[----:B------:R-:W-:Y:S02]  /*2120*/  @!P0 IADD3 R41, R41, -R3, RZ ;  /* 0x8000000329298210 */ /* 0x000fe40007ffe0ff */
[----:B------:R-:W-:Y:S01]  /*2130*/  ISETP.GE.AND P0, PT, R47, RZ, PT ;  /* 0x000000ff2f00720c */ /* 0x000fe20003f06270 */
[----:B------:R-:W-:Y:S01]  /*2140*/  VIADD R47, R7, 0x23 ;  /* 0x00000023072f7836 */ /* 0x000fe20000000000 */
[----:B------:R-:W-:Y:S01]  /*2150*/  IADD3 R17, -R17, RZ, RZ ;  /* 0x000000ff11117210 */ /* 0x000fe20007ffe1ff */
[----:B------:R-:W-:Y:S01]  /*2160*/  @!P2 IMAD.MOV R39, RZ, RZ, -R39 ;  /* 0x000000ffff27a224 */ /* 0x000fe200078e0a27 */
[----:B------:R-:W-:Y:S01]  /*2170*/  ISETP.GE.AND P2, PT, R46, RZ, PT ;  /* 0x000000ff2e00720c */ /* 0x000fe20003f46270 */
[----:B------:R-:W-:Y:S01]  /*2180*/  VIADD R53, R7, 0x24 ;  /* 0x0000002407357836 */ /* 0x000fe20000000000 */
[----:B------:R-:W-:Y:S01]  /*2190*/  IABS R49, R47 ;  /* 0x0000002f00317213 */ /* 0x000fe20000000000 */
[--C-:B------:R-:W-:Y:S01]  /*21a0*/  @!P5 IMAD.IADD R44, R44, 0x1, -R3.reuse ;  /* 0x000000012c2cd824 */ /* 0x100fe200078e0a03 */
[----:B------:R-:W-:Y:S01]  /*21b0*/  @!P4 IADD3 R42, -R42, RZ, RZ ;  /* 0x000000ff2a2ac210 */ /* 0x000fe20007ffe1ff */
[----:B------:R-:W-:Y:S01]  /*21c0*/  IMAD R48, R3, R17, R48 ;  /* 0x0000001103307224 */ /* 0x000fe200078e0230 */
[----:B------:R-:W-:Y:S01]  /*21d0*/  IABS R51, R53 ;  /* 0x0000003500337213 */ /* 0x000fe20000000000 */
[----:B------:R-:W-:Y:S01]  /*21e0*/  @!P6 IMAD.IADD R45, R45, 0x1, -R3 ;  /* 0x000000012d2de824 */ /* 0x000fe200078e0a03 */
[C---:B------:R-:W-:Y:S01]  /*21f0*/  ISETP.GT.U32.AND P6, PT, R3.reuse, R44, PT ;  /* 0x0000002c0300720c */ /* 0x040fe20003fc4070 */
[----:B------:R-:W-:Y:S01]  /*2200*/  IMAD.HI.U32 R17, R12, R49, RZ ;  /* 0x000000310c117227 */ /* 0x000fe200078e00ff */
[----:B------:R-:W-:-:S02]  /*2210*/  ISETP.GT.U32.AND P5, PT, R3, R48, PT ;  /* 0x000000300300720c */ /* 0x000fc40003fa4070 */
[----:B------:R-:W-:Y:S01]  /*2220*/  ISETP.GT.U32.AND P4, PT, R3, R45, PT ;  /* 0x0000002d0300720c */ /* 0x000fe20003f84070 */
[----:B------:R-:W-:Y:S02]  /*2230*/  IMAD.MOV R46, RZ, RZ, -R17 ;  /* 0x000000ffff2e7224 */ /* 0x000fe400078e0a11 */
[----:B------:R-:W-:-:S04]  /*2240*/  IMAD.HI.U32 R17, R12, R50, RZ ;  /* 0x000000320c117227 */ /* 0x000fc800078e00ff */
[----:B------:R-:W-:Y:S02]  /*2250*/  IMAD.MOV R17, RZ, RZ, -R17 ;  /* 0x000000ffff117224 */ /* 0x000fe400078e0a11 */
[----:B------:R-:W-:-:S04]  /*2260*/  IMAD.HI.U32 R18, R12, R51, RZ ;  /* 0x000000330c127227 */ /* 0x000fc800078e00ff */
[C---:B------:R-:W-:Y:S01]  /*2270*/  IMAD R49, R3.reuse, R46, R49 ;  /* 0x0000002e03317224 */ /* 0x040fe200078e0231 */
[----:B------:R-:W-:Y:S01]  /*2280*/  IADD3 R18, -R18, RZ, RZ ;  /* 0x000000ff12127210 */ /* 0x000fe20007ffe1ff */
[----:B------:R-:W-:Y:S01]  /*2290*/  IMAD R50, R3, R17, R50 ;  /* 0x0000001103327224 */ /* 0x000fe200078e0232 */
[----:B------:R-:W-:Y:S01]  /*22a0*/  @!P4 IADD3 R45, R45, -R3, RZ ;  /* 0x800000032d2dc210 */ /* 0x000fe20007ffe0ff */
[----:B------:R-:W-:Y:S01]  /*22b0*/  @!P6 IMAD.IADD R44, R44, 0x1, -R3 ;  /* 0x000000012c2ce824 */ /* 0x000fe200078e0a03 */
[----:B------:R-:W-:Y:S01]  /*22c0*/  ISETP.GT.U32.AND P6, PT, R3, R49, PT ;  /* 0x000000310300720c */ /* 0x000fe20003fc4070 */
[----:B------:R-:W-:Y:S01]  /*22d0*/  VIADD R55, R7, 0x26 ;  /* 0x0000002607377836 */ /* 0x000fe20000000000 */
[C---:B------:R-:W-:Y:S01]  /*22e0*/  ISETP.GT.U32.AND P4, PT, R3.reuse, R50, PT ;  /* 0x000000320300720c */ /* 0x040fe20003f84070 */
[----:B------:R-:W-:Y:S02]  /*22f0*/  IMAD R51, R3, R18, R51 ;  /* 0x0000001203337224 */ /* 0x000fe400078e0233 */
[----:B------:R-:W-:Y:S01]  /*2300*/  @!P5 IMAD.IADD R48, R48, 0x1, -R3 ;  /* 0x000000013030d824 */ /* 0x000fe200078e0a03 */
[----:B------:R-:W-:Y:S01]  /*2310*/  IABS R52, R55 ;  /* 0x0000003700347213 */ /* 0x000fe20000000000 */
[----:B------:R-:W-:Y:S01]  /*2320*/  @!P3 IMAD.MOV R41, RZ, RZ, -R41 ;  /* 0x000000ffff29b224 */ /* 0x000fe200078e0a29 */
[----:B------:R-:W-:Y:S01]  /*2330*/  ISETP.GE.AND P3, PT, R19, RZ, PT ;  /* 0x000000ff1300720c */ /* 0x000fe20003f66270 */
[----:B------:R-:W-:Y:S01]  /*2340*/  @!P2 IMAD.MOV R43, RZ, RZ, -R43 ;  /* 0x000000ffff2ba224 */ /* 0x000fe200078e0a2b */
[----:B------:R-:W-:Y:S01]  /*2350*/  ISETP.GT.U32.AND P2, PT, R3, R51, PT ;  /* 0x000000330300720c */ /* 0x000fe20003f44070 */
[----:B------:R-:W-:Y:S01]  /*2360*/  VIADD R19, R7, 0x27 ;  /* 0x0000002707137836 */ /* 0x000fe20000000000 */
[----:B------:R-:W-:Y:S01]  /*2370*/  ISETP.GT.U32.AND P5, PT, R3, R48, PT ;  /* 0x000000300300720c */ /* 0x000fe20003fa4070 */
[----:B------:R-:W-:-:S04]  /*2380*/  IMAD.HI.U32 R17, R12, R52, RZ ;  /* 0x000000340c117227 */ /* 0x000fc800078e00ff */
[--C-:B------:R-:W-:Y:S01]  /*2390*/  @!P6 IMAD.IADD R49, R49, 0x1, -R3.reuse ;  /* 0x000000013131e824 */ /* 0x100fe200078e0a03 */
[----:B------:R-:W-:Y:S01]  /*23a0*/  ISETP.GE.AND P6, PT, R54, RZ, PT ;  /* 0x000000ff3600720c */ /* 0x000fe20003fc6270 */
[----:B------:R-:W-:Y:S01]  /*23b0*/  @!P4 IMAD.IADD R50, R50, 0x1, -R3 ;  /* 0x000000013232c824 */ /* 0x000fe200078e0a03 */
[----:B------:R-:W-:Y:S01]  /*23c0*/  IABS R54, R19 ;  /* 0x0000001300367213 */ /* 0x000fe20000000000 */
[----:B------:R-:W-:Y:S02]  /*23d0*/  IMAD.MOV R17, RZ, RZ, -R17 ;  /* 0x000000ffff117224 */ /* 0x000fe400078e0a11 */
[----:B------:R-:W-:Y:S01]  /*23e0*/  VIADD R46, R7, 0x28 ;  /* 0x00000028072e7836 */ /* 0x000fe20000000000 */
[C---:B------:R-:W-:Y:S01]  /*23f0*/  ISETP.GT.U32.AND P4, PT, R3.reuse, R50, PT ;  /* 0x000000320300720c */ /* 0x040fe20003f84070 */
[----:B------:R-:W-:Y:S01]  /*2400*/  IMAD R52, R3, R17, R52 ;  /* 0x0000001103347224 */ /* 0x000fe200078e0234 */
[----:B------:R-:W-:Y:S01]  /*2410*/  @!P2 IADD3 R51, R51, -R3, RZ ;  /* 0x800000033333a210 */ /* 0x000fe20007ffe0ff */
[----:B------:R-:W-:Y:S01]  /*2420*/  IMAD.HI.U32 R17, R12, R54, RZ ;  /* 0x000000360c117227 */ /* 0x000fe200078e00ff */
[----:B------:R-:W-:-:S03]  /*2430*/  ISETP.GT.U32.AND P2, PT, R3, R49, PT ;  /* 0x000000310300720c */ /* 0x000fc60003f44070 */
[----:B------:R-:W-:Y:S02]  /*2440*/  IMAD.MOV R18, RZ, RZ, -R17 ;  /* 0x000000ffff127224 */ /* 0x000fe400078e0a11 */
[----:B------:R-:W-:Y:S01]  /*2450*/  @!P5 IMAD.IADD R48, R48, 0x1, -R3 ;  /* 0x000000013030d824 */ /* 0x000fe200078e0a03 */
[----:B------:R-:W-:Y:S01]  /*2460*/  ISETP.GE.AND P5, PT, R53, RZ, PT ;  /* 0x000000ff3500720c */ /* 0x000fe20003fa6270 */
[----:B------:R-:W-:Y:S01]  /*2470*/  @!P0 IMAD.MOV R45, RZ, RZ, -R45 ;  /* 0x000000ffff2d8224 */ /* 0x000fe200078e0a2d */
[----:B------:R-:W-:Y:S01]  /*2480*/  IABS R53, R46 ;  /* 0x0000002e00357213 */ /* 0x000fe20000000000 */
[C---:B------:R-:W-:Y:S01]  /*2490*/  IMAD R54, R3.reuse, R18, R54 ;  /* 0x0000001203367224 */ /* 0x040fe200078e0236 */
[C---:B------:R-:W-:Y:S01]  /*24a0*/  ISETP.GT.U32.AND P0, PT, R3.reuse, R51, PT ;  /* 0x000000330300720c */ /* 0x040fe20003f04070 */
[----:B------:R-:W-:Y:S01]  /*24b0*/  @!P3 IMAD.MOV R48, RZ, RZ, -R48 ;  /* 0x000000ffff30b224 */ /* 0x000fe200078e0a30 */
[----:B------:R-:W-:Y:S01]  /*24c0*/  ISETP.GT.U32.AND P3, PT, R3, R52, PT ;  /* 0x000000340300720c */ /* 0x000fe20003f64070 */
[----:B------:R-:W-:Y:S01]  /*24d0*/  IMAD.HI.U32 R17, R12, R53, RZ ;  /* 0x000000350c117227 */ /* 0x000fe200078e00ff */
[----:B------:R-:W-:-:S02]  /*24e0*/  @!P2 IADD3 R49, R49, -R3, RZ ;  /* 0x800000033131a210 */ /* 0x000fc40007ffe0ff */
[----:B------:R-:W-:Y:S01]  /*24f0*/  ISETP.GE.AND P2, PT, R55, RZ, PT ;  /* 0x000000ff3700720c */ /* 0x000fe20003f46270 */
[----:B------:R-:W-:Y:S01]  /*2500*/  @!P4 IMAD.IADD R50, R50, 0x1, -R3 ;  /* 0x000000013232c824 */ /* 0x000fe200078e0a03 */
[----:B------:R-:W-:Y:S01]  /*2510*/  ISETP.GT.U32.AND P4, PT, R3, R54, PT ;  /* 0x000000360300720c */ /* 0x000fe20003f84070 */
[----:B------:R-:W-:Y:S01]  /*2520*/  @!P1 IMAD.MOV R44, RZ, RZ, -R44 ;  /* 0x000000ffff2c9224 */ /* 0x000fe200078e0a2c */
[----:B------:R-:W-:Y:S01]  /*2530*/  ISETP.GE.AND P1, PT, R47, RZ, PT ;  /* 0x000000ff2f00720c */ /* 0x000fe20003f26270 */
[----:B------:R-:W-:Y:S02]  /*2540*/  IMAD.MOV R18, RZ, RZ, -R17 ;  /* 0x000000ffff127224 */ /* 0x000fe400078e0a11 */
[----:B------:R-:W-:Y:S01]  /*2550*/  @!P0 IMAD.IADD R51, R51, 0x1, -R3 ;  /* 0x0000000133338824 */ /* 0x000fe200078e0a03 */
[----:B------:R-:W-:Y:S01]  /*2560*/  ISETP.GE.AND P0, PT, R19, RZ, PT ;  /* 0x000000ff1300720c */ /* 0x000fe20003f06270 */
[----:B------:R-:W-:Y:S01]  /*2570*/  IMAD R53, R3, R18, R53 ;  /* 0x0000001203357224 */ /* 0x000fe200078e0235 */
[----:B------:R-:W-:Y:S01]  /*2580*/  @!P3 IADD3 R52, R52, -R3, RZ ;  /* 0x800000033434b210 */ /* 0x000fe20007ffe0ff */
[----:B------:R-:W-:Y:S01]  /*2590*/  VIADD R56, R7, 0x29 ;  /* 0x0000002907387836 */ /* 0x000fe20000000000 */
[----:B------:R-:W-:Y:S01]  /*25a0*/  ISETP.GE.AND P3, PT, R46, RZ, PT ;  /* 0x000000ff2e00720c */ /* 0x000fe20003f66270 */
[----:B------:R-:W-:Y:S01]  /*25b0*/  @!P5 IMAD.MOV R51, RZ, RZ, -R51 ;  /* 0x000000ffff33d224 */ /* 0x000fe200078e0a33 */
[----:B------:R-:W-:Y:S01]  /*25c0*/  ISETP.GT.U32.AND P5, PT, R3, R53, PT ;  /* 0x000000350300720c */ /* 0x000fe20003fa4070 */
[C---:B------:R-:W-:Y:S01]  /*25d0*/  VIADD R46, R7.reuse, 0x2a ;  /* 0x0000002a072e7836 */ /* 0x040fe20000000000 */
[----:B------:R-:W-:Y:S01]  /*25e0*/  IABS R55, R56 ;  /* 0x0000003800377213 */ /* 0x000fe20000000000 */
[----:B------:R-:W-:Y:S01]  /*25f0*/  @!P1 IMAD.MOV R49, RZ, RZ, -R49 ;  /* 0x000000ffff319224 */ /* 0x000fe200078e0a31 */
[----:B------:R-:W-:Y:S01]  /*2600*/  @!P4 IADD3 R54, R54, -R3, RZ ;  /* 0x800000033636c210 */ /* 0x000fe20007ffe0ff */
[----:B------:R-:W-:Y:S01]  /*2610*/  VIADD R60, R7, 0x2c ;  /* 0x0000002c073c7836 */ /* 0x000fe20000000000 */
[C---:B------:R-:W-:Y:S01]  /*2620*/  ISETP.GT.U32.AND P1, PT, R3.reuse, R52, PT ;  /* 0x000000340300720c */ /* 0x040fe20003f24070 */
[----:B------:R-:W-:Y:S01]  /*2630*/  IMAD.HI.U32 R17, R12, R55, RZ ;  /* 0x000000370c117227 */ /* 0x000fe200078e00ff */
[----:B------:R-:W-:-:S02]  /*2640*/  ISETP.GT.U32.AND P4, PT, R3, R54, PT ;  /* 0x000000360300720c */ /* 0x000fc40003f84070 */
[----:B------:R-:W-:Y:S01]  /*2650*/  IABS R19, R46 ;  /* 0x0000002e00137213 */ /* 0x000fe20000000000 */
[----:B------:R-:W-:Y:S01]  /*2660*/  IMAD.MOV R18, RZ, RZ, -R17 ;  /* 0x000000ffff127224 */ /* 0x000fe200078e0a11 */
[----:B------:R-:W-:Y:S01]  /*2670*/  IABS R57, R60 ;  /* 0x0000003c00397213 */ /* 0x000fe20000000000 */
[----:B------:R-:W-:Y:S02]  /*2680*/  VIADD R59, R7, 0x2b ;  /* 0x0000002b073b7836 */ /* 0x000fe40000000000 */
[----:B------:R-:W-:Y:S02]  /*2690*/  @!P5 IMAD.IADD R53, R53, 0x1, -R3 ;  /* 0x000000013535d824 */ /* 0x000fe400078e0a03 */
[C---:B------:R-:W-:Y:S01]  /*26a0*/  IMAD R55, R3.reuse, R18, R55 ;  /* 0x0000001203377224 */ /* 0x040fe200078e0237 */
[----:B------:R-:W-:Y:S01]  /*26b0*/  IABS R47, R59 ;  /* 0x0000003b002f7213 */ /* 0x000fe20000000000 */
[----:B------:R-:W-:Y:S01]  /*26c0*/  IMAD.HI.U32 R17, R12, R19, RZ ;  /* 0x000000130c117227 */ /* 0x000fe200078e00ff */
[----:B------:R-:W-:-:S02]  /*26d0*/  ISETP.GT.U32.AND P5, PT, R3, R53, PT ;  /* 0x000000350300720c */ /* 0x000fc40003fa4070 */
[----:B------:R-:W-:Y:S01]  /*26e0*/  @!P4 IADD3 R54, R54, -R3, RZ ;  /* 0x800000033636c210 */ /* 0x000fe20007ffe0ff */
[----:B------:R-:W-:Y:S01]  /*26f0*/  @!P1 IMAD.IADD R52, R52, 0x1, -R3 ;  /* 0x0000000134349824 */ /* 0x000fe200078e0a03 */
[----:B------:R-:W-:Y:S01]  /*2700*/  ISETP.GT.U32.AND P1, PT, R3, R55, PT ;  /* 0x000000370300720c */ /* 0x000fe20003f24070 */
[----:B------:R-:W-:Y:S01]  /*2710*/  IMAD.HI.U32 R18, R12, R47, RZ ;  /* 0x0000002f0c127227 */ /* 0x000fe200078e00ff */
[----:B------:R-:W-:-:S03]  /*2720*/  ISETP.GE.AND P4, PT, R46, RZ, PT ;  /* 0x000000ff2e00720c */ /* 0x000fc60003f86270 */
[----:B------:R-:W-:Y:S02]  /*2730*/  IMAD.MOV R46, RZ, RZ, -R17 ;  /* 0x000000ffff2e7224 */ /* 0x000fe400078e0a11 */
[----:B------:R-:W-:-:S04]  /*2740*/  IMAD.HI.U32 R17, R12, R57, RZ ;  /* 0x000000390c117227 */ /* 0x000fc800078e00ff */
[----:B------:R-:W-:Y:S01]  /*2750*/  @!P6 IMAD.MOV R50, RZ, RZ, -R50 ;  /* 0x000000ffff32e224 */ /* 0x000fe200078e0a32 */
[----:B------:R-:W-:Y:S01]  /*2760*/  ISETP.GE.AND P6, PT, R56, RZ, PT ;  /* 0x000000ff3800720c */ /* 0x000fe20003fc6270 */
[----:B------:R-:W-:Y:S01]  /*2770*/  IMAD.MOV R56, RZ, RZ, -R18 ;  /* 0x000000ffff387224 */ /* 0x000fe200078e0a12 */
[----:B------:R-:W-:Y:S01]  /*2780*/  IADD3 R58, -R17, RZ, RZ ;  /* 0x000000ff113a7210 */ /* 0x000fe20007ffe1ff */
[C---:B------:R-:W-:Y:S02]  /*2790*/  IMAD R18, R3.reuse, R46, R19 ;  /* 0x0000002e03127224 */ /* 0x040fe400078e0213 */
[C---:B------:R-:W-:Y:S02]  /*27a0*/  IMAD R46, R3.reuse, R56, R47 ;  /* 0x00000038032e7224 */ /* 0x040fe400078e022f */
[----:B------:R-:W-:Y:S01]  /*27b0*/  IMAD R56, R3, R58, R57 ;  /* 0x0000003a03387224 */ /* 0x000fe200078e0239 */
[----:B------:R-:W-:Y:S01]  /*27c0*/  IADD3 R58, R7, 0x2e, RZ ;  /* 0x0000002e073a7810 */ /* 0x000fe20007ffe0ff */
[--C-:B------:R-:W-:Y:S01]  /*27d0*/  @!P5 IMAD.IADD R53, R53, 0x1, -R3.reuse ;  /* 0x000000013535d824 */ /* 0x100fe200078e0a03 */
[----:B------:R-:W-:Y:S01]  /*27e0*/  ISETP.GT.U32.AND P5, PT, R3, R46, PT ;  /* 0x0000002e0300720c */ /* 0x000fe20003fa4070 */
[----:B------:R-:W-:Y:S01]  /*27f0*/  @!P1 IMAD.IADD R55, R55, 0x1, -R3 ;  /* 0x0000000137379824 */ /* 0x000fe200078e0a03 */
[----:B------:R-:W-:Y:S01]  /*2800*/  IABS R66, R58 ;  /* 0x0000003a00427213 */ /* 0x000fe20000000000 */
[----:B------:R-:W-:Y:S01]  /*2810*/  @!P2 IMAD.MOV R52, RZ, RZ, -R52 ;  /* 0x000000ffff34a224 */ /* 0x000fe200078e0a34 */
[C---:B------:R-:W-:Y:S01]  /*2820*/  ISETP.GT.U32.AND P2, PT, R3.reuse, R18, PT ;  /* 0x000000120300720c */ /* 0x040fe20003f44070 */
[----:B------:R-:W-:Y:S01]  /*2830*/  @!P3 IMAD.MOV R53, RZ, RZ, -R53 ;  /* 0x000000ffff35b224 */ /* 0x000fe200078e0a35 */
[----:B------:R-:W-:Y:S01]  /*2840*/  ISETP.GT.U32.AND P3, PT, R3, R56, PT ;  /* 0x000000380300720c */ /* 0x000fe20003f64070 */
[----:B------:R-:W-:Y:S01]  /*2850*/  VIADD R61, R7, 0x2d ;  /* 0x0000002d073d7836 */ /* 0x000fe20000000000 */
[----:B------:R-:W-:Y:S01]  /*2860*/  ISETP.GT.U32.AND P1, PT, R3, R55, PT ;  /* 0x000000370300720c */ /* 0x000fe20003f24070 */
[----:B------:R-:W-:Y:S01]  /*2870*/  @!P0 IMAD.MOV R54, RZ, RZ, -R54 ;  /* 0x000000ffff368224 */ /* 0x000fe200078e0a36 */
[----:B------:R-:W-:Y:S01]  /*2880*/  ISETP.GE.AND P0, PT, R59, RZ, PT ;  /* 0x000000ff3b00720c */ /* 0x000fe20003f06270 */
[C---:B------:R-:W-:Y:S01]  /*2890*/  VIADD R59, R7.reuse, 0x2f ;  /* 0x0000002f073b7836 */ /* 0x040fe20000000000 */
[----:B------:R-:W-:Y:S01]  /*28a0*/  IABS R64, R61 ;  /* 0x0000003d00407213 */ /* 0x000fe20000000000 */
[C---:B------:R-:W-:Y:S01]  /*28b0*/  VIADD R63, R7.reuse, 0x31 ;  /* 0x00000031073f7836 */ /* 0x040fe20000000000 */
[----:B------:R-:W-:Y:S01]  /*28c0*/  @!P5 IADD3 R46, R46, -R3, RZ ;  /* 0x800000032e2ed210 */ /* 0x000fe20007ffe0ff */
[----:B------:R-:W-:Y:S01]  /*28d0*/  VIADD R69, R7, 0x3d ;  /* 0x0000003d07457836 */ /* 0x000fe20000000000 */
[----:B------:R-:W-:Y:S01]  /*28e0*/  IABS R19, R59 ;  /* 0x0000003b00137213 */ /* 0x000fe20000000000 */
[----:B------:R-:W-:Y:S01]  /*28f0*/  IMAD.HI.U32 R17, R12, R64, RZ ;  /* 0x000000400c117227 */ /* 0x000fe200078e00ff */
[----:B------:R-:W-:-:S02]  /*2900*/  IABS R57, R63 ;  /* 0x0000003f00397213 */ /* 0x000fc40000000000 */
[----:B------:R-:W-:Y:S01]  /*2910*/  IABS R96, R69 ;  /* 0x0000004500607213 */ /* 0x000fe20000000000 */
[--C-:B------:R-:W-:Y:S01]  /*2920*/  @!P2 IMAD.IADD R18, R18, 0x1, -R3.reuse ;  /* 0x000000011212a824 */ /* 0x100fe200078e0a03 */
[----:B------:R-:W-:Y:S01]  /*2930*/  ISETP.GE.AND P2, PT, R61, RZ, PT ;  /* 0x000000ff3d00720c */ /* 0x000fe20003f46270 */
[----:B------:R-:W-:Y:S02]  /*2940*/  @!P3 IMAD.IADD R56, R56, 0x1, -R3 ;  /* 0x000000013838b824 */ /* 0x000fe400078e0a03 */
[----:B------:R-:W-:Y:S01]  /*2950*/  IMAD.MOV R17, RZ, RZ, -R17 ;  /* 0x000000ffff117224 */ /* 0x000fe200078e0a11 */
[----:B------:R-:W-:Y:S01]  /*2960*/  ISETP.GT.U32.AND P5, PT, R3, R18, PT ;  /* 0x000000120300720c */ /* 0x000fe20003fa4070 */
[----:B------:R-:W-:Y:S01]  /*2970*/  @!P1 IMAD.IADD R55, R55, 0x1, -R3 ;  /* 0x0000000137379824 */ /* 0x000fe200078e0a03 */
[C---:B------:R-:W-:Y:S01]  /*2980*/  ISETP.GT.U32.AND P3, PT, R3.reuse, R56, PT ;  /* 0x000000380300720c */ /* 0x040fe20003f64070 */
[C---:B------:R-:W-:Y:S01]  /*2990*/  IMAD R64, R3.reuse, R17, R64 ;  /* 0x0000001103407224 */ /* 0x040fe200078e0240 */
[----:B------:R-:W-:Y:S01]  /*29a0*/  ISETP.GE.AND P1, PT, R60, RZ, PT ;  /* 0x000000ff3c00720c */ /* 0x000fe20003f26270 */
[----:B------:R-:W-:Y:S01]  /*29b0*/  @!P6 IMAD.MOV R55, RZ, RZ, -R55 ;  /* 0x000000ffff37e224 */ /* 0x000fe200078e0a37 */
[----:B------:R-:W-:Y:S01]  /*29c0*/  ISETP.GT.U32.AND P6, PT, R3, R46, PT ;  /* 0x0000002e0300720c */ /* 0x000fe20003fc4070 */
[----:B------:R-:W-:-:S04]  /*29d0*/  IMAD.HI.U32 R17, R12, R66, RZ ;  /* 0x000000420c117227 */ /* 0x000fc800078e00ff */
[----:B------:R-:W-:Y:S01]  /*29e0*/  VIADD R61, R7, 0x30 ;  /* 0x00000030073d7836 */ /* 0x000fe20000000000 */
[----:B------:R-:W-:Y:S01]  /*29f0*/  IADD3 R17, -R17, RZ, RZ ;  /* 0x000000ff11117210 */ /* 0x000fe20007ffe1ff */
[--C-:B------:R-:W-:Y:S01]  /*2a00*/  @!P5 IMAD.IADD R18, R18, 0x1, -R3.reuse ;  /* 0x000000011212d824 */ /* 0x100fe200078e0a03 */
[C---:B------:R-:W-:Y:S01]  /*2a10*/  ISETP.GT.U32.AND P5, PT, R3.reuse, R64, PT ;  /* 0x000000400300720c */ /* 0x040fe20003fa4070 */
[----:B------:R-:W-:Y:S01]  /*2a20*/  @!P3 IMAD.IADD R56, R56, 0x1, -R3 ;  /* 0x000000013838b824 */ /* 0x000fe200078e0a03 */
[----:B------:R-:W-:Y:S01]  /*2a30*/  ISETP.GE.AND P3, PT, R58, RZ, PT ;  /* 0x000000ff3a00720c */ /* 0x000fe20003f66270 */
[----:B------:R-:W-:Y:S01]  /*2a40*/  IMAD R66, R3, R17, R66 ;  /* 0x0000001103427224 */ /* 0x000fe200078e0242 */
[----:B------:R-:W-:Y:S01]  /*2a50*/  MOV R58, R18 ;  /* 0x00000012003a7202 */ /* 0x000fe20000000f00 */
[----:B------:R-:W-:Y:S01]  /*2a60*/  IMAD.HI.U32 R17, R12, R19, RZ ;  /* 0x000000130c117227 */ /* 0x000fe200078e00ff */
[----:B------:R-:W-:-:S03]  /*2a70*/  IABS R47, R61 ;  /* 0x0000003d002f7213 */ /* 0x000fc60000000000 */
[----:B------:R-:W-:Y:S01]  /*2a80*/  @!P6 IMAD.IADD R46, R46, 0x1, -R3 ;  /* 0x000000012e2ee824 */ /* 0x000fe200078e0a03 */
[C---:B------:R-:W-:Y:S01]  /*2a90*/  ISETP.GT.U32.AND P6, PT, R3.reuse, R66, PT ;  /* 0x000000420300720c */ /* 0x040fe20003fc4070 */
[----:B------:R-:W-:Y:S02]  /*2aa0*/  IMAD.MOV R18, RZ, RZ, -R17 ;  /* 0x000000ffff127224 */ /* 0x000fe400078e0a11 */
[----:B------:R-:W-:Y:S01]  /*2ab0*/  @!P5 IMAD.IADD R64, R64, 0x1, -R3 ;  /* 0x000000014040d824 */ /* 0x000fe200078e0a03 */
[----:B------:R-:W-:Y:S01]  /*2ac0*/  MOV R60, R46 ;  /* 0x0000002e003c7202 */ /* 0x000fe20000000f00 */
[C---:B------:R-:W-:Y:S02]  /*2ad0*/  IMAD R18, R3.reuse, R18, R19 ;  /* 0x0000001203127224 */ /* 0x040fe400078e0213 */
[----:B------:R-:W-:Y:S01]  /*2ae0*/  IMAD.HI.U32 R19, R12, R57, RZ ;  /* 0x000000390c137227 */ /* 0x000fe200078e00ff */
[----:B------:R-:W-:-:S03]  /*2af0*/  ISETP.GT.U32.AND P5, PT, R3, R64, PT ;  /* 0x000000400300720c */ /* 0x000fc60003fa4070 */
[----:B------:R-:W-:Y:S01]  /*2b00*/  @!P0 IMAD.MOV R60, RZ, RZ, -R60 ;  /* 0x000000ffff3c8224 */ /* 0x000fe200078e0a3c */
[----:B------:R-:W-:Y:S01]  /*2b10*/  ISETP.GT.U32.AND P0, PT, R3, R18, PT ;  /* 0x000000120300720c */ /* 0x000fe20003f04070 */
[----:B------:R-:W-:Y:S01]  /*2b20*/  IMAD.MOV.U32 R62, RZ, RZ, R56 ;  /* 0x000000ffff3e7224 */ /* 0x000fe200078e0038 */
[----:B------:R-:W-:Y:S01]  /*2b30*/  IADD3 R56, -R19, RZ, RZ ;  /* 0x000000ff13387210 */ /* 0x000fe20007ffe1ff */
[----:B------:R-:W-:Y:S02]  /*2b40*/  VIADD R19, R7, 0x32 ;  /* 0x0000003207137836 */ /* 0x000fe40000000000 */
[----:B------:R-:W-:-:S03]  /*2b50*/  IMAD.HI.U32 R17, R12, R47, RZ ;  /* 0x0000002f0c117227 */ /* 0x000fc600078e00ff */
[----:B------:R-:W-:Y:S01]  /*2b60*/  IABS R74, R19 ;  /* 0x00000013004a7213 */ /* 0x000fe20000000000 */
[----:B------:R-:W-:Y:S02]  /*2b70*/  @!P6 IMAD.IADD R66, R66, 0x1, -R3 ;  /* 0x000000014242e824 */ /* 0x000fe400078e0a03 */
[----:B------:R-:W-:Y:S02]  /*2b80*/  IMAD.MOV R46, RZ, RZ, -R17 ;  /* 0x000000ffff2e7224 */ /* 0x000fe400078e0a11 */
[----:B------:R-:W-:Y:S01]  /*2b90*/  @!P0 IMAD.IADD R18, R18, 0x1, -R3 ;  /* 0x0000000112128824 */ /* 0x000fe200078e0a03 */
[----:B------:R-:W-:Y:S01]  /*2ba0*/  ISETP.GT.U32.AND P6, PT, R3, R66, PT ;  /* 0x000000420300720c */ /* 0x000fe20003fc4070 */
[----:B------:R-:W-:Y:S01]  /*2bb0*/  @!P4 IMAD.MOV R58, RZ, RZ, -R58 ;  /* 0x000000ffff3ac224 */ /* 0x000fe200078e0a3a */
[----:B------:R-:W-:Y:S01]  /*2bc0*/  ISETP.GE.AND P4, PT, R59, RZ, PT ;  /* 0x000000ff3b00720c */ /* 0x000fe20003f86270 */
[----:B------:R-:W-:Y:S01]  /*2bd0*/  IMAD.HI.U32 R17, R12, R74, RZ ;  /* 0x0000004a0c117227 */ /* 0x000fe200078e00ff */
[----:B------:R-:W-:-:S03]  /*2be0*/  ISETP.GT.U32.AND P0, PT, R3, R18, PT ;  /* 0x000000120300720c */ /* 0x000fc60003f04070 */
[----:B------:R-:W-:Y:S01]  /*2bf0*/  IMAD R46, R3, R46, R47 ;  /* 0x0000002e032e7224 */ /* 0x000fe200078e022f */
[----:B------:R-:W-:Y:S01]  /*2c00*/  IADD3 R47, -R17, RZ, RZ ;  /* 0x000000ff112f7210 */ /* 0x000fe20007ffe1ff */
[----:B------:R-:W-:Y:S01]  /*2c10*/  @!P5 IMAD.IADD R64, R64, 0x1, -R3 ;  /* 0x000000014040d824 */ /* 0x000fe200078e0a03 */
[----:B------:R-:W-:Y:S01]  /*2c20*/  ISETP.GE.AND P5, PT, R63, RZ, PT ;  /* 0x000000ff3f00720c */ /* 0x000fe20003fa6270 */
[C---:B------:R-:W-:Y:S02]  /*2c30*/  IMAD R56, R3.reuse, R56, R57 ;  /* 0x0000003803387224 */ /* 0x040fe400078e0239 */
[----:B------:R-:W-:Y:S01]  /*2c40*/  @!P2 IMAD.MOV R64, RZ, RZ, -R64 ;  /* 0x000000ffff40a224 */ /* 0x000fe200078e0a40 */
[----:B------:R-:W-:Y:S01]  /*2c50*/  @!P6 IADD3 R66, R66, -R3, RZ ;  /* 0x800000034242e210 */ /* 0x000fe20007ffe0ff */
[C---:B------:R-:W-:Y:S01]  /*2c60*/  IMAD R74, R3.reuse, R47, R74 ;  /* 0x0000002f034a7224 */ /* 0x040fe200078e024a */
[C---:B------:R-:W-:Y:S01]  /*2c70*/  ISETP.GT.U32.AND P2, PT, R3.reuse, R56, PT ;  /* 0x000000380300720c */ /* 0x040fe20003f44070 */
[----:B------:R-:W-:Y:S01]  /*2c80*/  @!P0 IMAD.IADD R18, R18, 0x1, -R3 ;  /* 0x0000000112128824 */ /* 0x000fe200078e0a03 */
[----:B------:R-:W-:Y:S01]  /*2c90*/  ISETP.GT.U32.AND P6, PT, R3, R46, PT ;  /* 0x0000002e0300720c */ /* 0x000fe20003fc4070 */
[----:B------:R-:W-:Y:S01]  /*2ca0*/  @!P1 IMAD.MOV R62, RZ, RZ, -R62 ;  /* 0x000000ffff3e9224 */ /* 0x000fe200078e0a3e */
[----:B------:R-:W-:Y:S01]  /*2cb0*/  ISETP.GE.AND P1, PT, R61, RZ, PT ;  /* 0x000000ff3d00720c */ /* 0x000fe20003f26270 */
[----:B------:R-:W-:-:S02]  /*2cc0*/  IMAD.MOV.U32 R68, RZ, RZ, R18 ;  /* 0x000000ffff447224 */ /* 0x000fc400078e0012 */
[----:B------:R-:W-:Y:S02]  /*2cd0*/  VIADD R61, R7, 0x34 ;  /* 0x00000034073d7836 */ /* 0x000fe40000000000 */
[----:B------:R-:W-:Y:S01]  /*2ce0*/  @!P4 IMAD.MOV R68, RZ, RZ, -R68 ;  /* 0x000000ffff44c224 */ /* 0x000fe200078e0a44 */
[----:B------:R-:W-:Y:S01]  /*2cf0*/  ISETP.GT.U32.AND P4, PT, R3, R74, PT ;  /* 0x0000004a0300720c */ /* 0x000fe20003f84070 */
[----:B------:R-:W-:Y:S01]  /*2d00*/  VIADD R59, R7, 0x33 ;  /* 0x00000033073b7836 */ /* 0x000fe20000000000 */
[----:B------:R-:W-:Y:S01]  /*2d10*/  IABS R78, R61 ;  /* 0x0000003d004e7213 */ /* 0x000fe20000000000 */
[--C-:B------:R-:W-:Y:S02]  /*2d20*/  @!P2 IMAD.IADD R56, R56, 0x1, -R3.reuse ;  /* 0x000000013838a824 */ /* 0x100fe400078e0a03 */
[----:B------:R-:W-:Y:S01]  /*2d30*/  @!P6 IMAD.IADD R46, R46, 0x1, -R3 ;  /* 0x000000012e2ee824 */ /* 0x000fe200078e0a03 */
[----:B------:R-:W-:Y:S01]  /*2d40*/  IABS R57, R59 ;  /* 0x0000003b00397213 */ /* 0x000fe20000000000 */
[----:B------:R-:W-:Y:S01]  /*2d50*/  @!P3 IMAD.MOV R66, RZ, RZ, -R66 ;  /* 0x000000ffff42b224 */ /* 0x000fe200078e0a42 */
[----:B------:R-:W-:Y:S01]  /*2d60*/  ISETP.GT.U32.AND P2, PT, R3, R56, PT ;  /* 0x000000380300720c */ /* 0x000fe20003f44070 */
[----:B------:R-:W-:Y:S01]  /*2d70*/  VIADD R63, R7, 0x39 ;  /* 0x00000039073f7836 */ /* 0x000fe20000000000 */
[----:B------:R-:W-:Y:S01]  /*2d80*/  ISETP.GE.AND P3, PT, R19, RZ, PT ;  /* 0x000000ff1300720c */ /* 0x000fe20003f66270 */
[----:B------:R-:W-:Y:S01]  /*2d90*/  IMAD.HI.U32 R19, R12, R78, RZ ;  /* 0x0000004e0c137227 */ /* 0x000fe200078e00ff */
[----:B------:R-:W-:-:S02]  /*2da0*/  ISETP.GT.U32.AND P6, PT, R3, R46, PT ;  /* 0x0000002e0300720c */ /* 0x000fc40003fc4070 */
[----:B------:R-:W-:Y:S01]  /*2db0*/  @!P4 IADD3 R74, R74, -R3, RZ ;  /* 0x800000034a4ac210 */ /* 0x000fe20007ffe0ff */
[----:B------:R-:W-:Y:S01]  /*2dc0*/  IMAD.HI.U32 R17, R12, R57, RZ ;  /* 0x000000390c117227 */ /* 0x000fe200078e00ff */
[----:B------:R-:W-:Y:S02]  /*2dd0*/  IADD3 R19, -R19, RZ, RZ ;  /* 0x000000ff13137210 */ /* 0x000fe40007ffe1ff */
[----:B------:R-:W-:Y:S01]  /*2de0*/  ISETP.GT.U32.AND P4, PT, R3, R74, PT ;  /* 0x0000004a0300720c */ /* 0x000fe20003f84070 */
[----:B------:R-:W-:Y:S01]  /*2df0*/  IMAD.MOV R18, RZ, RZ, -R17 ;  /* 0x000000ffff127224 */ /* 0x000fe200078e0a11 */
[----:B------:R-:W-:Y:S01]  /*2e00*/  ISETP.GE.AND P0, PT, R59, RZ, PT ;  /* 0x000000ff3b00720c */ /* 0x000fe20003f06270 */
[----:B------:R-:W-:Y:S01]  /*2e10*/  IMAD R78, R3, R19, R78 ;  /* 0x00000013034e7224 */ /* 0x000fe200078e024e */
[----:B------:R-:W-:Y:S01]  /*2e20*/  IADD3 R59, R7, 0x37, RZ ;  /* 0x00000037073b7810 */ /* 0x000fe20007ffe0ff */
[----:B------:R-:W-:Y:S01]  /*2e30*/  @!P2 IMAD.IADD R56, R56, 0x1, -R3 ;  /* 0x000000013838a824 */ /* 0x000fe200078e0a03 */
[----:B------:R-:W-:Y:S01]  /*2e40*/  IABS R88, R63 ;  /* 0x0000003f00587213 */ /* 0x000fe20000000000 */
[----:B------:R-:W-:Y:S01]  /*2e50*/  IMAD R18, R3, R18, R57 ;  /* 0x0000001203127224 */ /* 0x000fe200078e0239 */
[----:B------:R-:W-:Y:S01]  /*2e60*/  IABS R84, R59 ;  /* 0x0000003b00547213 */ /* 0x000fe20000000000 */
[----:B------:R-:W-:-:S02]  /*2e70*/  IMAD.MOV.U32 R72, RZ, RZ, R56 ;  /* 0x000000ffff487224 */ /* 0x000fc400078e0038 */
[----:B------:R-:W-:Y:S01]  /*2e80*/  @!P6 IMAD.IADD R46, R46, 0x1, -R3 ;  /* 0x000000012e2ee824 */ /* 0x000fe200078e0a03 */
[----:B------:R-:W-:Y:S01]  /*2e90*/  ISETP.GE.AND P6, PT, R61, RZ, PT ;  /* 0x000000ff3d00720c */ /* 0x000fe20003fc6270 */
[----:B------:R-:W-:Y:S01]  /*2ea0*/  VIADD R17, R7, 0x35 ;  /* 0x0000003507117836 */ /* 0x000fe20000000000 */
[----:B------:R-:W-:Y:S01]  /*2eb0*/  @!P4 IADD3 R74, R74, -R3, RZ ;  /* 0x800000034a4ac210 */ /* 0x000fe20007ffe0ff */
[----:B------:R-:W-:Y:S01]  /*2ec0*/  @!P5 IMAD.MOV R72, RZ, RZ, -R72 ;  /* 0x000000ffff48d224 */ /* 0x000fe200078e0a48 */
[C---:B------:R-:W-:Y:S01]  /*2ed0*/  ISETP.GT.U32.AND P4, PT, R3.reuse, R78, PT ;  /* 0x0000004e0300720c */ /* 0x040fe20003f84070 */
[----:B------:R-:W-:Y:S01]  /*2ee0*/  IMAD.MOV.U32 R70, RZ, RZ, R46 ;  /* 0x000000ffff467224 */ /* 0x000fe200078e002e */
[----:B------:R-:W-:Y:S01]  /*2ef0*/  ISETP.GT.U32.AND P5, PT, R3, R18, PT ;  /* 0x000000120300720c */ /* 0x000fe20003fa4070 */
[----:B------:R-:W-:Y:S01]  /*2f00*/  VIADD R19, R7, 0x36 ;  /* 0x0000003607137836 */ /* 0x000fe20000000000 */
[----:B------:R-:W-:Y:S01]  /*2f10*/  IABS R46, R17 ;  /* 0x00000011002e7213 */ /* 0x000fe20000000000 */
[----:B------:R-:W-:Y:S01]  /*2f20*/  @!P1 IMAD.MOV R70, RZ, RZ, -R70 ;  /* 0x000000ffff469224 */ /* 0x000fe200078e0a46 */
[----:B------:R-:W-:Y:S01]  /*2f30*/  ISETP.GE.AND P2, PT, R17, RZ, PT ;  /* 0x000000ff1100720c */ /* 0x000fe20003f46270 */
[----:B------:R-:W-:Y:S01]  /*2f40*/  @!P3 IMAD.MOV R74, RZ, RZ, -R74 ;  /* 0x000000ffff4ab224 */ /* 0x000fe200078e0a4a */
[----:B------:R-:W-:Y:S01]  /*2f50*/  ISETP.GE.AND P1, PT, R19, RZ, PT ;  /* 0x000000ff1300720c */ /* 0x000fe20003f26270 */
[----:B------:R-:W-:Y:S01]  /*2f60*/  IMAD.HI.U32 R17, R12, R46, RZ ;  /* 0x0000002e0c117227 */ /* 0x000fe200078e00ff */
[----:B------:R-:W-:-:S03]  /*2f70*/  IABS R57, R19 ;  /* 0x0000001300397213 */ /* 0x000fc60000000000 */
[----:B------:R-:W-:Y:S02]  /*2f80*/  @!P4 IMAD.IADD R78, R78, 0x1, -R3 ;  /* 0x000000014e4ec824 */ /* 0x000fe400078e0a03 */
[----:B------:R-:W-:Y:S02]  /*2f90*/  IMAD.MOV R19, RZ, RZ, -R17 ;  /* 0x000000ffff137224 */ /* 0x000fe400078e0a11 */
[----:B------:R-:W-:Y:S01]  /*2fa0*/  @!P5 IMAD.IADD R18, R18, 0x1, -R3 ;  /* 0x000000011212d824 */ /* 0x000fe200078e0a03 */
[C---:B------:R-:W-:Y:S01]  /*2fb0*/  ISETP.GT.U32.AND P3, PT, R3.reuse, R78, PT ;  /* 0x0000004e0300720c */ /* 0x040fe20003f64070 */
[C---:B------:R-:W-:Y:S02]  /*2fc0*/  IMAD R46, R3.reuse, R19, R46 ;  /* 0x00000013032e7224 */ /* 0x040fe400078e022e */
[C---:B------:R-:W-:Y:S01]  /*2fd0*/  IMAD.HI.U32 R19, R12.reuse, R84, RZ ;  /* 0x000000540c137227 */ /* 0x040fe200078e00ff */
[C---:B------:R-:W-:Y:S02]  /*2fe0*/  ISETP.GT.U32.AND P4, PT, R3.reuse, R18, PT ;  /* 0x000000120300720c */ /* 0x040fe40003f84070 */
[----:B------:R-:W-:Y:S01]  /*2ff0*/  ISETP.GT.U32.AND P5, PT, R3, R46, PT ;  /* 0x0000002e0300720c */ /* 0x000fe20003fa4070 */
[----:B------:R-:W-:-:S04]  /*3000*/  IMAD.HI.U32 R17, R12, R57, RZ ;  /* 0x000000390c117227 */ /* 0x000fc800078e00ff */
[----:B------:R-:W-:Y:S02]  /*3010*/  IMAD.MOV R19, RZ, RZ, -R19 ;  /* 0x000000ffff137224 */ /* 0x000fe400078e0a13 */
[----:B------:R-:W-:-:S04]  /*3020*/  IMAD.HI.U32 R56, R12, R88, RZ ;  /* 0x000000580c387227 */ /* 0x000fc800078e00ff */
[----:B------:R-:W-:Y:S01]  /*3030*/  IMAD.MOV R76, RZ, RZ, -R17 ;  /* 0x000000ffff4c7224 */ /* 0x000fe200078e0a11 */
[----:B------:R-:W-:Y:S01]  /*3040*/  IADD3 R17, -R56, RZ, RZ ;  /* 0x000000ff38117210 */ /* 0x000fe20007ffe1ff */
[----:B------:R-:W-:Y:S02]  /*3050*/  IMAD R84, R3, R19, R84 ;  /* 0x0000001303547224 */ /* 0x000fe400078e0254 */
[----:B------:R-:W-:Y:S02]  /*3060*/  VIADD R61, R7, 0x38 ;  /* 0x00000038073d7836 */ /* 0x000fe40000000000 */
[C---:B------:R-:W-:Y:S02]  /*3070*/  IMAD R56, R3.reuse, R76, R57 ;  /* 0x0000004c03387224 */ /* 0x040fe400078e0239 */
[--C-:B------:R-:W-:Y:S01]  /*3080*/  @!P3 IMAD.IADD R78, R78, 0x1, -R3.reuse ;  /* 0x000000014e4eb824 */ /* 0x100fe200078e0a03 */
[C---:B------:R-:W-:Y:S01]  /*3090*/  ISETP.GT.U32.AND P3, PT, R3.reuse, R84, PT ;  /* 0x000000540300720c */ /* 0x040fe20003f64070 */
[--C-:B------:R-:W-:Y:S01]  /*30a0*/  @!P4 IMAD.IADD R18, R18, 0x1, -R3.reuse ;  /* 0x000000011212c824 */ /* 0x100fe200078e0a03 */
[----:B------:R-:W-:Y:S01]  /*30b0*/  IABS R86, R61 ;  /* 0x0000003d00567213 */ /* 0x000fe20000000000 */
[----:B------:R-:W-:Y:S01]  /*30c0*/  @!P5 IMAD.IADD R46, R46, 0x1, -R3 ;  /* 0x000000012e2ed824 */ /* 0x000fe200078e0a03 */
[C---:B------:R-:W-:Y:S01]  /*30d0*/  ISETP.GT.U32.AND P4, PT, R3.reuse, R56, PT ;  /* 0x000000380300720c */ /* 0x040fe20003f84070 */
[----:B------:R-:W-:-:S02]  /*30e0*/  IMAD R88, R3, R17, R88 ;  /* 0x0000001103587224 */ /* 0x000fc400078e0258 */
[----:B------:R-:W-:Y:S01]  /*30f0*/  IMAD.HI.U32 R47, R12, R86, RZ ;  /* 0x000000560c2f7227 */ /* 0x000fe200078e00ff */
[----:B------:R-:W-:-:S03]  /*3100*/  ISETP.GT.U32.AND P5, PT, R3, R46, PT ;  /* 0x0000002e0300720c */ /* 0x000fc60003fa4070 */
[----:B------:R-:W-:Y:S02]  /*3110*/  IMAD.MOV R47, RZ, RZ, -R47 ;  /* 0x000000ffff2f7224 */ /* 0x000fe400078e0a2f */
[--C-:B------:R-:W-:Y:S01]  /*3120*/  @!P3 IMAD.IADD R84, R84, 0x1, -R3.reuse ;  /* 0x000000015454b824 */ /* 0x100fe200078e0a03 */
[----:B------:R-:W-:Y:S01]  /*3130*/  ISETP.GE.AND P3, PT, R59, RZ, PT ;  /* 0x000000ff3b00720c */ /* 0x000fe20003f66270 */
[----:B------:R-:W-:Y:S02]  /*3140*/  IMAD.MOV.U32 R76, RZ, RZ, R18 ;  /* 0x000000ffff4c7224 */ /* 0x000fe400078e0012 */
[C---:B------:R-:W-:Y:S02]  /*3150*/  IMAD R86, R3.reuse, R47, R86 ;  /* 0x0000002f03567224 */ /* 0x040fe400078e0256 */
[----:B------:R-:W-:Y:S01]  /*3160*/  @!P4 IMAD.IADD R56, R56, 0x1, -R3 ;  /* 0x000000013838c824 */ /* 0x000fe200078e0a03 */
[C---:B------:R-:W-:Y:S01]  /*3170*/  ISETP.GT.U32.AND P4, PT, R3.reuse, R88, PT ;  /* 0x000000580300720c */ /* 0x040fe20003f84070 */
[----:B------:R-:W-:Y:S01]  /*3180*/  @!P0 IMAD.MOV R76, RZ, RZ, -R76 ;  /* 0x000000ffff4c8224 */ /* 0x000fe200078e0a4c */
[----:B------:R-:W-:Y:S01]  /*3190*/  ISETP.GT.U32.AND P0, PT, R3, R84, PT ;  /* 0x000000540300720c */ /* 0x000fe20003f04070 */
[----:B------:R-:W-:Y:S01]  /*31a0*/  VIADD R47, R7, 0x3a ;  /* 0x0000003a072f7836 */ /* 0x000fe20000000000 */
[----:B------:R-:W-:Y:S01]  /*31b0*/  @!P5 IADD3 R46, R46, -R3, RZ ;  /* 0x800000032e2ed210 */ /* 0x000fe20007ffe0ff */
[----:B------:R-:W-:Y:S01]  /*31c0*/  IMAD.HI.U32 R19, R12, R92, RZ ;  /* 0x0000005c0c137227 */ /* 0x000fe200078e00ff */
[----:B------:R-:W-:-:S02]  /*31d0*/  ISETP.GT.U32.AND P5, PT, R3, R86, PT ;  /* 0x000000560300720c */ /* 0x000fc40003fa4070 */
[----:B------:R-:W-:Y:S01]  /*31e0*/  IABS R90, R47 ;  /* 0x0000002f005a7213 */ /* 0x000fe20000000000 */
[----:B------:R-:W-:Y:S01]  /*31f0*/  IMAD.MOV R19, RZ, RZ, -R19 ;  /* 0x000000ffff137224 */ /* 0x000fe200078e0a13 */
[----:B------:R-:W-:Y:S01]  /*3200*/  MOV R80, R46 ;  /* 0x0000002e00507202 */ /* 0x000fe20000000f00 */
[----:B------:R-:W-:Y:S02]  /*3210*/  VIADD R67, R7, 0x3c ;  /* 0x0000003c07437836 */ /* 0x000fe40000000000 */
[C---:B------:R-:W-:Y:S02]  /*3220*/  IMAD R92, R3.reuse, R19, R92 ;  /* 0x00000013035c7224 */ /* 0x040fe400078e025c */
[----:B------:R-:W-:Y:S01]  /*3230*/  IMAD.HI.U32 R17, R12, R90, RZ ;  /* 0x0000005a0c117227 */ /* 0x000fe200078e00ff */
[----:B------:R-:W-:Y:S02]  /*3240*/  @!P0 IADD3 R84, R84, -R3, RZ ;  /* 0x8000000354548210 */ /* 0x000fe40007ffe0ff */
[----:B------:R-:W-:Y:S01]  /*3250*/  IABS R94, R67 ;  /* 0x00000043005e7213 */ /* 0x000fe20000000000 */
[----:B------:R-:W-:Y:S01]  /*3260*/  @!P4 IMAD.IADD R88, R88, 0x1, -R3 ;  /* 0x000000015858c824 */ /* 0x000fe200078e0a03 */
[C---:B------:R-:W-:Y:S01]  /*3270*/  ISETP.GT.U32.AND P0, PT, R3.reuse, R92, PT ;  /* 0x0000005c0300720c */ /* 0x040fe20003f04070 */
[----:B------:R-:W-:Y:S01]  /*3280*/  IMAD.MOV R17, RZ, RZ, -R17 ;  /* 0x000000ffff117224 */ /* 0x000fe200078e0a11 */
[----:B------:R-:W-:Y:S01]  /*3290*/  @!P5 IADD3 R86, R86, -R3, RZ ;  /* 0x800000035656d210 */ /* 0x000fe20007ffe0ff */
[----:B------:R-:W-:Y:S01]  /*32a0*/  IMAD.HI.U32 R18, R12, R96, RZ ;  /* 0x000000600c127227 */ /* 0x000fe200078e00ff */
[----:B------:R-:W-:-:S02]  /*32b0*/  ISETP.GT.U32.AND P4, PT, R3, R88, PT ;  /* 0x000000580300720c */ /* 0x000fc40003f84070 */
[C---:B------:R-:W-:Y:S01]  /*32c0*/  ISETP.GT.U32.AND P5, PT, R3.reuse, R56, PT ;  /* 0x000000380300720c */ /* 0x040fe20003fa4070 */
[----:B------:R-:W-:Y:S02]  /*32d0*/  IMAD R90, R3, R17, R90 ;  /* 0x00000011035a7224 */ /* 0x000fe400078e025a */
[----:B------:R-:W-:-:S04]  /*32e0*/  IMAD.HI.U32 R17, R12, R94, RZ ;  /* 0x0000005e0c117227 */ /* 0x000fc800078e00ff */
[----:B------:R-:W-:Y:S01]  /*32f0*/  IMAD.MOV R18, RZ, RZ, -R18 ;  /* 0x000000ffff127224 */ /* 0x000fe200078e0a12 */
[----:B------:R-:W-:Y:S01]  /*3300*/  @!P0 IADD3 R92, R92, -R3, RZ ;  /* 0x800000035c5c8210 */ /* 0x000fe20007ffe0ff */
[----:B------:R-:W-:Y:S01]  /*3310*/  @!P6 IMAD.MOV R78, RZ, RZ, -R78 ;  /* 0x000000ffff4ee224 */ /* 0x000fe200078e0a4e */
[C---:B------:R-:W-:Y:S01]  /*3320*/  ISETP.GT.U32.AND P6, PT, R3.reuse, R86, PT ;  /* 0x000000560300720c */ /* 0x040fe20003fc4070 */
[----:B------:R-:W-:Y:S02]  /*3330*/  IMAD.MOV R17, RZ, RZ, -R17 ;  /* 0x000000ffff117224 */ /* 0x000fe400078e0a11 */
[C---:B------:R-:W-:Y:S01]  /*3340*/  IMAD R96, R3.reuse, R18, R96 ;  /* 0x0000001203607224 */ /* 0x040fe200078e0260 */
[----:B------:R-:W-:Y:S01]  /*3350*/  IABS R18, R7 ;  /* 0x0000000700127213 */ /* 0x000fe20000000000 */
[C---:B------:R-:W-:Y:S02]  /*3360*/  IMAD R94, R3.reuse, R17, R94 ;  /* 0x00000011035e7224 */ /* 0x040fe400078e025e */
[----:B------:R-:W-:Y:S01]  /*3370*/  @!P4 IMAD.IADD R88, R88, 0x1, -R3 ;  /* 0x000000015858c824 */ /* 0x000fe200078e0a03 */
[C---:B------:R-:W-:Y:S01]  /*3380*/  ISETP.GT.U32.AND P0, PT, R3.reuse, R96, PT ;  /* 0x000000600300720c */ /* 0x040fe20003f04070 */
[----:B------:R-:W-:Y:S01]  /*3390*/  @!P2 IMAD.MOV R80, RZ, RZ, -R80 ;  /* 0x000000ffff50a224 */ /* 0x000fe200078e0a50 */
[C---:B------:R-:W-:Y:S01]  /*33a0*/  ISETP.GT.U32.AND P4, PT, R3.reuse, R94, PT ;  /* 0x0000005e0300720c */ /* 0x040fe20003f84070 */
[----:B------:R-:W-:Y:S01]  /*33b0*/  IMAD.HI.U32 R17, R12, R18, RZ ;  /* 0x000000120c117227 */ /* 0x000fe200078e00ff */
[----:B------:R-:W-:-:S03]  /*33c0*/  ISETP.GT.U32.AND P2, PT, R3, R90, PT ;  /* 0x0000005a0300720c */ /* 0x000fc60003f44070 */
[--C-:B------:R-:W-:Y:S01]  /*33d0*/  @!P6 IMAD.IADD R86, R86, 0x1, -R3.reuse ;  /* 0x000000015656e824 */ /* 0x100fe200078e0a03 */
[----:B------:R-:W-:Y:S01]  /*33e0*/  ISETP.GE.AND P6, PT, R63, RZ, PT ;  /* 0x000000ff3f00720c */ /* 0x000fe20003fc6270 */
[----:B------:R-:W-:Y:S01]  /*33f0*/  VIADD R63, R7, 0x3e ;  /* 0x0000003e073f7836 */ /* 0x000fe20000000000 */
[----:B------:R-:W-:Y:S01]  /*3400*/  IADD3 R17, -R17, RZ, RZ ;  /* 0x000000ff11117210 */ /* 0x000fe20007ffe1ff */
[--C-:B------:R-:W-:Y:S01]  /*3410*/  @!P5 IMAD.IADD R56, R56, 0x1, -R3.reuse ;  /* 0x000000013838d824 */ /* 0x100fe200078e0a03 */
[----:B------:R-:W-:Y:S01]  /*3420*/  ISETP.GE.AND P5, PT, R61, RZ, PT ;  /* 0x000000ff3d00720c */ /* 0x000fe20003fa6270 */
[--C-:B------:R-:W-:Y:S01]  /*3430*/  @!P0 IMAD.IADD R96, R96, 0x1, -R3.reuse ;  /* 0x0000000160608824 */ /* 0x100fe200078e0a03 */
[----:B------:R-:W-:Y:S01]  /*3440*/  IABS R98, R63 ;  /* 0x0000003f00627213 */ /* 0x000fe20000000000 */
[--C-:B------:R-:W-:Y:S01]  /*3450*/  @!P4 IMAD.IADD R94, R94, 0x1, -R3.reuse ;  /* 0x000000015e5ec824 */ /* 0x100fe200078e0a03 */
[C---:B------:R-:W-:Y:S01]  /*3460*/  ISETP.GT.U32.AND P4, PT, R3.reuse, R92, PT ;  /* 0x0000005c0300720c */ /* 0x040fe20003f84070 */
[----:B------:R-:W-:Y:S01]  /*3470*/  @!P2 IMAD.IADD R90, R90, 0x1, -R3 ;  /* 0x000000015a5aa824 */ /* 0x000fe200078e0a03 */
[----:B------:R-:W-:Y:S01]  /*3480*/  ISETP.GT.U32.AND P0, PT, R3, R96, PT ;  /* 0x000000600300720c */ /* 0x000fe20003f04070 */
[----:B------:R-:W-:-:S03]  /*3490*/  IMAD.HI.U32 R12, R12, R98, RZ ;  /* 0x000000620c0c7227 */ /* 0x000fc600078e00ff */
[C---:B------:R-:W-:Y:S01]  /*34a0*/  ISETP.GT.U32.AND P2, PT, R3.reuse, R90, PT ;  /* 0x0000005a0300720c */ /* 0x040fe20003f44070 */
[----:B------:R-:W-:Y:S02]  /*34b0*/  IMAD.MOV R12, RZ, RZ, -R12 ;  /* 0x000000ffff0c7224 */ /* 0x000fe400078e0a0c */
[----:B------:R-:W-:Y:S02]  /*34c0*/  IMAD.MOV.U32 R82, RZ, RZ, R56 ;  /* 0x000000ffff527224 */ /* 0x000fe400078e0038 */
[C---:B------:R-:W-:Y:S02]  /*34d0*/  IMAD R56, R3.reuse, R17, R18 ;  /* 0x0000001103387224 */ /* 0x040fe400078e0212 */
[C---:B------:R-:W-:Y:S01]  /*34e0*/  IMAD R98, R3.reuse, R12, R98 ;  /* 0x0000000c03627224 */ /* 0x040fe200078e0262 */
[----:B------:R-:W-:Y:S01]  /*34f0*/  @!P4 IADD3 R92, R92, -R3, RZ ;  /* 0x800000035c5cc210 */ /* 0x000fe20007ffe0ff */
[----:B------:R-:W-:Y:S01]  /*3500*/  IMAD R16, R16, 0x200, R248 ;  /* 0x0000020010107824 */ /* 0x000fe200078e02f8 */
[C---:B------:R-:W-:Y:S01]  /*3510*/  ISETP.GT.U32.AND P4, PT, R3.reuse, R56, PT ;  /* 0x000000380300720c */ /* 0x040fe20003f84070 */
[----:B------:R-:W-:Y:S01]  /*3520*/  @!P0 IMAD.IADD R96, R96, 0x1, -R3 ;  /* 0x0000000160608824 */ /* 0x000fe200078e0a03 */
[----:B------:R-:W-:Y:S01]  /*3530*/  ISETP.GT.U32.AND P0, PT, R3, R98, PT ;  /* 0x000000620300720c */ /* 0x000fe20003f04070 */
[C---:B------:R-:W-:Y:S01]  /*3540*/  VIADD R19, R16.reuse, 0x80 ;  /* 0x0000008010137836 */ /* 0x040fe20000000000 */
[----:B------:R-:W-:Y:S01]  /*3550*/  IABS R57, R16 ;  /* 0x0000001000397213 */ /* 0x000fe20000000000 */
[----:B------:R-:W-:-:S02]  /*3560*/  VIADD R18, R16, 0x100 ;  /* 0x0000010010127836 */ /* 0x000fc40000000000 */
[--C-:B------:R-:W-:Y:S01]  /*3570*/  @!P2 IMAD.IADD R90, R90, 0x1, -R3.reuse ;  /* 0x000000015a5aa824 */ /* 0x100fe200078e0a03 */
[----:B------:R-:W-:Y:S01]  /*3580*/  ISETP.GE.AND P2, PT, R47, RZ, PT ;  /* 0x000000ff2f00720c */ /* 0x000fe20003f46270 */
[----:B------:R-:W-:Y:S01]  /*3590*/  IMAD.HI.U32 R12, R9, R57, RZ ;  /* 0x00000039090c7227 */ /* 0x000fe200078e00ff */
[----:B------:R-:W-:Y:S01]  /*35a0*/  IABS R59, R19 ;  /* 0x00000013003b7213 */ /* 0x000fe20000000000 */
[----:B------:R-:W-:Y:S01]  /*35b0*/  STL.64 [R1+0x1758], R18 ;  /* 0x0017581201007387 */ /* 0x000fe20000100a00 */
[----:B------:R-:W-:Y:S01]  /*35c0*/  IABS R47, R18 ;  /* 0x00000012002f7213 */ /* 0x000fe20000000000 */
[----:B------:R-:W-:Y:S01]  /*35d0*/  VIADD R17, R16, 0x180 ;  /* 0x0000018010117836 */ /* 0x000fe20000000000 */
[----:B------:R-:W-:Y:S01]  /*35e0*/  @!P4 IADD3 R56, R56, -R3, RZ ;  /* 0x800000033838c210 */ /* 0x000fe20007ffe0ff */
[----:B------:R-:W-:Y:S02]  /*35f0*/  IMAD.MOV R12, RZ, RZ, -R12 ;  /* 0x000000ffff0c7224 */ /* 0x000fe400078e0a0c */
[----:B------:R-:W-:Y:S01]  /*3600*/  @!P0 IMAD.IADD R98, R98, 0x1, -R3 ;  /* 0x0000000162628824 */ /* 0x000fe200078e0a03 */
[----:B------:R-:W-:Y:S01]  /*3610*/  IABS R61, R17 ;  /* 0x00000011003d7213 */ /* 0x000fe20000000000 */
[----:B------:R-:W-:Y:S01]  /*3620*/  IMAD R57, R2, R12, R57 ;  /* 0x0000000c02397224 */ /* 0x000fe200078e0239 */
[----:B------:R-:W-:Y:S01]  /*3630*/  ISETP.GT.U32.AND P4, PT, R3, R56, PT ;  /* 0x000000380300720c */ /* 0x000fe20003f84070 */
[----:B------:R-:W-:Y:S01]  /*3640*/  IMAD.HI.U32 R46, R9, R59, RZ ;  /* 0x0000003b092e7227 */ /* 0x000fe200078e00ff */
[----:B------:R-:W-:Y:S01]  /*3650*/  ISETP.GE.AND P0, PT, R7, RZ, PT ;  /* 0x000000ff0700720c */ /* 0x000fe20003f06270 */
[----:B------:R-:W-:Y:S01]  /*3660*/  STL.64 [R1+0x1760], R16 ;  /* 0x0017601001007387 */ /* 0x000fe20000100a00 */
[----:B------:R-:W-:Y:S01]  /*3670*/  @!P2 IADD3 R90, -R90, RZ, RZ ;  /* 0x000000ff5a5aa210 */ /* 0x000fe20007ffe1ff */
[----:B------:R-:W-:Y:S01]  /*3680*/  IMAD.HI.U32 R12, R9, R47, RZ ;  /* 0x0000002f090c7227 */ /* 0x000fe200078e00ff */
[----:B------:R-:W-:-:S03]  /*3690*/  ISETP.GE.AND P2, PT, R69, RZ, PT ;  /* 0x000000ff4500720c */ /* 0x000fc60003f46270 */
[----:B------:R-:W-:Y:S01]  /*36a0*/  @!P3 IMAD.MOV R84, RZ, RZ, -R84 ;  /* 0x000000ffff54b224 */ /* 0x000fe200078e0a54 */
[----:B------:R-:W-:Y:S01]  /*36b0*/  ISETP.GT.U32.AND P3, PT, R3, R98, PT ;  /* 0x000000620300720c */ /* 0x000fe20003f64070 */
[----:B------:R-:W-:Y:S01]  /*36c0*/  IMAD.MOV R46, RZ, RZ, -R46 ;  /* 0x000000ffff2e7224 */ /* 0x000fe200078e0a2e */
[----:B------:R-:W-:Y:S01]  /*36d0*/  IADD3 R12, -R12, RZ, RZ ;  /* 0x000000ff0c0c7210 */ /* 0x000fe20007ffe1ff */
[----:B------:R-:W-:-:S04]  /*36e0*/  IMAD.HI.U32 R9, R9, R61, RZ ;  /* 0x0000003d09097227 */ /* 0x000fc800078e00ff */
[C---:B------:R-:W-:Y:S02]  /*36f0*/  IMAD R59, R2.reuse, R46, R59 ;  /* 0x0000002e023b7224 */ /* 0x040fe400078e023b */
[----:B------:R-:W-:Y:S02]  /*3700*/  IMAD.MOV R46, RZ, RZ, -R9 ;  /* 0x000000ffff2e7224 */ /* 0x000fe400078e0a09 */
[----:B------:R-:W-:Y:S02]  /*3710*/  IMAD R9, R2, R12, R47 ;  /* 0x0000000c02097224 */ /* 0x000fe400078e022f */
[----:B------:R-:W-:Y:S01]  /*3720*/  @!P1 IMAD.MOV R82, RZ, RZ, -R82 ;  /* 0x000000ffff529224 */ /* 0x000fe200078e0a52 */
[----:B------:R-:W-:Y:S01]  /*3730*/  ISETP.GT.U32.AND P1, PT, R3, R94, PT ;  /* 0x0000005e0300720c */ /* 0x000fe20003f24070 */
[--C-:B------:R-:W-:Y:S01]  /*3740*/  @!P4 IMAD.IADD R56, R56, 0x1, -R3.reuse ;  /* 0x000000013838c824 */ /* 0x100fe200078e0a03 */
[----:B------:R-:W-:Y:S01]  /*3750*/  ISETP.GT.U32.AND P4, PT, R2, R57, PT ;  /* 0x000000390200720c */ /* 0x000fe20003f84070 */
[----:B------:R-:W-:Y:S01]  /*3760*/  @!P3 IMAD.IADD R98, R98, 0x1, -R3 ;  /* 0x000000016262b824 */ /* 0x000fe200078e0a03 */
[C---:B------:R-:W-:Y:S01]  /*3770*/  ISETP.GT.U32.AND P3, PT, R2.reuse, R9, PT ;  /* 0x000000090200720c */ /* 0x040fe20003f64070 */
[----:B------:R-:W-:-:S02]  /*3780*/  IMAD R61, R2, R46, R61 ;  /* 0x0000002e023d7224 */ /* 0x000fc400078e023d */
[----:B------:R-:W-:Y:S01]  /*3790*/  @!P5 IMAD.MOV R86, RZ, RZ, -R86 ;  /* 0x000000ffff56d224 */ /* 0x000fe200078e0a56 */
[C---:B------:R-:W-:Y:S01]  /*37a0*/  ISETP.GT.U32.AND P5, PT, R2.reuse, R59, PT ;  /* 0x0000003b0200720c */ /* 0x040fe20003fa4070 */
[----:B------:R-:W-:Y:S01]  /*37b0*/  @!P0 IMAD.MOV R56, RZ, RZ, -R56 ;  /* 0x000000ffff388224 */ /* 0x000fe200078e0a38 */
[----:B------:R-:W-:Y:S01]  /*37c0*/  ISETP.GT.U32.AND P0, PT, R2, R61, PT ;  /* 0x0000003d0200720c */ /* 0x000fe20003f04070 */
[----:B------:R-:W-:Y:S01]  /*37d0*/  @!P6 IMAD.MOV R88, RZ, RZ, -R88 ;  /* 0x000000ffff58e224 */ /* 0x000fe200078e0a58 */
[----:B------:R-:W-:Y:S01]  /*37e0*/  ISETP.GE.AND P6, PT, R67, RZ, PT ;  /* 0x000000ff4300720c */ /* 0x000fe20003fc6270 */
[----:B------:R-:W-:Y:S01]  /*37f0*/  @!P1 IMAD.IADD R94, R94, 0x1, -R3 ;  /* 0x000000015e5e9824 */ /* 0x000fe200078e0a03 */
[----:B------:R-:W-:Y:S01]  /*3800*/  ISETP.GE.AND P1, PT, R65, RZ, PT ;  /* 0x000000ff4100720c */ /* 0x000fe20003f26270 */
[----:B------:R-:W-:Y:S01]  /*3810*/  @!P4 IMAD.IADD R57, R57, 0x1, -R2 ;  /* 0x000000013939c824 */ /* 0x000fe200078e0a02 */
[----:B------:R-:W-:Y:S01]  /*3820*/  ISETP.GE.AND P4, PT, R63, RZ, PT ;  /* 0x000000ff3f00720c */ /* 0x000fe20003f86270 */
[----:B------:R-:W1:Y:S01]  /*3830*/  LDC.64 R46, c[0x0][0x238] ;  /* 0x00008e00ff2e7b82 */ /* 0x000e620000000a00 */
[----:B------:R-:W-:Y:S01]  /*3840*/  @!P3 IADD3 R9, R9, -R2, RZ ;  /* 0x800000020909b210 */ /* 0x000fe20007ffe0ff */
[----:B------:R-:W-:Y:S01]  /*3850*/  @!P2 IMAD.MOV R96, RZ, RZ, -R96 ;  /* 0x000000ffff60a224 */ /* 0x000fe200078e0a60 */
[C---:B------:R-:W-:Y:S01]  /*3860*/  ISETP.GT.U32.AND P3, PT, R2.reuse, R57, PT ;  /* 0x000000390200720c */ /* 0x040fe20003f64070 */
[--C-:B------:R-:W-:Y:S01]  /*3870*/  @!P5 IMAD.IADD R59, R59, 0x1, -R2.reuse ;  /* 0x000000013b3bd824 */ /* 0x100fe200078e0a02 */
[C---:B------:R-:W-:Y:S01]  /*3880*/  ISETP.GT.U32.AND P2, PT, R2.reuse, R9, PT ;  /* 0x000000090200720c */ /* 0x040fe20003f44070 */
[----:B------:R-:W-:Y:S01]  /*3890*/  @!P0 IMAD.IADD R61, R61, 0x1, -R2 ;  /* 0x000000013d3d8824 */ /* 0x000fe200078e0a02 */
[----:B------:R-:W-:Y:S01]  /*38a0*/  ISETP.NE.AND P5, PT, R71, RZ, PT ;  /* 0x000000ff4700720c */ /* 0x000fe20003fa5270 */
[----:B------:R-:W-:Y:S01]  /*38b0*/  @!P6 IMAD.MOV R94, RZ, RZ, -R94 ;  /* 0x000000ffff5ee224 */ /* 0x000fe200078e0a5e */
[----:B------:R-:W-:Y:S01]  /*38c0*/  LOP3.LUT R3, RZ, R71, RZ, 0x33, !PT ;  /* 0x00000047ff037212 */ /* 0x000fe200078e33ff */
[----:B------:R-:W-:Y:S01]  /*38d0*/  @!P1 IMAD.MOV R92, RZ, RZ, -R92 ;  /* 0x000000ffff5c9224 */ /* 0x000fe200078e0a5c */
[----:B------:R-:W-:-:S02]  /*38e0*/  ISETP.GT.U32.AND P0, PT, R2, R59, PT ;  /* 0x0000003b0200720c */ /* 0x000fc40003f04070 */
[----:B------:R-:W-:Y:S02]  /*38f0*/  @!P4 IADD3 R98, -R98, RZ, RZ ;  /* 0x000000ff6262c210 */ /* 0x000fe40007ffe1ff */
[----:B------:R-:W-:Y:S01]  /*3900*/  ISETP.GT.U32.AND P1, PT, R2, R61, PT ;  /* 0x0000003d0200720c */ /* 0x000fe20003f24070 */
[--C-:B------:R-:W-:Y:S01]  /*3910*/  @!P3 IMAD.IADD R57, R57, 0x1, -R2.reuse ;  /* 0x000000013939b824 */ /* 0x100fe200078e0a02 */
[----:B------:R-:W-:Y:S01]  /*3920*/  ISETP.GE.AND P6, PT, R18, RZ, PT ;  /* 0x000000ff1200720c */ /* 0x000fe20003fc6270 */
[--C-:B------:R-:W-:Y:S01]  /*3930*/  @!P2 IMAD.IADD R9, R9, 0x1, -R2.reuse ;  /* 0x000000010909a824 */ /* 0x100fe200078e0a02 */
[C---:B------:R-:W-:Y:S02]  /*3940*/  SEL R56, R3.reuse, R56, !P5 ;  /* 0x0000003803387207 */ /* 0x040fe40006800000 */
[C---:B------:R-:W-:Y:S02]  /*3950*/  SEL R12, R3.reuse, R5, !P5 ;  /* 0x00000005030c7207 */ /* 0x040fe40006800000 */
[C---:B------:R-:W-:Y:S01]  /*3960*/  SEL R63, R3.reuse, R6, !P5 ;  /* 0x00000006033f7207 */ /* 0x040fe20006800000 */
[----:B-1----:R-:W-:Y:S01]  /*3970*/  IMAD R47, R248, R47, RZ ;  /* 0x0000002ff82f7224 */ /* 0x002fe200078e02ff */
[----:B------:R-:W-:Y:S01]  /*3980*/  SEL R65, R3, R10, !P5 ;  /* 0x0000000a03417207 */ /* 0x000fe20006800000 */
[--C-:B------:R-:W-:Y:S01]  /*3990*/  @!P0 IMAD.IADD R59, R59, 0x1, -R2.reuse ;  /* 0x000000013b3b8824 */ /* 0x100fe200078e0a02 */
[----:B------:R-:W-:Y:S01]  /*39a0*/  SEL R67, R3, R11, !P5 ;  /* 0x0000000b03437207 */ /* 0x000fe20006800000 */
[----:B------:R-:W-:Y:S01]  /*39b0*/  @!P1 IMAD.IADD R61, R61, 0x1, -R2 ;  /* 0x000000013d3d9824 */ /* 0x000fe200078e0a02 */
[C---:B------:R-:W-:Y:S01]  /*39c0*/  SEL R69, R3.reuse, R13, !P5 ;  /* 0x0000000d03457207 */ /* 0x040fe20006800000 */
[----:B------:R-:W-:Y:S01]  /*39d0*/  IMAD R10, R12, UR60, RZ ;  /* 0x0000003c0c0a7c24 */ /* 0x000fe2000f8e02ff */
[----:B------:R-:W-:Y:S01]  /*39e0*/  SEL R71, R3, R14, !P5 ;  /* 0x0000000e03477207 */ /* 0x000fe20006800000 */
[----:B------:R-:W-:Y:S01]  /*39f0*/  IMAD R11, R63, UR61, RZ ;  /* 0x0000003d3f0b7c24 */ /* 0x000fe2000f8e02ff */
[C---:B------:R-:W-:Y:S01]  /*3a00*/  SEL R73, R3.reuse, R15, !P5 ;  /* 0x0000000f03497207 */ /* 0x040fe20006800000 */
[----:B------:R-:W1:Y:S01]  /*3a10*/  LDC R12, c[0x0][0x230] ;  /* 0x00008c00ff0c7b82 */ /* 0x000e620000000800 */
[C---:B------:R-:W-:Y:S01]  /*3a20*/  SEL R75, R3.reuse, R20, !P5 ;  /* 0x00000014034b7207 */ /* 0x040fe20006800000 */
[----:B------:R-:W-:Y:S01]  /*3a30*/  ULDC UR60, c[0x0][0x240] ;  /* 0x00009000003c7ab9 */ /* 0x000fe20000000800 */
[C---:B------:R-:W-:Y:S01]  /*3a40*/  SEL R77, R3.reuse, R21, !P5 ;  /* 0x00000015034d7207 */ /* 0x040fe20006800000 */
[----:B------:R-:W-:Y:S01]  /*3a50*/  ULDC UR61, c[0x0][0x240] ;  /* 0x00009000003d7ab9 */ /* 0x000fe20000000800 */
[C---:B------:R-:W-:Y:S01]  /*3a60*/  SEL R79, R3.reuse, R22, !P5 ;  /* 0x00000016034f7207 */ /* 0x040fe20006800000 */
[----:B------:R-:W-:Y:S01]  /*3a70*/  IMAD R252, R46, 0x7e, RZ ;  /* 0x0000007e2efc7824 */ /* 0x000fe200078e02ff */
[C---:B------:R-:W-:Y:S01]  /*3a80*/  SEL R81, R3.reuse, R23, !P5 ;  /* 0x0000001703517207 */ /* 0x040fe20006800000 */
[----:B------:R-:W2:Y:S01]  /*3a90*/  LDC R15, c[0x0][0x230] ;  /* 0x00008c00ff0f7b82 */ /* 0x000ea20000000800 */
[----:B------:R-:W-:Y:S01]  /*3aa0*/  SEL R83, R3, R24, !P5 ;  /* 0x0000001803537207 */ /* 0x000fe20006800000 */
[----:B------:R-:W-:Y:S01]  /*3ab0*/  IMAD R24, R69, UR6, RZ ;  /* 0x0000000645187c24 */ /* 0x000fe2000f8e02ff */
        /* <DEDUP_REMOVED lines=30> */
[C---:B------:R-:W-:Y:S01]  /*3ca0*/  SEL R107, R3.reuse, R40, !P5 ;  /* 0x00000028036b7207 */ /* 0x040fe20006800000 */
        /* <DEDUP_REMOVED lines=11> */
[----:B------:R-:W-:Y:S01]  /*3d60*/  SEL R113, R3, R48, !P5 ;  /* 0x0000003003717207 */ /* 0x000fe20006800000 */
[----:B------:R-:W-:Y:S01]  /*3d70*/  IMAD R48, R107, UR29, RZ ;  /* 0x0000001d6b307c24 */ /* 0x000fe2000f8e02ff */
[C---:B------:R-:W-:Y:S01]  /*3d80*/  SEL R114, R3.reuse, R49, !P5 ;  /* 0x0000003103727207 */ /* 0x040fe20006800000 */
[----:B------:R-:W-:Y:S01]  /*3d90*/  IMAD R49, R108, UR30, RZ ;  /* 0x0000001e6c317c24 */ /* 0x000fe2000f8e02ff */
[C---:B------:R-:W-:Y:S01]  /*3da0*/  SEL R115, R3.reuse, R51, !P5 ;  /* 0x0000003303737207 */ /* 0x040fe20006800000 */
        /* <DEDUP_REMOVED lines=18> */
[----:B------:R-:W3:Y:S01]  /*3ed0*/  LDC R20, c[0x0][0x230] ;  /* 0x00008c00ff147b82 */ /* 0x000ee20000000800 */
[C---:B------:R-:W-:Y:S01]  /*3ee0*/  SEL R66, R3.reuse, R66, !P5 ;  /* 0x0000004203427207 */ /* 0x040fe20006800000 */
[----:B------:R-:W-:Y:S01]  /*3ef0*/  IMAD R63, R122, UR44, RZ ;  /* 0x0000002c7a3f7c24 */ /* 0x000fe2000f8e02ff */
[----:B------:R-:W-:Y:S01]  /*3f00*/  SEL R68, R3, R68, !P5 ;  /* 0x0000004403447207 */ /* 0x000fe20006800000 */
[----:B------:R-:W-:Y:S01]  /*3f10*/  IMAD R64, R123, UR45, RZ ;  /* 0x0000002d7b407c24 */ /* 0x000fe2000f8e02ff */
[C---:B------:R-:W-:Y:S01]  /*3f20*/  SEL R70, R3.reuse, R70, !P5 ;  /* 0x0000004603467207 */ /* 0x040fe20006800000 */
[----:B------:R-:W-:Y:S01]  /*3f30*/  IMAD R66, R66, UR47, RZ ;  /* 0x0000002f42427c24 */ /* 0x000fe2000f8e02ff */
[C---:B------:R-:W-:Y:S01]  /*3f40*/  SEL R72, R3.reuse, R72, !P5 ;  /* 0x0000004803487207 */ /* 0x040fe20006800000 */
[----:B------:R-:W-:Y:S01]  /*3f50*/  ULDC UR6, c[0x0][0x240] ;  /* 0x0000900000067ab9 */ /* 0x000fe20000000800 */
[C---:B------:R-:W-:Y:S01]  /*3f60*/  SEL R74, R3.reuse, R74, !P5 ;  /* 0x0000004a034a7207 */ /* 0x040fe20006800000 */
[----:B------:R-:W4:Y:S01]  /*3f70*/  LDC R14, c[0x0][0x230] ;  /* 0x00008c00ff0e7b82 */ /* 0x000f220000000800 */
[C---:B------:R-:W-:Y:S01]  /*3f80*/  SEL R76, R3.reuse, R76, !P5 ;  /* 0x0000004c034c7207 */ /* 0x040fe20006800000 */
[----:B------:R-:W-:Y:S01]  /*3f90*/  IMAD R69, R72, UR50, RZ ;  /* 0x0000003248457c24 */ /* 0x000fe2000f8e02ff */
[C---:B------:R-:W-:Y:S01]  /*3fa0*/  SEL R78, R3.reuse, R78, !P5 ;  /* 0x0000004e034e7207 */ /* 0x040fe20006800000 */
[----:B-1----:R-:W-:Y:S01]  /*3fb0*/  VIADD R12, R12, 0xffffffdf ;  /* 0xffffffdf0c0c7836 */ /* 0x002fe20000000000 */
[C---:B------:R-:W-:Y:S01]  /*3fc0*/  SEL R80, R3.reuse, R80, !P5 ;  /* 0x0000005003507207 */ /* 0x040fe20006800000 */
[----:B------:R-:W-:Y:S01]  /*3fd0*/  IMAD R71, R76, UR52, RZ ;  /* 0x000000344c477c24 */ /* 0x000fe2000f8e02ff */
[C---:B------:R-:W-:Y:S01]  /*3fe0*/  SEL R82, R3.reuse, R82, !P5 ;  /* 0x0000005203527207 */ /* 0x040fe20006800000 */
[----:B------:R-:W-:Y:S01]  /*3ff0*/  IMAD R72, R78, UR53, RZ ;  /* 0x000000354e487c24 */ /* 0x000fe2000f8e02ff */
[C---:B------:R-:W-:Y:S01]  /*4000*/  SEL R84, R3.reuse, R84, !P5 ;  /* 0x0000005403547207 */ /* 0x040fe20006800000 */
[----:B------:R-:W-:Y:S01]  /*4010*/  IMAD R73, R80, UR54, RZ ;  /* 0x0000003650497c24 */ /* 0x000fe2000f8e02ff */
[C---:B------:R-:W-:Y:S01]  /*4020*/  SEL R86, R3.reuse, R86, !P5 ;  /* 0x0000005603567207 */ /* 0x040fe20006800000 */
[----:B------:R-:W1:Y:S01]  /*4030*/  LDC R21, c[0x0][0x230] ;  /* 0x00008c00ff157b82 */ /* 0x000e620000000800 */
[C---:B------:R-:W-:Y:S01]  /*4040*/  SEL R88, R3.reuse, R88, !P5 ;  /* 0x0000005803587207 */ /* 0x040fe20006800000 */
[----:B------:R-:W-:Y:S01]  /*4050*/  IMAD R75, R84, UR56, RZ ;  /* 0x00000038544b7c24 */ /* 0x000fe2000f8e02ff */
[C---:B------:R-:W-:Y:S01]  /*4060*/  SEL R90, R3.reuse, R90, !P5 ;  /* 0x0000005a035a7207 */ /* 0x040fe20006800000 */
[----:B------:R-:W-:Y:S01]  /*4070*/  IMAD R76, R86, UR57, RZ ;  /* 0x00000039564c7c24 */ /* 0x000fe2000f8e02ff */
[C---:B------:R-:W-:Y:S01]  /*4080*/  SEL R92, R3.reuse, R92, !P5 ;  /* 0x0000005c035c7207 */ /* 0x040fe20006800000 */
[----:B------:R-:W-:Y:S01]  /*4090*/  IMAD R77, R88, UR58, RZ ;  /* 0x0000003a584d7c24 */ /* 0x000fe2000f8e02ff */
[C---:B------:R-:W-:Y:S01]  /*40a0*/  SEL R94, R3.reuse, R94, !P5 ;  /* 0x0000005e035e7207 */ /* 0x040fe20006800000 */
[----:B---3--:R-:W-:Y:S01]  /*40b0*/  VIADD R20, R20, 0xfffffffe ;  /* 0xfffffffe14147836 */ /* 0x008fe20000000000 */
[C---:B------:R-:W-:Y:S01]  /*40c0*/  SEL R96, R3.reuse, R96, !P5 ;  /* 0x0000006003607207 */ /* 0x040fe20006800000 */
[----:B------:R-:W-:Y:S01]  /*40d0*/  IMAD R79, R92, UR60, RZ ;  /* 0x0000003c5c4f7c24 */ /* 0x000fe2000f8e02ff */
[C---:B------:R-:W-:Y:S01]  /*40e0*/  SEL R98, R3.reuse, R98, !P5 ;  /* 0x0000006203627207 */ /* 0x040fe20006800000 */
[----:B------:R-:W-:Y:S01]  /*40f0*/  IMAD R80, R94, UR61, RZ ;  /* 0x0000003d5e507c24 */ /* 0x000fe2000f8e02ff */
[----:B------:R-:W-:Y:S01]  /*4100*/  SEL R4, R3, R4, !P5 ;  /* 0x0000000403047207 */ /* 0x000fe20006800000 */
[----:B------:R-:W-:Y:S01]  /*4110*/  UMOV UR10, 0x400 ;  /* 0x00000400000a7882 */ /* 0x000fe20000000000 */
[----:B------:R-:W-:Y:S01]  /*4120*/  ISETP.GE.AND P4, PT, R16, RZ, PT ;  /* 0x000000ff1000720c */ /* 0x000fe20003f86270 */
[----:B----4-:R-:W-:Y:S01]  /*4130*/  VIADD R14, R14, 0xfffffffc ;  /* 0xfffffffc0e0e7836 */ /* 0x010fe20000000000 */
[----:B------:R-:W-:Y:S01]  /*4140*/  ISETP.GE.AND P5, PT, R19, RZ, PT ;  /* 0x000000ff1300720c */ /* 0x000fe20003fa6270 */
[----:B------:R-:W-:Y:S01]  /*4150*/  IMAD R83, R4, UR6, RZ ;  /* 0x0000000604537c24 */ /* 0x000fe2000f8e02ff */
[----:B------:R-:W-:Y:S01]  /*4160*/  ISETP.GE.AND P3, PT, R17, RZ, PT ;  /* 0x000000ff1100720c */ /* 0x000fe20003f66270 */
[----:B------:R-:W-:Y:S01]  /*4170*/  ULDC.64 UR6, c[0x0][0x210] ;  /* 0x0000840000067ab9 */ /* 0x000fe20000000a00 */
[----:B------:R-:W-:Y:S01]  /*4180*/  MOV R5, R9 ;  /* 0x0000000900057202 */ /* 0x000fe20000000f00 */
[----:B------:R-:W-:Y:S01]  /*4190*/  ULDC.64 UR8, c[0x0][0x208] ;  /* 0x0000820000087ab9 */ /* 0x000fe20000000a00 */
[----:B------:R-:W-:Y:S01]  /*41a0*/  ISETP.NE.AND P0, PT, R125, RZ, PT ;  /* 0x000000ff7d00720c */ /* 0x000fe20003f05270 */
[----:B-1----:R-:W-:Y:S01]  /*41b0*/  VIADD R21, R21, 0xfffffffd ;  /* 0xfffffffd15157836 */ /* 0x002fe20000000000 */
[----:B------:R-:W-:Y:S01]  /*41c0*/  LOP3.LUT R2, RZ, R125, RZ, 0x33, !PT ;  /* 0x0000007dff027212 */ /* 0x000fe200078e33ff */
[----:B------:R-:W-:Y:S01]  /*41d0*/  @!P6 IMAD.MOV R5, RZ, RZ, -R5 ;  /* 0x000000ffff05e224 */ /* 0x000fe200078e0a05 */
[C---:B------:R-:W-:Y:S01]  /*41e0*/  LEA R130, P1, R47.reuse, UR4, 0x2 ;  /* 0x000000042f827c11 */ /* 0x040fe2000f8210ff */
[----:B------:R-:W-:Y:S01]  /*41f0*/  @!P4 IMAD.MOV R57, RZ, RZ, -R57 ;  /* 0x000000ffff39c224 */ /* 0x000fe200078e0a39 */
[----:B------:R-:W-:Y:S01]  /*4200*/  ULDC UR4, c[0x0][0x240] ;  /* 0x0000900000047ab9 */ /* 0x000fe20000000800 */
[----:B------:R-:W-:Y:S01]  /*4210*/  @!P5 IMAD.MOV R59, RZ, RZ, -R59 ;  /* 0x000000ffff3bd224 */ /* 0x000fe200078e0a3b */
[----:B------:R-:W-:Y:S01]  /*4220*/  SEL R6, R2, R5, !P0 ;  /* 0x0000000502067207 */ /* 0x000fe20004000000 */
[----:B------:R-:W-:Y:S01]  /*4230*/  @!P3 IMAD.MOV R61, RZ, RZ, -R61 ;  /* 0x000000ffff3db224 */ /* 0x000fe200078e0a3d */
[----:B------:R-:W-:Y:S01]  /*4240*/  LEA.HI.X.SX32 R13, R47, UR5, 0x2, P1 ;  /* 0x000000052f0d7c11 */ /* 0x000fe200088f16ff */
[----:B------:R-:W-:Y:S01]  /*4250*/  IMAD R5, R56, UR59, RZ ;  /* 0x0000003b38057c24 */ /* 0x000fe2000f8e02ff */
[C---:B------:R-:W-:Y:S01]  /*4260*/  SEL R9, R2.reuse, R57, !P0 ;  /* 0x0000003902097207 */ /* 0x040fe20004000000 */
[----:B------:R-:W-:Y:S01]  /*4270*/  ULDC UR5, c[0x0][0x240] ;  /* 0x0000900000057ab9 */ /* 0x000fe20000000800 */
[C---:B------:R-:W-:Y:S01]  /*4280*/  SEL R3, R2.reuse, R59, !P0 ;  /* 0x0000003b02037207 */ /* 0x040fe20004000000 */
[----:B------:R-:W-:Y:S01]  /*4290*/  IMAD R22, R65, UR4, RZ ;  /* 0x0000000441167c24 */ /* 0x000fe2000f8e02ff */
[----:B------:R-:W-:Y:S01]  /*42a0*/  SEL R2, R2, R61, !P0 ;  /* 0x0000003d02027207 */ /* 0x000fe20004000000 */
[----:B------:R-:W-:Y:S01]  /*42b0*/  IMAD R23, R67, UR5, RZ ;  /* 0x0000000543177c24 */ /* 0x000fe2000f8e02ff */
[-C--:B------:R-:W-:Y:S01]  /*42c0*/  LEA R132, P0, R5, R130.reuse, 0x2 ;  /* 0x0000008205847211 */ /* 0x080fe200078010ff */
[----:B------:R-:W-:Y:S01]  /*42d0*/  IMAD R47, R106, UR28, RZ ;  /* 0x0000001c6a2f7c24 */ /* 0x000fe2000f8e02ff */
[-C--:B------:R-:W-:Y:S01]  /*42e0*/  LEA R142, P4, R24, R130.reuse, 0x2 ;  /* 0x00000082188e7211 */ /* 0x080fe200078810ff */
[----:B------:R-:W-:Y:S01]  /*42f0*/  IMAD R56, R115, UR37, RZ ;  /* 0x0000002573387c24 */ /* 0x000fe2000f8e02ff */
[-C--:B------:R-:W-:Y:S01]  /*4300*/  LEA.HI.X.SX32 R133, R5, R13.reuse, 0x2, P0 ;  /* 0x0000000d05857211 */ /* 0x080fe200000f16ff */
[----:B------:R-:W-:Y:S01]  /*4310*/  IMAD R57, R116, UR38, RZ ;  /* 0x0000002674397c24 */ /* 0x000fe2000f8e02ff */
[-C--:B------:R-:W-:Y:S01]  /*4320*/  LEA.HI.X.SX32 R143, R24, R13.reuse, 0x2, P4 ;  /* 0x0000000d188f7211 */ /* 0x080fe200020f16ff */
[----:B------:R-:W-:Y:S01]  /*4330*/  IMAD R59, R118, UR40, RZ ;  /* 0x00000028763b7c24 */ /* 0x000fe2000f8e02ff */
[-C--:B------:R-:W-:Y:S01]  /*4340*/  LEA R134, P0, R10, R130.reuse, 0x2 ;  /* 0x000000820a867211 */ /* 0x080fe200078010ff */
        /* <DEDUP_REMOVED lines=8> */
[----:B------:R-:W-:Y:S01]  /*43d0*/  STL.64 [R1+0x1788], R132 ;  /* 0x0017888401007387 */ /* 0x000fe20000100a00 */
[-C--:B------:R-:W-:Y:S01]  /*43e0*/  LEA R156, P4, R31, R130.reuse, 0x2 ;  /* 0x000000821f9c7211 */ /* 0x080fe200078810ff */
[----:B------:R-:W-:Y:S01]  /*43f0*/  IMAD R65, R124, UR46, RZ ;  /* 0x0000002e7c417c24 */ /* 0x000fe2000f8e02ff */
[-C--:B------:R-:W-:Y:S01]  /*4400*/  LEA R146, P6, R26, R130.reuse, 0x2 ;  /* 0x000000821a927211 */ /* 0x080fe200078c10ff */
[----:B------:R-:W-:Y:S01]  /*4410*/  IMAD R74, R82, UR55, RZ ;  /* 0x00000037524a7c24 */ /* 0x000fe2000f8e02ff */
[-C--:B------:R-:W-:Y:S01]  /*4420*/  LEA.HI.X.SX32 R135, R10, R13.reuse, 0x2, P0 ;  /* 0x0000000d0a877211 */ /* 0x080fe200000f16ff */
[----:B------:R-:W-:Y:S01]  /*4430*/  ULDC UR4, c[0x0][0x240] ;  /* 0x0000900000047ab9 */ /* 0x000fe20000000800 */
[-C--:B------:R-:W-:Y:S01]  /*4440*/  LEA.HI.X.SX32 R137, R11, R13.reuse, 0x2, P1 ;  /* 0x0000000d0b897211 */ /* 0x080fe200008f16ff */
[----:B------:R-:W-:Y:S01]  /*4450*/  IMAD R81, R96, UR4, RZ ;  /* 0x0000000460517c24 */ /* 0x000fe2000f8e02ff */
[-C--:B------:R-:W-:Y:S01]  /*4460*/  LEA.HI.X.SX32 R139, R22, R13.reuse, 0x2, P2 ;  /* 0x0000000d168b7211 */ /* 0x080fe200010f16ff */
[----:B------:R1:W-:Y:S01]  /*4470*/  STL.64 [R1+0x1790], R134 ;  /* 0x0017908601007387 */ /* 0x0003e20000100a00 */
[-C--:B------:R-:W-:Y:S01]  /*4480*/  LEA.HI.X.SX32 R141, R23, R13.reuse, 0x2, P3 ;  /* 0x0000000d178d7211 */ /* 0x080fe200018f16ff */
[----:B------:R-:W-:Y:S01]  /*4490*/  ULDC UR59, c[0x0][0x240] ;  /* 0x00009000003b7ab9 */ /* 0x000fe20000000800 */
[-C--:B------:R-:W-:Y:S01]  /*44a0*/  LEA.HI.X.SX32 R145, R25, R13.reuse, 0x2, P5 ;  /* 0x0000000d19917211 */ /* 0x080fe200028f16ff */
[----:B------:R-:W-:Y:S01]  /*44b0*/  STL.64 [R1+0x1798], R136 ;  /* 0x0017988801007387 */ /* 0x000fe20000100a00 */
[-C--:B------:R-:W-:Y:S01]  /*44c0*/  LEA.HI.X.SX32 R157, R31, R13.reuse, 0x2, P4 ;  /* 0x0000000d1f9d7211 */ /* 0x080fe200020f16ff */
[----:B------:R-:W-:Y:S01]  /*44d0*/  ULDC UR5, c[0x0][0x240] ;  /* 0x0000900000057ab9 */ /* 0x000fe20000000800 */
[-C--:B------:R-:W-:Y:S01]  /*44e0*/  LEA R148, P0, R27, R130.reuse, 0x2 ;  /* 0x000000821b947211 */ /* 0x080fe200078010ff */
[----:B------:R-:W-:Y:S01]  /*44f0*/  STL.64 [R1+0x17a0], R138 ;  /* 0x0017a08a01007387 */ /* 0x000fe20000100a00 */
[-C--:B------:R-:W-:Y:S01]  /*4500*/  LEA R150, P1, R28, R130.reuse, 0x2 ;  /* 0x000000821c967211 */ /* 0x080fe200078210ff */
[----:B------:R-:W-:Y:S01]  /*4510*/  IMAD R78, R90, UR59, RZ ;  /* 0x0000003b5a4e7c24 */ /* 0x000fe2000f8e02ff */
[-C--:B------:R-:W-:Y:S01]  /*4520*/  LEA R152, P2, R29, R130.reuse, 0x2 ;  /* 0x000000821d987211 */ /* 0x080fe200078410ff */
[----:B------:R-:W-:Y:S01]  /*4530*/  STL.64 [R1+0x17a8], R140 ;  /* 0x0017a88c01007387 */ /* 0x000fe20000100a00 */
[-C--:B------:R-:W-:Y:S01]  /*4540*/  LEA R154, P3, R30, R130.reuse, 0x2 ;  /* 0x000000821e9a7211 */ /* 0x080fe200078610ff */
[----:B------:R-:W-:Y:S01]  /*4550*/  IMAD R82, R98, UR5, RZ ;  /* 0x0000000562527c24 */ /* 0x000fe2000f8e02ff */
[-C--:B------:R-:W-:Y:S01]  /*4560*/  LEA R158, P5, R32, R130.reuse, 0x2 ;  /* 0x00000082209e7211 */ /* 0x080fe200078a10ff */
[----:B------:R-:W-:Y:S01]  /*4570*/  STL.64 [R1+0x17b0], R142 ;  /* 0x0017b08e01007387 */ /* 0x000fe20000100a00 */
[-C--:B------:R-:W-:Y:S01]  /*4580*/  LEA.HI.X.SX32 R147, R26, R13.reuse, 0x2, P6 ;  /* 0x0000000d1a937211 */ /* 0x080fe200030f16ff */
[----:B------:R-:W3:Y:S01]  /*4590*/  S2UR UR4, SR_CgaCtaId ;  /* 0x00000000000479c3 */ /* 0x000ee20000008800 */
[-C--:B------:R-:W-:Y:S01]  /*45a0*/  LEA R170, P4, R38, R130.reuse, 0x2 ;  /* 0x0000008226aa7211 */ /* 0x080fe200078810ff */
[----:B------:R-:W-:Y:S01]  /*45b0*/  STL.64 [R1+0x17b8], R144 ;  /* 0x0017b89001007387 */ /* 0x000fe20000100a00 */
[-C--:B------:R-:W-:Y:S01]  /*45c0*/  LEA R160, P6, R33, R130.reuse, 0x2 ;  /* 0x0000008221a07211 */ /* 0x080fe200078c10ff */
[----:B------:R-:W-:Y:S01]  /*45d0*/  ULDC UR5, c[0x0][0x234] ;  /* 0x00008d0000057ab9 */ /* 0x000fe20000000800 */
[-C--:B------:R-:W-:Y:S01]  /*45e0*/  LEA.HI.X.SX32 R149, R27, R13.reuse, 0x2, P0 ;  /* 0x0000000d1b957211 */ /* 0x080fe200000f16ff */
[----:B------:R-:W-:Y:S01]  /*45f0*/  STL.64 [R1+0x17c0], R146 ;  /* 0x0017c09201007387 */ /* 0x000fe20000100a00 */
[-C--:B------:R-:W-:Y:S01]  /*4600*/  LEA.HI.X.SX32 R151, R28, R13.reuse, 0x2, P1 ;  /* 0x0000000d1c977211 */ /* 0x080fe200008f16ff */
[----:B------:R-:W-:Y:S01]  /*4610*/  IMAD R6, R6, UR5, RZ ;  /* 0x0000000506067c24 */ /* 0x000fe2000f8e02ff */
        /* <DEDUP_REMOVED lines=8> */
[-C--:B------:R-:W-:Y:S01]  /*46a0*/  LEA R162, P0, R34, R130.reuse, 0x2 ;  /* 0x0000008222a27211 */ /* 0x080fe200078010ff */
[----:B------:R-:W-:Y:S01]  /*46b0*/  STL.64 [R1+0x17d8], R152 ;  /* 0x0017d89801007387 */ /* 0x000fe20000100a00 */
[-C--:B------:R-:W-:Y:S01]  /*46c0*/  LEA R164, P1, R35, R130.reuse, 0x2 ;  /* 0x0000008223a47211 */ /* 0x080fe200078210ff */
[----:B------:R-:W-:Y:S01]  /*46d0*/  IMAD R9, R9, UR5, RZ ;  /* 0x0000000509097c24 */ /* 0x000fe2000f8e02ff */
[-C--:B------:R-:W-:Y:S01]  /*46e0*/  LEA R166, P2, R36, R130.reuse, 0x2 ;  /* 0x0000008224a67211 */ /* 0x080fe200078410ff */
[----:B------:R-:W-:Y:S01]  /*46f0*/  STL.64 [R1+0x17e0], R154 ;  /* 0x0017e09a01007387 */ /* 0x000fe20000100a00 */
[-C--:B------:R-:W-:Y:S01]  /*4700*/  LEA R168, P3, R37, R130.reuse, 0x2 ;  /* 0x0000008225a87211 */ /* 0x080fe200078610ff */
[----:B---3--:R-:W-:Y:S01]  /*4710*/  ULEA UR10, UR4, UR10, 0x18 ;  /* 0x0000000a040a7291 */ /* 0x008fe2000f8ec03f */
[-C--:B------:R-:W-:Y:S01]  /*4720*/  LEA R172, P5, R39, R130.reuse, 0x2 ;  /* 0x0000008227ac7211 */ /* 0x080fe200078a10ff */
[----:B------:R-:W-:Y:S01]  /*4730*/  STL.64 [R1+0x17e8], R156 ;  /* 0x0017e89c01007387 */ /* 0x000fe20000100a00 */
[-C--:B------:R-:W-:Y:S01]  /*4740*/  LEA.HI.X.SX32 R161, R33, R13.reuse, 0x2, P6 ;  /* 0x0000000d21a17211 */ /* 0x080fe200030f16ff */
[----:B------:R-:W3:Y:S01]  /*4750*/  LDC R30, c[0x0][0x230] ;  /* 0x00008c00ff1e7b82 */ /* 0x000ee20000000800 */
[-C--:B------:R-:W-:Y:S01]  /*4760*/  LEA R184, P4, R45, R130.reuse, 0x2 ;  /* 0x000000822db87211 */ /* 0x080fe200078810ff */
[----:B------:R-:W-:Y:S01]  /*4770*/  STL.64 [R1+0x17f0], R158 ;  /* 0x0017f09e01007387 */ /* 0x000fe20000100a00 */
[-C--:B------:R-:W-:Y:S01]  /*4780*/  LEA R174, P6, R40, R130.reuse, 0x2 ;  /* 0x0000008228ae7211 */ /* 0x080fe200078c10ff */
[----:B------:R-:W-:Y:S01]  /*4790*/  IMAD R32, R46, 0x56, RZ ;  /* 0x000000562e207824 */ /* 0x000fe200078e02ff */
[-C--:B------:R-:W-:Y:S01]  /*47a0*/  LEA.HI.X.SX32 R163, R34, R13.reuse, 0x2, P0 ;  /* 0x0000000d22a37211 */ /* 0x080fe200000f16ff */
[----:B------:R-:W-:Y:S01]  /*47b0*/  STL.64 [R1+0x17f8], R160 ;  /* 0x0017f8a001007387 */ /* 0x000fe20000100a00 */
[-C--:B------:R-:W-:Y:S01]  /*47c0*/  LEA.HI.X.SX32 R165, R35, R13.reuse, 0x2, P1 ;  /* 0x0000000d23a57211 */ /* 0x080fe200008f16ff */
[----:B------:R-:W4:Y:S01]  /*47d0*/  LDC R31, c[0x0][0x230] ;  /* 0x00008c00ff1f7b82 */ /* 0x000f220000000800 */
[-C--:B------:R-:W-:Y:S01]  /*47e0*/  LEA.HI.X.SX32 R167, R36, R13.reuse, 0x2, P2 ;  /* 0x0000000d24a77211 */ /* 0x080fe200010f16ff */
[----:B------:R-:W-:Y:S01]  /*47f0*/  STL.64 [R1+0x1800], R162 ;  /* 0x001800a201007387 */ /* 0x000fe20000100a00 */
[-C--:B------:R-:W-:Y:S01]  /*4800*/  LEA.HI.X.SX32 R169, R37, R13.reuse, 0x2, P3 ;  /* 0x0000000d25a97211 */ /* 0x080fe200018f16ff */
[----:B------:R-:W-:Y:S01]  /*4810*/  IMAD R34, R46, 0x57, RZ ;  /* 0x000000572e227824 */ /* 0x000fe200078e02ff */
[-C--:B------:R-:W-:Y:S01]  /*4820*/  LEA.HI.X.SX32 R173, R39, R13.reuse, 0x2, P5 ;  /* 0x0000000d27ad7211 */ /* 0x080fe200028f16ff */
[----:B------:R-:W-:Y:S01]  /*4830*/  STL.64 [R1+0x1808], R164 ;  /* 0x001808a401007387 */ /* 0x000fe20000100a00 */
[-C--:B------:R-:W-:Y:S01]  /*4840*/  LEA.HI.X.SX32 R185, R45, R13.reuse, 0x2, P4 ;  /* 0x0000000d2db97211 */ /* 0x080fe200020f16ff */
[----:B------:R-:W4:Y:S01]  /*4850*/  LDC R33, c[0x0][0x230] ;  /* 0x00008c00ff217b82 */ /* 0x000f220000000800 */
[-C--:B------:R-:W-:Y:S01]  /*4860*/  LEA R176, P0, R41, R130.reuse, 0x2 ;  /* 0x0000008229b07211 */ /* 0x080fe200078010ff */
[----:B------:R-:W-:Y:S01]  /*4870*/  STL.64 [R1+0x1810], R166 ;  /* 0x001810a601007387 */ /* 0x000fe20000100a00 */
[-C--:B------:R-:W-:Y:S01]  /*4880*/  LEA R178, P1, R42, R130.reuse, 0x2 ;  /* 0x000000822ab27211 */ /* 0x080fe200078210ff */
[----:B------:R-:W-:Y:S01]  /*4890*/  ULDC UR4, c[0x0][0x230] ;  /* 0x00008c0000047ab9 */ /* 0x000fe20000000800 */
[-C--:B------:R-:W-:Y:S01]  /*48a0*/  LEA R180, P2, R43, R130.reuse, 0x2 ;  /* 0x000000822bb47211 */ /* 0x080fe200078410ff */
[----:B------:R-:W-:Y:S01]  /*48b0*/  STL.64 [R1+0x1818], R168 ;  /* 0x001818a801007387 */ /* 0x000fe20000100a00 */
[-C--:B------:R-:W-:Y:S01]  /*48c0*/  LEA R182, P3, R44, R130.reuse, 0x2 ;  /* 0x000000822cb67211 */ /* 0x080fe200078610ff */
[----:B------:R-:W4:Y:S01]  /*48d0*/  LDC R35, c[0x0][0x230] ;  /* 0x00008c00ff237b82 */ /* 0x000f220000000800 */
[-C--:B------:R-:W-:Y:S01]  /*48e0*/  LEA R186, P5, R47, R130.reuse, 0x2 ;  /* 0x000000822fba7211 */ /* 0x080fe200078a10ff */
[----:B------:R-:W-:Y:S01]  /*48f0*/  STL.64 [R1+0x1820], R170 ;  /* 0x001820aa01007387 */ /* 0x000fe20000100a00 */
[-C--:B------:R-:W-:Y:S01]  /*4900*/  LEA.HI.X.SX32 R175, R40, R13.reuse, 0x2, P6 ;  /* 0x0000000d28af7211 */ /* 0x080fe200030f16ff */
[----:B------:R-:W-:Y:S01]  /*4910*/  IMAD R40, R46, 0x5a, RZ ;  /* 0x0000005a2e287824 */ /* 0x000fe200078e02ff */
[-C--:B------:R-:W-:Y:S01]  /*4920*/  LEA R198, P4, R53, R130.reuse, 0x2 ;  /* 0x0000008235c67211 */ /* 0x080fe200078810ff */
[----:B------:R-:W-:Y:S01]  /*4930*/  STL.64 [R1+0x1828], R172 ;  /* 0x001828ac01007387 */ /* 0x000fe20000100a00 */
[-C--:B------:R-:W-:Y:S01]  /*4940*/  LEA R188, P6, R48, R130.reuse, 0x2 ;  /* 0x0000008230bc7211 */ /* 0x080fe200078c10ff */
        /* <DEDUP_REMOVED lines=12> */
[----:B-1----:R-:W-:Y:S01]  /*4a10*/  IMAD R135, R46, 0x7c, RZ ;  /* 0x0000007c2e877824 */ /* 0x002fe200078e02ff */
[-C--:B------:R-:W-:Y:S01]  /*4a20*/  LEA R190, P0, R49, R130.reuse, 0x2 ;  /* 0x0000008231be7211 */ /* 0x080fe200078010ff */
[----:B------:R-:W-:Y:S01]  /*4a30*/  STL.64 [R1+0x1848], R180 ;  /* 0x001848b401007387 */ /* 0x000fe20000100a00 */
[-C--:B------:R-:W-:Y:S01]  /*4a40*/  LEA R192, P1, R50, R130.reuse, 0x2 ;  /* 0x0000008232c07211 */ /* 0x080fe200078210ff */
[----:B------:R-:W1:Y:S01]  /*4a50*/  LDC R38, c[0x0][0x230] ;  /* 0x00008c00ff267b82 */ /* 0x000e620000000800 */
[-C--:B------:R-:W-:Y:S01]  /*4a60*/  LEA R194, P2, R51, R130.reuse, 0x2 ;  /* 0x0000008233c27211 */ /* 0x080fe200078410ff */
[----:B------:R-:W-:Y:S01]  /*4a70*/  STL.64 [R1+0x1850], R182 ;  /* 0x001850b601007387 */ /* 0x000fe20000100a00 */
[-C--:B------:R-:W-:Y:S01]  /*4a80*/  LEA R196, P3, R52, R130.reuse, 0x2 ;  /* 0x0000008234c47211 */ /* 0x080fe200078610ff */
[----:B------:R-:W-:Y:S01]  /*4a90*/  IMAD R134, R46, 0x7d, RZ ;  /* 0x0000007d2e867824 */ /* 0x000fe200078e02ff */
[-C--:B------:R-:W-:Y:S01]  /*4aa0*/  LEA R200, P5, R54, R130.reuse, 0x2 ;  /* 0x0000008236c87211 */ /* 0x080fe200078a10ff */
[----:B------:R-:W-:Y:S01]  /*4ab0*/  STL.64 [R1+0x1858], R184 ;  /* 0x001858b801007387 */ /* 0x000fe20000100a00 */
[----:B------:R-:W-:Y:S01]  /*4ac0*/  LEA.HI.X.SX32 R189, R48, R13, 0x2, P6 ;  /* 0x0000000d30bd7211 */ /* 0x000fe200030f16ff */
[----:B------:R-:W1:Y:S01]  /*4ad0*/  LDC R39, c[0x0][0x230] ;  /* 0x00008c00ff277b82 */ /* 0x000e620000000800 */
[-C--:B------:R-:W-:Y:S01]  /*4ae0*/  LEA R212, P4, R60, R130.reuse, 0x2 ;  /* 0x000000823cd47211 */ /* 0x080fe200078810ff */
[----:B------:R-:W-:Y:S01]  /*4af0*/  STL.64 [R1+0x1860], R186 ;  /* 0x001860ba01007387 */ /* 0x000fe20000100a00 */
[----:B------:R-:W-:-:S02]  /*4b00*/  LEA R202, P6, R55, R130, 0x2 ;  /* 0x0000008237ca7211 */ /* 0x000fc400078c10ff */
[-C--:B------:R-:W-:Y:S01]  /*4b10*/  LEA.HI.X.SX32 R191, R49, R13.reuse, 0x2, P0 ;  /* 0x0000000d31bf7211 */ /* 0x080fe200000f16ff */
[----:B------:R-:W-:Y:S01]  /*4b20*/  STL.64 [R1+0x1868], R188 ;  /* 0x001868bc01007387 */ /* 0x000fe20000100a00 */
[-C--:B------:R-:W-:Y:S01]  /*4b30*/  LEA.HI.X.SX32 R193, R50, R13.reuse, 0x2, P1 ;  /* 0x0000000d32c17211 */ /* 0x080fe200008f16ff */
[----:B------:R-:W1:Y:S01]  /*4b40*/  LDC R41, c[0x0][0x230] ;  /* 0x00008c00ff297b82 */ /* 0x000e620000000800 */
[-C--:B------:R-:W-:Y:S01]  /*4b50*/  LEA.HI.X.SX32 R195, R51, R13.reuse, 0x2, P2 ;  /* 0x0000000d33c37211 */ /* 0x080fe200010f16ff */
[----:B------:R-:W-:Y:S01]  /*4b60*/  STL.64 [R1+0x1870], R190 ;  /* 0x001870be01007387 */ /* 0x000fe20000100a00 */
[-C--:B------:R-:W-:Y:S02]  /*4b70*/  LEA.HI.X.SX32 R197, R52, R13.reuse, 0x2, P3 ;  /* 0x0000000d34c57211 */ /* 0x080fe400018f16ff */
[-C--:B------:R-:W-:Y:S01]  /*4b80*/  LEA.HI.X.SX32 R201, R54, R13.reuse, 0x2, P5 ;  /* 0x0000000d36c97211 */ /* 0x080fe200028f16ff */
[----:B------:R-:W-:Y:S01]  /*4b90*/  STL.64 [R1+0x1878], R192 ;  /* 0x001878c001007387 */ /* 0x000fe20000100a00 */
[----:B------:R-:W-:Y:S01]  /*4ba0*/  LEA.HI.X.SX32 R213, R60, R13, 0x2, P4 ;  /* 0x0000000d3cd57211 */ /* 0x000fe200020f16ff */
[----:B------:R-:W1:Y:S01]  /*4bb0*/  LDC R43, c[0x0][0x230] ;  /* 0x00008c00ff2b7b82 */ /* 0x000e620000000800 */
[-C--:B------:R-:W-:Y:S01]  /*4bc0*/  LEA R204, P0, R56, R130.reuse, 0x2 ;  /* 0x0000008238cc7211 */ /* 0x080fe200078010ff */
[----:B------:R-:W-:Y:S01]  /*4bd0*/  STL.64 [R1+0x1880], R194 ;  /* 0x001880c201007387 */ /* 0x000fe20000100a00 */
[----:B------:R-:W-:-:S02]  /*4be0*/  LEA R206, P1, R57, R130, 0x2 ;  /* 0x0000008239ce7211 */ /* 0x000fc400078210ff */
[-C--:B------:R-:W-:Y:S01]  /*4bf0*/  LEA R208, P2, R58, R130.reuse, 0x2 ;  /* 0x000000823ad07211 */ /* 0x080fe200078410ff */
[----:B------:R-:W-:Y:S01]  /*4c00*/  STL.64 [R1+0x1888], R196 ;  /* 0x001888c401007387 */ /* 0x000fe20000100a00 */
[-C--:B------:R-:W-:Y:S01]  /*4c10*/  LEA R210, P3, R59, R130.reuse, 0x2 ;  /* 0x000000823bd27211 */ /* 0x080fe200078610ff */
[----:B------:R-:W1:Y:S01]  /*4c20*/  LDC R44, c[0x0][0x230] ;  /* 0x00008c00ff2c7b82 */ /* 0x000e620000000800 */
[-C--:B------:R-:W-:Y:S01]  /*4c30*/  LEA R214, P5, R61, R130.reuse, 0x2 ;  /* 0x000000823dd67211 */ /* 0x080fe200078a10ff */
[----:B------:R-:W-:Y:S01]  /*4c40*/  STL.64 [R1+0x1890], R198 ;  /* 0x001890c601007387 */ /* 0x000fe20000100a00 */
[-C--:B------:R-:W-:Y:S02]  /*4c50*/  LEA.HI.X.SX32 R203, R55, R13.reuse, 0x2, P6 ;  /* 0x0000000d37cb7211 */ /* 0x080fe400030f16ff */
[-C--:B------:R-:W-:Y:S01]  /*4c60*/  LEA R226, P4, R67, R130.reuse, 0x2 ;  /* 0x0000008243e27211 */ /* 0x080fe200078810ff */
[----:B------:R-:W-:Y:S01]  /*4c70*/  STL.64 [R1+0x1898], R200 ;  /* 0x001898c801007387 */ /* 0x000fe20000100a00 */
[----:B------:R-:W-:Y:S01]  /*4c80*/  LEA R216, P6, R62, R130, 0x2 ;  /* 0x000000823ed87211 */ /* 0x000fe200078c10ff */
[----:B------:R-:W1:Y:S01]  /*4c90*/  LDC R45, c[0x0][0x230] ;  /* 0x00008c00ff2d7b82 */ /* 0x000e620000000800 */
[-C--:B------:R-:W-:Y:S01]  /*4ca0*/  LEA.HI.X.SX32 R205, R56, R13.reuse, 0x2, P0 ;  /* 0x0000000d38cd7211 */ /* 0x080fe200000f16ff */
[----:B------:R-:W-:Y:S01]  /*4cb0*/  STL.64 [R1+0x18a0], R202 ;  /* 0x0018a0ca01007387 */ /* 0x000fe20000100a00 */
[----:B------:R-:W-:-:S02]  /*4cc0*/  LEA.HI.X.SX32 R207, R57, R13, 0x2, P1 ;  /* 0x0000000d39cf7211 */ /* 0x000fc400008f16ff */
[-C--:B------:R-:W-:Y:S01]  /*4cd0*/  LEA.HI.X.SX32 R209, R58, R13.reuse, 0x2, P2 ;  /* 0x0000000d3ad17211 */ /* 0x080fe200010f16ff */
[----:B------:R-:W-:Y:S01]  /*4ce0*/  STL.64 [R1+0x18a8], R204 ;  /* 0x0018a8cc01007387 */ /* 0x000fe20000100a00 */
[-C--:B------:R-:W-:Y:S01]  /*4cf0*/  LEA.HI.X.SX32 R211, R59, R13.reuse, 0x2, P3 ;  /* 0x0000000d3bd37211 */ /* 0x080fe200018f16ff */
[----:B------:R-:W1:Y:S01]  /*4d00*/  LDC R47, c[0x0][0x230] ;  /* 0x00008c00ff2f7b82 */ /* 0x000e620000000800 */
[-C--:B------:R-:W-:Y:S01]  /*4d10*/  LEA.HI.X.SX32 R215, R61, R13.reuse, 0x2, P5 ;  /* 0x0000000d3dd77211 */ /* 0x080fe200028f16ff */
[----:B------:R-:W-:Y:S01]  /*4d20*/  STL.64 [R1+0x18b0], R206 ;  /* 0x0018b0ce01007387 */ /* 0x000fe20000100a00 */
[----:B------:R-:W-:Y:S02]  /*4d30*/  LEA.HI.X.SX32 R227, R67, R13, 0x2, P4 ;  /* 0x0000000d43e37211 */ /* 0x000fe400020f16ff */
[-C--:B------:R-:W-:Y:S01]  /*4d40*/  LEA R218, P0, R63, R130.reuse, 0x2 ;  /* 0x000000823fda7211 */ /* 0x080fe200078010ff */
[----:B------:R-:W-:Y:S01]  /*4d50*/  STL.64 [R1+0x18b8], R208 ;  /* 0x0018b8d001007387 */ /* 0x000fe20000100a00 */
[-C--:B------:R-:W-:Y:S01]  /*4d60*/  LEA R220, P1, R64, R130.reuse, 0x2 ;  /* 0x0000008240dc7211 */ /* 0x080fe200078210ff */
[----:B------:R-:W1:Y:S01]  /*4d70*/  LDC R106, c[0x0][0x230] ;  /* 0x00008c00ff6a7b82 */ /* 0x000e620000000800 */
[-C--:B------:R-:W-:Y:S01]  /*4d80*/  LEA R222, P2, R65, R130.reuse, 0x2 ;  /* 0x0000008241de7211 */ /* 0x080fe200078410ff */
[----:B------:R-:W-:Y:S01]  /*4d90*/  STL.64 [R1+0x18c0], R210 ;  /* 0x0018c0d201007387 */ /* 0x000fe20000100a00 */
[----:B------:R-:W-:-:S02]  /*4da0*/  LEA R224, P3, R66, R130, 0x2 ;  /* 0x0000008242e07211 */ /* 0x000fc400078610ff */
[-C--:B------:R-:W-:Y:S01]  /*4db0*/  LEA R228, P5, R68, R130.reuse, 0x2 ;  /* 0x0000008244e47211 */ /* 0x080fe200078a10ff */
[----:B------:R-:W-:Y:S01]  /*4dc0*/  STL.64 [R1+0x18c8], R212 ;  /* 0x0018c8d401007387 */ /* 0x000fe20000100a00 */
[-C--:B------:R-:W-:Y:S01]  /*4dd0*/  LEA.HI.X.SX32 R217, R62, R13.reuse, 0x2, P6 ;  /* 0x0000000d3ed97211 */ /* 0x080fe200030f16ff */
[----:B------:R-:W3:Y:S01]  /*4de0*/  LDC R48, c[0x0][0x230] ;  /* 0x00008c00ff307b82 */ /* 0x000ee20000000800 */
[-C--:B------:R-:W-:Y:S01]  /*4df0*/  LEA R240, P4, R74, R130.reuse, 0x2 ;  /* 0x000000824af07211 */ /* 0x080fe200078810ff */
[----:B------:R-:W-:Y:S01]  /*4e00*/  STL.64 [R1+0x18d0], R214 ;  /* 0x0018d0d601007387 */ /* 0x000fe20000100a00 */
[----:B------:R-:W-:Y:S02]  /*4e10*/  LEA R230, P6, R69, R130, 0x2 ;  /* 0x0000008245e67211 */ /* 0x000fe400078c10ff */
[-C--:B------:R-:W-:Y:S01]  /*4e20*/  LEA.HI.X.SX32 R219, R63, R13.reuse, 0x2, P0 ;  /* 0x0000000d3fdb7211 */ /* 0x080fe200000f16ff */
[----:B------:R-:W-:Y:S01]  /*4e30*/  STL.64 [R1+0x18d8], R216 ;  /* 0x0018d8d801007387 */ /* 0x000fe20000100a00 */
[-C--:B------:R-:W-:Y:S01]  /*4e40*/  LEA.HI.X.SX32 R221, R64, R13.reuse, 0x2, P1 ;  /* 0x0000000d40dd7211 */ /* 0x080fe200008f16ff */
[----:B------:R-:W4:Y:S01]  /*4e50*/  LDC R49, c[0x0][0x230] ;  /* 0x00008c00ff317b82 */ /* 0x000f220000000800 */
[-C--:B------:R-:W-:Y:S01]  /*4e60*/  LEA.HI.X.SX32 R223, R65, R13.reuse, 0x2, P2 ;  /* 0x0000000d41df7211 */ /* 0x080fe200010f16ff */
[----:B------:R-:W-:Y:S01]  /*4e70*/  STL.64 [R1+0x18e0], R218 ;  /* 0x0018e0da01007387 */ /* 0x000fe20000100a00 */
[----:B------:R-:W-:-:S02]  /*4e80*/  LEA.HI.X.SX32 R225, R66, R13, 0x2, P3 ;  /* 0x0000000d42e17211 */ /* 0x000fc400018f16ff */
[-C--:B------:R-:W-:Y:S01]  /*4e90*/  LEA.HI.X.SX32 R229, R68, R13.reuse, 0x2, P5 ;  /* 0x0000000d44e57211 */ /* 0x080fe200028f16ff */
[----:B------:R-:W-:Y:S01]  /*4ea0*/  STL.64 [R1+0x18e8], R220 ;  /* 0x0018e8dc01007387 */ /* 0x000fe20000100a00 */
[----:B------:R-:W-:Y:S02]  /*4eb0*/  LEA.HI.X.SX32 R241, R74, R13, 0x2, P4 ;  /* 0x0000000d4af17211 */ /* 0x000fe400020f16ff */
[----:B--2---:R-:W-:Y:S01]  /*4ec0*/  IADD3 R15, R15, -0x1, RZ ;  /* 0xffffffff0f0f7810 */ /* 0x004fe20007ffe0ff */
[----:B------:R-:W-:Y:S01]  /*4ed0*/  STL.64 [R1+0x18f0], R222 ;  /* 0x0018f0de01007387 */ /* 0x000fe20000100a00 */
[-C--:B------:R-:W-:Y:S02]  /*4ee0*/  LEA R232, P0, R70, R130.reuse, 0x2 ;  /* 0x0000008246e87211 */ /* 0x080fe400078010ff */
[-C--:B------:R-:W-:Y:S01]  /*4ef0*/  LEA R234, P1, R71, R130.reuse, 0x2 ;  /* 0x0000008247ea7211 */ /* 0x080fe200078210ff */
[----:B------:R-:W-:Y:S01]  /*4f00*/  STL.64 [R1+0x18f8], R224 ;  /* 0x0018f8e001007387 */ /* 0x000fe20000100a00 */
[-C--:B------:R-:W-:Y:S01]  /*4f10*/  LEA R236, P2, R72, R130.reuse, 0x2 ;  /* 0x0000008248ec7211 */ /* 0x080fe200078410ff */
[----:B---3--:R-:W-:Y:S01]  /*4f20*/  VIADD R48, R48, 0xffffff80 ;  /* 0xffffff8030307836 */ /* 0x008fe20000000000 */
[-C--:B------:R-:W-:Y:S01]  /*4f30*/  LEA R238, P3, R73, R130.reuse, 0x2 ;  /* 0x0000008249ee7211 */ /* 0x080fe200078610ff */
[----:B------:R-:W-:Y:S01]  /*4f40*/  STL.64 [R1+0x1900], R226 ;  /* 0x001900e201007387 */ /* 0x000fe20000100a00 */
[----:B------:R-:W-:-:S02]  /*4f50*/  LEA R4, P5, R75, R130, 0x2 ;  /* 0x000000824b047211 */ /* 0x000fc400078a10ff */
[-C--:B------:R-:W-:Y:S01]  /*4f60*/  LEA.HI.X.SX32 R231, R69, R13.reuse, 0x2, P6 ;  /* 0x0000000d45e77211 */ /* 0x080fe200030f16ff */
[----:B------:R-:W-:Y:S01]  /*4f70*/  STL.64 [R1+0x1908], R228 ;  /* 0x001908e401007387 */ /* 0x000fe20000100a00 */
[-C--:B------:R-:W-:Y:S01]  /*4f80*/  LEA R126, P4, R81, R130.reuse, 0x2 ;  /* 0x00000082517e7211 */ /* 0x080fe200078810ff */
[----:B----4-:R-:W-:Y:S01]  /*4f90*/  VIADD R49, R49, 0xffffff81 ;  /* 0xffffff8131317836 */ /* 0x010fe20000000000 */
[----:B------:R-:W-:Y:S01]  /*4fa0*/  LEA R10, P6, R76, R130, 0x2 ;  /* 0x000000824c0a7211 */ /* 0x000fe200078c10ff */
[----:B------:R-:W-:Y:S01]  /*4fb0*/  STL.64 [R1+0x1910], R230 ;  /* 0x001910e601007387 */ /* 0x000fe20000100a00 */
[-C--:B------:R-:W-:Y:S02]  /*4fc0*/  LEA.HI.X.SX32 R233, R70, R13.reuse, 0x2, P0 ;  /* 0x0000000d46e97211 */ /* 0x080fe400000f16ff */
[-C--:B------:R-:W-:Y:S02]  /*4fd0*/  LEA.HI.X.SX32 R235, R71, R13.reuse, 0x2, P1 ;  /* 0x0000000d47eb7211 */ /* 0x080fe400008f16ff */
[-C--:B------:R-:W-:Y:S01]  /*4fe0*/  LEA.HI.X.SX32 R237, R72, R13.reuse, 0x2, P2 ;  /* 0x0000000d48ed7211 */ /* 0x080fe200010f16ff */
[----:B------:R-:W-:Y:S01]  /*4ff0*/  STL.64 [R1+0x1918], R232 ;  /* 0x001918e801007387 */ /* 0x000fe20000100a00 */
[----:B------:R-:W-:-:S02]  /*5000*/  LEA.HI.X.SX32 R239, R73, R13, 0x2, P3 ;  /* 0x0000000d49ef7211 */ /* 0x000fc400018f16ff */
[-C--:B------:R-:W-:Y:S01]  /*5010*/  LEA.HI.X.SX32 R5, R75, R13.reuse, 0x2, P5 ;  /* 0x0000000d4b057211 */ /* 0x080fe200028f16ff */
[----:B------:R-:W-:Y:S01]  /*5020*/  STL.64 [R1+0x1920], R234 ;  /* 0x001920ea01007387 */ /* 0x000fe20000100a00 */
[----:B------:R-:W-:Y:S02]  /*5030*/  LEA.HI.X.SX32 R127, R81, R13, 0x2, P4 ;  /* 0x0000000d517f7211 */ /* 0x000fe400020f16ff */
[-C--:B------:R-:W-:Y:S01]  /*5040*/  LEA R112, P0, R77, R130.reuse, 0x2 ;  /* 0x000000824d707211 */ /* 0x080fe200078010ff */
[----:B------:R-:W-:Y:S01]  /*5050*/  STL.64 [R1+0x1928], R236 ;  /* 0x001928ec01007387 */ /* 0x000fe20000100a00 */
[-C--:B------:R-:W-:Y:S02]  /*5060*/  LEA R116, P1, R78, R130.reuse, 0x2 ;  /* 0x000000824e747211 */ /* 0x080fe400078210ff */
[-C--:B------:R-:W-:Y:S01]  /*5070*/  LEA R118, P2, R79, R130.reuse, 0x2 ;  /* 0x000000824f767211 */ /* 0x080fe200078410ff */
[----:B------:R-:W-:Y:S01]  /*5080*/  STL.64 [R1+0x1930], R238 ;  /* 0x001930ee01007387 */ /* 0x000fe20000100a00 */
[----:B------:R-:W-:-:S02]  /*5090*/  LEA R120, P3, R80, R130, 0x2 ;  /* 0x0000008250787211 */ /* 0x000fc400078610ff */
[-C--:B------:R-:W-:Y:S01]  /*50a0*/  LEA R114, P5, R82, R130.reuse, 0x2 ;  /* 0x0000008252727211 */ /* 0x080fe200078a10ff */
[----:B------:R-:W-:Y:S01]  /*50b0*/  STL.64 [R1+0x1938], R240 ;  /* 0x001938f001007387 */ /* 0x000fe20000100a00 */
[-C--:B------:R-:W-:Y:S02]  /*50c0*/  LEA.HI.X.SX32 R11, R76, R13.reuse, 0x2, P6 ;  /* 0x0000000d4c0b7211 */ /* 0x080fe400030f16ff */
[----:B------:R-:W-:Y:S01]  /*50d0*/  ISETP.GE.U32.AND P4, PT, R15, 0x7fffff80, PT ;  /* 0x7fffff800f00780c */ /* 0x000fe20003f86070 */
[----:B------:R-:W-:Y:S01]  /*50e0*/  STL.64 [R1+0x1940], R4 ;  /* 0x0019400401007387 */ /* 0x000fe20000100a00 */
[----:B------:R-:W-:Y:S01]  /*50f0*/  LEA R130, P6, R83, R130, 0x2 ;  /* 0x0000008253827211 */ /* 0x000fe200078c10ff */
[----:B------:R-:W2:Y:S01]  /*5100*/  LDC R15, c[0x0][0x230] ;  /* 0x00008c00ff0f7b82 */ /* 0x000ea20000000800 */
[-C--:B------:R-:W-:Y:S01]  /*5110*/  LEA.HI.X.SX32 R113, R77, R13.reuse, 0x2, P0 ;  /* 0x0000000d4d717211 */ /* 0x080fe200000f16ff */
[----:B------:R3:W-:Y:S01]  /*5120*/  STL.64 [R1+0x1948], R10 ;  /* 0x0019480a01007387 */ /* 0x0007e20000100a00 */
[----:B------:R-:W-:-:S02]  /*5130*/  LEA.HI.X.SX32 R117, R78, R13, 0x2, P1 ;  /* 0x0000000d4e757211 */ /* 0x000fc400008f16ff */
[-C--:B------:R-:W-:Y:S01]  /*5140*/  LEA.HI.X.SX32 R119, R79, R13.reuse, 0x2, P2 ;  /* 0x0000000d4f777211 */ /* 0x080fe200010f16ff */
[----:B------:R-:W-:Y:S01]  /*5150*/  STL.64 [R1+0x1950], R112 ;  /* 0x0019507001007387 */ /* 0x000fe20000100a00 */
[-C--:B------:R-:W-:Y:S02]  /*5160*/  LEA.HI.X.SX32 R121, R80, R13.reuse, 0x2, P3 ;  /* 0x0000000d50797211 */ /* 0x080fe400018f16ff */
[-C--:B------:R-:W-:Y:S01]  /*5170*/  LEA.HI.X.SX32 R115, R82, R13.reuse, 0x2, P5 ;  /* 0x0000000d52737211 */ /* 0x080fe200028f16ff */
[----:B------:R-:W-:Y:S01]  /*5180*/  STL.64 [R1+0x1958], R116 ;  /* 0x0019587401007387 */ /* 0x000fe20000100a00 */
[----:B------:R-:W-:Y:S02]  /*5190*/  LEA.HI.X.SX32 R131, R83, R13, 0x2, P6 ;  /* 0x0000000d53837211 */ /* 0x000fe400030f16ff */
[----:B------:R-:W4:Y:S01]  /*51a0*/  LDC R13, c[0x0][0x230] ;  /* 0x00008c00ff0d7b82 */ /* 0x000f220000000800 */
[----:B------:R-:W-:Y:S01]  /*51b0*/  ISETP.GE.U32.AND P3, PT, R20, 0x7fffff7f, PT ;  /* 0x7fffff7f1400780c */ /* 0x000fe20003f66070 */
[----:B------:R-:W-:Y:S01]  /*51c0*/  STL.64 [R1+0x1960], R118 ;  /* 0x0019607601007387 */ /* 0x000fe20000100a00 */
[----:B------:R-:W-:-:S02]  /*51d0*/  LEA R124, P6, R6, UR6, 0x2 ;  /* 0x00000006067c7c11 */ /* 0x000fc4000f8c10ff */
[C---:B------:R-:W-:Y:S01]  /*51e0*/  LEA R122, P5, R3.reuse, UR6, 0x2 ;  /* 0x00000006037a7c11 */ /* 0x040fe2000f8a10ff */
[----:B------:R-:W-:Y:S01]  /*51f0*/  STL.64 [R1+0x1968], R120 ;  /* 0x0019687801007387 */ /* 0x000fe20000100a00 */
[----:B------:R-:W-:Y:S01]  /*5200*/  LEA.HI.X.SX32 R125, R6, UR7, 0x2, P6 ;  /* 0x00000007067d7c11 */ /* 0x000fe2000b0f16ff */
[----:B------:R-:W1:Y:S01]  /*5210*/  LDC R20, c[0x0][0x230] ;  /* 0x00008c00ff147b82 */ /* 0x000e620000000800 */
[----:B------:R-:W-:Y:S01]  /*5220*/  LEA.HI.X.SX32 R123, R3, UR7, 0x2, P5 ;  /* 0x00000007037b7c11 */ /* 0x000fe2000a8f16ff */
[----:B------:R-:W-:Y:S01]  /*5230*/  STL.64 [R1+0x1970], R126 ;  /* 0x0019707e01007387 */ /* 0x000fe20000100a00 */
[----:B------:R-:W-:Y:S01]  /*5240*/  ISETP.GE.U32.AND P6, PT, R12, 0x7fffff60, PT ;  /* 0x7fffff600c00780c */ /* 0x000fe20003fc6070 */
[----:B------:R-:W-:Y:S01]  /*5250*/  IMAD.WIDE R244, R46, 0x4, R124 ;  /* 0x000000042ef47825 */ /* 0x000fe200078e027c */
[----:B------:R-:W-:Y:S01]  /*5260*/  SHF.L.U32 R3, R0, 0x4, RZ ;  /* 0x0000000400037819 */ /* 0x000fe200000006ff */
[----:B------:R-:W-:Y:S01]  /*5270*/  STL.64 [R1+0x1978], R114 ;  /* 0x0019787201007387 */ /* 0x000fe20000100a00 */
[----:B------:R-:W-:Y:S01]  /*5280*/  LEA R128, P1, R2, UR6, 0x2 ;  /* 0x0000000602807c11 */ /* 0x000fe2000f8210ff */
[----:B------:R-:W3:Y:S01]  /*5290*/  LDC R12, c[0x0][0x230] ;  /* 0x00008c00ff0c7b82 */ /* 0x000ee20000000800 */
[----:B------:R-:W-:Y:S01]  /*52a0*/  LOP3.LUT R3, R3, 0x70, RZ, 0xc0, !PT ;  /* 0x0000007003037812 */ /* 0x000fe200078ec0ff */
[----:B------:R-:W-:Y:S01]  /*52b0*/  IMAD.WIDE R246, R46, 0x4, R122 ;  /* 0x000000042ef67825 */ /* 0x000fe200078e027a */
[----:B------:R-:W-:Y:S01]  /*52c0*/  LEA.HI.X.SX32 R129, R2, UR7, 0x2, P1 ;  /* 0x0000000702817c11 */ /* 0x000fe200088f16ff */
[----:B------:R-:W-:Y:S01]  /*52d0*/  STL.64 [R1+0x1980], R130 ;  /* 0x0019808201007387 */ /* 0x000fe20000100a00 */
[----:B------:R-:W-:Y:S01]  /*52e0*/  LEA R242, P0, R9, UR6, 0x2 ;  /* 0x0000000609f27c11 */ /* 0x000fe2000f8010ff */
[----:B--2---:R-:W-:Y:S01]  /*52f0*/  VIADD R2, R15, 0xffffffdd ;  /* 0xffffffdd0f027836 */ /* 0x004fe20000000000 */
[----:B------:R-:W-:Y:S01]  /*5300*/  ISETP.GE.U32.AND P2, PT, R21, 0x7fffff7e, PT ;  /* 0x7fffff7e1500780c */ /* 0x000fe20003f46070 */
[----:B------:R-:W-:Y:S01]  /*5310*/  IMAD R6, R248, 0x80, R3 ;  /* 0x00000080f8067824 */ /* 0x000fe200078e0203 */
[----:B------:R-:W-:Y:S01]  /*5320*/  LEA.HI.X.SX32 R243, R9, UR7, 0x2, P0 ;  /* 0x0000000709f37c11 */ /* 0x000fe200080f16ff */
[----:B----4-:R-:W-:Y:S01]  /*5330*/  VIADD R0, R13, 0xffffffde ;  /* 0xffffffde0d007836 */ /* 0x010fe20000000000 */
[----:B------:R-:W-:Y:S01]  /*5340*/  ISETP.GE.U32.AND P1, PT, R2, 0x7fffff5e, PT ;  /* 0x7fffff5e0200780c */ /* 0x000fe20003f26070 */
[----:B------:R-:W-:Y:S01]  /*5350*/  IMAD.WIDE R16, R46, 0x4, R128 ;  /* 0x000000042e107825 */ /* 0x000fe200078e0280 */
[----:B------:R-:W2:Y:S01]  /*5360*/  LDC R2, c[0x0][0x230] ;  /* 0x00008c00ff027b82 */ /* 0x000ea20000000800 */
[----:B------:R-:W-:Y:S01]  /*5370*/  IADD3 R9, R6, UR10, RZ ;  /* 0x0000000a06097c10 */ /* 0x000fe2000fffe0ff */
[----:B------:R4:W-:Y:S01]  /*5380*/  STL.64 [R1+0x260], R246 ;  /* 0x000260f601007387 */ /* 0x0009e20000100a00 */
[----:B------:R-:W-:Y:S01]  /*5390*/  ISETP.GE.U32.AND P5, PT, R0, 0x7fffff5f, PT ;  /* 0x7fffff5f0000780c */ /* 0x000fe20003fa6070 */
[----:B-1----:R-:W-:Y:S01]  /*53a0*/  VIADD R0, R20, 0xffffffdc ;  /* 0xffffffdc14007836 */ /* 0x002fe20000000000 */
[----:B------:R-:W-:Y:S01]  /*53b0*/  ISETP.GE.U32.AND P0, PT, R14, 0x7fffff7d, PT ;  /* 0x7fffff7d0e00780c */ /* 0x000fe20003f06070 */
[----:B------:R-:W-:Y:S01]  /*53c0*/  @!PT LDS RZ, [RZ] ;  /* 0x00000000fffff984 */ /* 0x000fe20000000800 */
[----:B------:R-:W-:Y:S01]  /*53d0*/  @!PT LDS RZ, [RZ] ;  /* 0x00000000fffff984 */ /* 0x000fe20000000800 */
[----:B------:R-:W-:Y:S01]  /*53e0*/  @!PT LDS RZ, [RZ] ;  /* 0x00000000fffff984 */ /* 0x000fe20000000800 */
[----:B------:R-:W-:Y:S01]  /*53f0*/  LDGSTS.E [R9], desc[UR8][R242.64], !P4 ;  /* 0x00000000f2097fae */ /* 0x000fe2000e121848 */
[C---:B------:R-:W-:Y:S01]  /*5400*/  IMAD.WIDE R18, R46.reuse, 0x4, R242 ;  /* 0x000000042e127825 */ /* 0x040fe200078e02f2 */
[----:B------:R-:W1:Y:S01]  /*5410*/  LDC R14, c[0x0][0x230] ;  /* 0x00008c00ff0e7b82 */ /* 0x000e620000000800 */
[----:B------:R-:W-:Y:S01]  /*5420*/  ULDC.64 UR6, c[0x0][0x238] ;  /* 0x00008e0000067ab9 */ /* 0x000fe20000000a00 */
[----:B------:R-:W-:Y:S01]  /*5430*/  LDGSTS.E [R9+0x4000], desc[UR8][R122.64], !P4 ;  /* 0x040000007a097fae */ /* 0x000fe2000e121848 */
[C---:B------:R-:W-:Y:S01]  /*5440*/  IMAD.SHL.U32 R3, R46.reuse, 0x2, RZ ;  /* 0x000000022e037824 */ /* 0x040fe200078e00ff */
[----:B------:R-:W-:Y:S01]  /*5450*/  USHF.L.U32 UR6, UR6, 0x7, URZ ;  /* 0x0000000706067899 */ /* 0x000fe2000800063f */
[----:B------:R-:W-:Y:S01]  /*5460*/  IMAD R13, R46, 0x3, RZ ;  /* 0x000000032e0d7824 */ /* 0x000fe200078e02ff */
[----:B------:R-:W-:Y:S01]  /*5470*/  LDGSTS.E [R9+0x8000], desc[UR8][R124.64], !P4 ;  /* 0x080000007c097fae */ /* 0x000fe2000e121848 */
[C---:B------:R-:W-:Y:S01]  /*5480*/  IMAD.WIDE R20, R3.reuse, 0x4, R122 ;  /* 0x0000000403147825 */ /* 0x040fe200078e027a */
[----:B------:R-:W1:Y:S02]  /*5490*/  LDC R15, c[0x0][0x230] ;  /* 0x00008c00ff0f7b82 */ /* 0x000e640000000800 */
[----:B------:R-:W-:Y:S01]  /*54a0*/  LDGSTS.E [R9+0xc000], desc[UR8][R128.64], !P4 ;  /* 0x0c00000080097fae */ /* 0x000fe2000e121848 */
[----:B------:R-:W-:Y:S01]  /*54b0*/  ISETP.GE.U32.AND P4, PT, R0, 0x7fffff5d, PT ;  /* 0x7fffff5d0000780c */ /* 0x000fe20003f86070 */
[----:B---3--:R-:W-:Y:S01]  /*54c0*/  VIADD R0, R12, 0xffffffbf ;  /* 0xffffffbf0c007836 */ /* 0x008fe20000000000 */
[----:B------:R-:W-:Y:S01]  /*54d0*/  MOV R249, UR6 ;  /* 0x0000000600f97c02 */ /* 0x000fe20008000f00 */
[----:B------:R-:W-:Y:S01]  /*54e0*/  LDGSTS.E [R9+0x4], desc[UR8][R18.64], !P3 ;  /* 0x0000400012097fae */ /* 0x000fe2000d921848 */
[C---:B------:R-:W-:Y:S01]  /*54f0*/  IMAD.WIDE R10, R3.reuse, 0x4, R124 ;  /* 0x00000004030a7825 */ /* 0x040fe200078e027c */
[----:B------:R-:W3:Y:S02]  /*5500*/  LDC R12, c[0x0][0x230] ;  /* 0x00008c00ff0c7b82 */ /* 0x000ee40000000800 */
[----:B------:R4:W-:Y:S01]  /*5510*/  LDGSTS.E [R9+0x4004], desc[UR8][R246.64], !P3 ;  /* 0x04004000f6097fae */ /* 0x0009e2000d921848 */
[----:B------:R-:W-:-:S03]  /*5520*/  IMAD.WIDE R4, R3, 0x4, R128 ;  /* 0x0000000403047825 */ /* 0x000fc600078e0280 */
[----:B------:R2:W-:Y:S01]  /*5530*/  STL.64 [R1+0x270], R244 ;  /* 0x000270f401007387 */ /* 0x0005e20000100a00 */
[----:B------:R-:W-:-:S03]  /*5540*/  IMAD.WIDE R22, R13, 0x4, R242 ;  /* 0x000000040d167825 */ /* 0x000fc600078e02f2 */
[----:B------:R2:W-:Y:S01]  /*5550*/  LDGSTS.E [R9+0x8004], desc[UR8][R244.64], !P3 ;  /* 0x08004000f4097fae */ /* 0x0005e2000d921848 */
[----:B------:R-:W-:-:S03]  /*5560*/  IMAD.WIDE R108, R134, 0x4, R242 ;  /* 0x00000004866c7825 */ /* 0x000fc600078e02f2 */
[----:B------:R2:W-:Y:S01]  /*5570*/  STL.64 [R1+0x278], R16 ;  /* 0x0002781001007387 */ /* 0x0005e20000100a00 */
[C---:B----4-:R-:W-:Y:S01]  /*5580*/  LOP3.LUT R246, R6.reuse, 0x60, RZ, 0x3c, !PT ;  /* 0x0000006006f67812 */ /* 0x050fe200078e3cff */
[----:B------:R-:W-:Y:S01]  /*5590*/  IMAD.WIDE R144, R135, 0x4, R122 ;  /* 0x0000000487907825 */ /* 0x000fe200078e027a */
[----:B------:R-:W-:Y:S01]  /*55a0*/  LOP3.LUT R247, R6, 0x70, RZ, 0x3c, !PT ;  /* 0x0000007006f77812 */ /* 0x000fe200078e3cff */
[----:B------:R4:W-:Y:S01]  /*55b0*/  LDGSTS.E [R9+0xc004], desc[UR8][R16.64], !P3 ;  /* 0x0c00400010097fae */ /* 0x0009e2000d921848 */
[----:B------:R-:W-:Y:S01]  /*55c0*/  ISETP.GE.U32.AND P3, PT, R0, 0x7fffff40, PT ;  /* 0x7fffff400000780c */ /* 0x000fe20003f66070 */
[----:B--2---:R-:W-:Y:S02]  /*55d0*/  VIADD R0, R2, 0xffffffbe ;  /* 0xffffffbe02007836 */ /* 0x004fe40000000000 */
[----:B------:R-:W2:Y:S01]  /*55e0*/  LDC R2, c[0x0][0x230] ;  /* 0x00008c00ff027b82 */ /* 0x000ea20000000800 */
[----:B------:R1:W-:Y:S01]  /*55f0*/  STL.64 [R1+0x280], R20 ;  /* 0x0002801401007387 */ /* 0x0003e20000100a00 */
[----:B------:R-:W-:Y:S01]  /*5600*/  LOP3.LUT R244, R6, 0x40, RZ, 0x3c, !PT ;  /* 0x0000004006f47812 */ /* 0x000fe200078e3cff */
[----:B------:R-:W-:Y:S01]  /*5610*/  VIADD R246, R246, UR10 ;  /* 0x0000000af6f67c36 */ /* 0x000fe20008000000 */
[----:B------:R-:W-:Y:S01]  /*5620*/  LOP3.LUT R245, R6, 0x50, RZ, 0x3c, !PT ;  /* 0x0000005006f57812 */ /* 0x000fe200078e3cff */
[----:B------:R1:W-:Y:S01]  /*5630*/  STL.64 [R1+0x288], R10 ;  /* 0x0002880a01007387 */ /* 0x0003e20000100a00 */
[----:B------:R-:W-:-:S02]  /*5640*/  VIADD R247, R247, UR10 ;  /* 0x0000000af7f77c36 */ /* 0x000fc40008000000 */
[----:B----4-:R-:W-:Y:S01]  /*5650*/  IMAD.WIDE R16, R3, 0x4, R242 ;  /* 0x0000000403107825 */ /* 0x010fe200078e02f2 */
[----:B------:R4:W-:Y:S01]  /*5660*/  STL.64 [R1+0x290], R4 ;  /* 0x0002900401007387 */ /* 0x0009e20000100a00 */
[----:B------:R-:W-:Y:S02]  /*5670*/  IADD3 R245, R245, UR10, RZ ;  /* 0x0000000af5f57c10 */ /* 0x000fe4000fffe0ff */
[----:B------:R-:W-:Y:S01]  /*5680*/  IMAD.SHL.U32 R3, R46, 0x20, RZ ;  /* 0x000000202e037824 */ /* 0x000fe200078e00ff */
[----:B------:R-:W-:Y:S01]  /*5690*/  LDGSTS.E [R9+0x8], desc[UR8][R16.64], !P2 ;  /* 0x0000800010097fae */ /* 0x000fe2000d121848 */
[----:B------:R-:W-:Y:S02]  /*56a0*/  VIADD R244, R244, UR10 ;  /* 0x0000000af4f47c36 */ /* 0x000fe40008000000 */
[--C-:B------:R-:W-:Y:S01]  /*56b0*/  IMAD.WIDE R138, R134, 0x4, R122.reuse ;  /* 0x00000004868a7825 */ /* 0x100fe200078e027a */
[----:B------:R4:W-:Y:S03]  /*56c0*/  LDGSTS.E [R9+0x4008], desc[UR8][R20.64], !P2 ;  /* 0x0400800014097fae */ /* 0x0009e6000d121848 */
[----:B------:R-:W-:Y:S01]  /*56d0*/  IMAD.WIDE R132, R252, 0x4, R122 ;  /* 0x00000004fc847825 */ /* 0x000fe200078e027a */
[----:B------:R3:W-:Y:S03]  /*56e0*/  LDGSTS.E [R9+0x8008], desc[UR8][R10.64], !P2 ;  /* 0x080080000a097fae */ /* 0x0007e6000d121848 */
[----:B------:R-:W-:Y:S01]  /*56f0*/  IMAD.WIDE R142, R135, 0x4, R124 ;  /* 0x00000004878e7825 */ /* 0x000fe200078e027c */
[----:B------:R3:W-:Y:S01]  /*5700*/  LDGSTS.E [R9+0xc008], desc[UR8][R4.64], !P2 ;  /* 0x0c00800004097fae */ /* 0x0007e2000d121848 */
[----:B------:R-:W-:-:S02]  /*5710*/  ISETP.GE.U32.AND P2, PT, R0, 0x7fffff3f, PT ;  /* 0x7fffff3f0000780c */ /* 0x000fc40003f46070 */
[----:B-1----:R-:W-:Y:S01]  /*5720*/  IADD3 R0, R14, -0x43, RZ ;  /* 0xffffffbd0e007810 */ /* 0x002fe20007ffe0ff */
[C---:B----4-:R-:W-:Y:S01]  /*5730*/  IMAD.WIDE R20, R13.reuse, 0x4, R122 ;  /* 0x000000040d147825 */ /* 0x050fe200078e027a */
[----:B------:R1:W-:Y:S01]  /*5740*/  LDGSTS.E [R9+0xc], desc[UR8][R22.64], !P0 ;  /* 0x0000c00016097fae */ /* 0x0003e2000c121848 */
[----:B------:R-:W4:Y:S02]  /*5750*/  LDC R14, c[0x0][0x230] ;  /* 0x00008c00ff0e7b82 */ /* 0x000f240000000800 */
[C---:B---3--:R-:W-:Y:S01]  /*5760*/  IMAD.WIDE R10, R13.reuse, 0x4, R124 ;  /* 0x000000040d0a7825 */ /* 0x048fe200078e027c */
[----:B------:R3:W-:Y:S03]  /*5770*/  LDGSTS.E [R9+0x400c], desc[UR8][R20.64], !P0 ;  /* 0x0400c00014097fae */ /* 0x0007e6000c121848 */
[----:B------:R-:W-:Y:S01]  /*5780*/  IMAD.WIDE R4, R13, 0x4, R128 ;  /* 0x000000040d047825 */ /* 0x000fe200078e0280 */
[----:B------:R2:W-:Y:S03]  /*5790*/  LDGSTS.E [R9+0x800c], desc[UR8][R10.64], !P0 ;  /* 0x0800c0000a097fae */ /* 0x0005e6000c121848 */
[----:B------:R-:W-:Y:S01]  /*57a0*/  IMAD R13, R46, 0x21, RZ ;  /* 0x000000212e0d7824 */ /* 0x000fe200078e02ff */
[----:B------:R2:W-:Y:S01]  /*57b0*/  LDGSTS.E [R9+0xc00c], desc[UR8][R4.64], !P0 ;  /* 0x0c00c00004097fae */ /* 0x0005e2000c121848 */
[----:B------:R-:W-:Y:S01]  /*57c0*/  ISETP.GE.U32.AND P0, PT, R0, 0x7fffff3e, PT ;  /* 0x7fffff3e0000780c */ /* 0x000fe20003f06070 */
[----:B------:R-:W-:-:S02]  /*57d0*/  VIADD R0, R12, 0xffffffbc ;  /* 0xffffffbc0c007836 */ /* 0x000fc40000000000 */
[----:B------:R-:W4:Y:S01]  /*57e0*/  LDC R12, c[0x0][0x230] ;  /* 0x00008c00ff0c7b82 */ /* 0x000f220000000800 */
[----:B------:R1:W-:Y:S01]  /*57f0*/  STL.64 [R1+0x250], R22 ;  /* 0x0002501601007387 */ /* 0x0003e20000100a00 */
[----:B------:R-:W-:-:S03]  /*5800*/  IMAD.WIDE R136, R134, 0x4, R124 ;  /* 0x0000000486887825 */ /* 0x000fc600078e027c */
[----:B------:R3:W-:Y:S01]  /*5810*/  STL.64 [R1+0x298], R20 ;  /* 0x0002981401007387 */ /* 0x0007e20000100a00 */
[----:B------:R-:W-:-:S03]  /*5820*/  IMAD.WIDE R140, R135, 0x4, R128 ;  /* 0x00000004878c7825 */ /* 0x000fc600078e0280 */
[----:B------:R2:W-:Y:S01]  /*5830*/  STL.64 [R1+0x2a0], R10 ;  /* 0x0002a00a01007387 */ /* 0x0005e20000100a00 */
[----:B------:R-:W-:-:S03]  /*5840*/  IMAD.WIDE R110, R252, 0x4, R242 ;  /* 0x00000004fc6e7825 */ /* 0x000fc600078e02f2 */
[----:B------:R2:W-:Y:S01]  /*5850*/  STL.64 [R1+0x2a8], R4 ;  /* 0x0002a80401007387 */ /* 0x0005e20000100a00 */
[----:B-1----:R-:W-:-:S04]  /*5860*/  IMAD.WIDE R22, R3, 0x4, R242 ;  /* 0x0000000403167825 */ /* 0x002fc800078e02f2 */
[C---:B---3--:R-:W-:Y:S01]  /*5870*/  IMAD.WIDE R20, R3.reuse, 0x4, R122 ;  /* 0x0000000403147825 */ /* 0x048fe200078e027a */
[----:B------:R1:W-:Y:S03]  /*5880*/  STL.64 [R1+0x168], R22 ;  /* 0x0001681601007387 */ /* 0x0003e60000100a00 */
[C---:B--2---:R-:W-:Y:S01]  /*5890*/  IMAD.WIDE R10, R3.reuse, 0x4, R124 ;  /* 0x00000004030a7825 */ /* 0x044fe200078e027c */
[----:B------:R1:W-:Y:S03]  /*58a0*/  LDGSTS.E [R9+0x10000], desc[UR8][R22.64], !P6 ;  /* 0x1000000016097fae */ /* 0x0003e6000f121848 */
[----:B------:R-:W-:Y:S01]  /*58b0*/  IMAD.WIDE R4, R3, 0x4, R128 ;  /* 0x0000000403047825 */ /* 0x000fe200078e0280 */
[----:B------:R2:W-:Y:S03]  /*58c0*/  STL.64 [R1+0x7f0], R20 ;  /* 0x0007f01401007387 */ /* 0x0005e60000100a00 */
[----:B------:R-:W-:Y:S01]  /*58d0*/  IMAD R3, R46, 0x22, RZ ;  /* 0x000000222e037824 */ /* 0x000fe200078e02ff */
[----:B------:R2:W-:Y:S01]  /*58e0*/  LDGSTS.E [R9+0x14000], desc[UR8][R20.64], !P6 ;  /* 0x1400000014097fae */ /* 0x0005e2000f121848 */
[----:B-1----:R-:W-:-:S03]  /*58f0*/  IMAD.WIDE R22, R13, 0x4, R242 ;  /* 0x000000040d167825 */ /* 0x002fc600078e02f2 */
[----:B------:R1:W-:Y:S04]  /*5900*/  STL.64 [R1+0x7f8], R10 ;  /* 0x0007f80a01007387 */ /* 0x0003e80000100a00 */
[----:B------:R1:W-:Y:S01]  /*5910*/  LDGSTS.E [R9+0x18000], desc[UR8][R10.64], !P6 ;  /* 0x180000000a097fae */ /* 0x0003e2000f121848 */
[----:B--2---:R-:W-:-:S03]  /*5920*/  IMAD.WIDE R20, R13, 0x4, R122 ;  /* 0x000000040d147825 */ /* 0x004fc600078e027a */
[----:B------:R2:W-:Y:S04]  /*5930*/  STL.64 [R1+0x810], R4 ;  /* 0x0008100401007387 */ /* 0x0005e80000100a00 */
[----:B------:R2:W-:Y:S01]  /*5940*/  LDGSTS.E [R9+0x1c000], desc[UR8][R4.64], !P6 ;  /* 0x1c00000004097fae */ /* 0x0005e2000f121848 */
[----:B------:R-:W-:Y:S01]  /*5950*/  ISETP.GE.U32.AND P6, PT, R0, 0x7fffff3d, PT ;  /* 0x7fffff3d0000780c */ /* 0x000fe20003fc6070 */
[----:B------:R-:W-:Y:S02]  /*5960*/  VIADD R0, R2, 0xffffff9f ;  /* 0xffffff9f02007836 */ /* 0x000fe40000000000 */
[C---:B-1----:R-:W-:Y:S01]  /*5970*/  IMAD.WIDE R10, R13.reuse, 0x4, R124 ;  /* 0x000000040d0a7825 */ /* 0x042fe200078e027c */
[----:B------:R1:W-:Y:S01]  /*5980*/  STL.64 [R1+0x160], R22 ;  /* 0x0001601601007387 */ /* 0x0003e20000100a00 */
[----:B------:R-:W3:Y:S03]  /*5990*/  LDC R2, c[0x0][0x230] ;  /* 0x00008c00ff027b82 */ /* 0x000ee60000000800 */
[----:B------:R1:W-:Y:S01]  /*59a0*/  LDGSTS.E [R9+0x10004], desc[UR8][R22.64], !P5 ;  /* 0x1000400016097fae */ /* 0x0003e2000e921848 */
[----:B--2---:R-:W-:-:S03]  /*59b0*/  IMAD.WIDE R4, R13, 0x4, R128 ;  /* 0x000000040d047825 */ /* 0x004fc600078e0280 */
[----:B------:R2:W-:Y:S01]  /*59c0*/  STL.64 [R1+0x840], R20 ;  /* 0x0008401401007387 */ /* 0x0005e20000100a00 */
[----:B------:R-:W-:-:S03]  /*59d0*/  IMAD R13, R46, 0x23, RZ ;  /* 0x000000232e0d7824 */ /* 0x000fc600078e02ff */
        /* <DEDUP_REMOVED lines=8> */
[----:B----4-:R-:W-:Y:S02]  /*5a60*/  VIADD R0, R14, 0xffffff9e ;  /* 0xffffff9e0e007836 */ /* 0x010fe40000000000 */
[C---:B-1----:R-:W-:Y:S01]  /*5a70*/  IMAD.WIDE R10, R3.reuse, 0x4, R124 ;  /* 0x00000004030a7825 */ /* 0x042fe200078e027c */
[----:B------:R1:W-:Y:S01]  /*5a80*/  LDGSTS.E [R9+0x10008], desc[UR8][R22.64], !P1 ;  /* 0x1000800016097fae */ /* 0x0003e2000c921848 */
[----:B------:R-:W4:Y:S03]  /*5a90*/  LDC R14, c[0x0][0x230] ;  /* 0x00008c00ff0e7b82 */ /* 0x000f260000000800 */
[----:B------:R3:W-:Y:S01]  /*5aa0*/  LDGSTS.E [R9+0x14008], desc[UR8][R20.64], !P1 ;  /* 0x1400800014097fae */ /* 0x0007e2000c921848 */
[----:B--2---:R-:W-:-:S03]  /*5ab0*/  IMAD.WIDE R4, R3, 0x4, R128 ;  /* 0x0000000403047825 */ /* 0x004fc600078e0280 */
[----:B------:R2:W-:Y:S01]  /*5ac0*/  LDGSTS.E [R9+0x18008], desc[UR8][R10.64], !P1 ;  /* 0x180080000a097fae */ /* 0x0005e2000c921848 */
[----:B------:R-:W-:-:S03]  /*5ad0*/  IMAD.SHL.U32 R3, R46, 0x40, RZ ;  /* 0x000000402e037824 */ /* 0x000fc600078e00ff */
[----:B------:R2:W-:Y:S01]  /*5ae0*/  LDGSTS.E [R9+0x1c008], desc[UR8][R4.64], !P1 ;  /* 0x1c00800004097fae */ /* 0x0005e2000c921848 */
[----:B------:R-:W-:Y:S02]  /*5af0*/  ISETP.GE.U32.AND P1, PT, R0, 0x7fffff1f, PT ;  /* 0x7fffff1f0000780c */ /* 0x000fe40003f26070 */
[----:B------:R-:W-:Y:S01]  /*5b00*/  IADD3 R0, R12, -0x63, RZ ;  /* 0xffffff9d0c007810 */ /* 0x000fe20007ffe0ff */
[----:B------:R1:W-:Y:S01]  /*5b10*/  STL.64 [R1+0x158], R22 ;  /* 0x0001581601007387 */ /* 0x0003e20000100a00 */
[----:B------:R-:W4:Y:S03]  /*5b20*/  LDC R12, c[0x0][0x230] ;  /* 0x00008c00ff0c7b82 */ /* 0x000f260000000800 */
[----:B------:R3:W-:Y:S04]  /*5b30*/  STL.64 [R1+0x8b0], R20 ;  /* 0x0008b01401007387 */ /* 0x0007e80000100a00 */
[----:B------:R2:W-:Y:S01]  /*5b40*/  STL.64 [R1+0x8b8], R10 ;  /* 0x0008b80a01007387 */ /* 0x0005e20000100a00 */
[----:B-1----:R-:W-:-:S03]  /*5b50*/  IMAD.WIDE R22, R13, 0x4, R242 ;  /* 0x000000040d167825 */ /* 0x002fc600078e02f2 */
[----:B------:R1:W-:Y:S01]  /*5b60*/  STL.64 [R1+0x8c0], R4 ;  /* 0x0008c00401007387 */ /* 0x0003e20000100a00 */
[----:B---3--:R-:W-:-:S03]  /*5b70*/  IMAD.WIDE R20, R13, 0x4, R122 ;  /* 0x000000040d147825 */ /* 0x008fc600078e027a */
[----:B------:R3:W-:Y:S01]  /*5b80*/  STL.64 [R1+0x150], R22 ;  /* 0x0001501601007387 */ /* 0x0007e20000100a00 */
[----:B--2---:R-:W-:-:S03]  /*5b90*/  IMAD.WIDE R10, R13, 0x4, R124 ;  /* 0x000000040d0a7825 */ /* 0x004fc600078e027c */
[----:B------:R3:W-:Y:S01]  /*5ba0*/  LDGSTS.E [R9+0x1000c], desc[UR8][R22.64], !P4 ;  /* 0x1000c00016097fae */ /* 0x0007e2000e121848 */
[----:B-1----:R-:W-:-:S03]  /*5bb0*/  IMAD.WIDE R4, R13, 0x4, R128 ;  /* 0x000000040d047825 */ /* 0x002fc600078e0280 */
[----:B------:R1:W-:Y:S01]  /*5bc0*/  STL.64 [R1+0x908], R20 ;  /* 0x0009081401007387 */ /* 0x0003e20000100a00 */
[----:B------:R-:W-:-:S03]  /*5bd0*/  IMAD R13, R46, 0x41, RZ ;  /* 0x000000412e0d7824 */ /* 0x000fc600078e02ff */
[----:B------:R1:W-:Y:S01]  /*5be0*/  LDGSTS.E [R9+0x1400c], desc[UR8][R20.64], !P4 ;  /* 0x1400c00014097fae */ /* 0x0003e2000e121848 */
[----:B---3--:R-:W-:-:S03]  /*5bf0*/  IMAD.WIDE R22, R3, 0x4, R242 ;  /* 0x0000000403167825 */ /* 0x008fc600078e02f2 */
[----:B------:R2:W-:Y:S04]  /*5c00*/  STL.64 [R1+0x920], R10 ;  /* 0x0009200a01007387 */ /* 0x0005e80000100a00 */
[----:B------:R2:W-:Y:S01]  /*5c10*/  LDGSTS.E [R9+0x1800c], desc[UR8][R10.64], !P4 ;  /* 0x1800c0000a097fae */ /* 0x0005e2000e121848 */
[----:B-1----:R-:W-:-:S03]  /*5c20*/  IMAD.WIDE R20, R3, 0x4, R122 ;  /* 0x0000000403147825 */ /* 0x002fc600078e027a */
[----:B------:R1:W-:Y:S04]  /*5c30*/  STL.64 [R1+0x928], R4 ;  /* 0x0009280401007387 */ /* 0x0003e80000100a00 */
[----:B------:R1:W-:Y:S01]  /*5c40*/  LDGSTS.E [R9+0x1c00c], desc[UR8][R4.64], !P4 ;  /* 0x1c00c00004097fae */ /* 0x0003e2000e121848 */
[----:B------:R-:W-:Y:S01]  /*5c50*/  ISETP.GE.U32.AND P4, PT, R0, 0x7fffff1e, PT ;  /* 0x7fffff1e0000780c */ /* 0x000fe20003f86070 */
[----:B------:R-:W-:Y:S02]  /*5c60*/  VIADD R0, R15, 0xffffff9c ;  /* 0xffffff9c0f007836 */ /* 0x000fe40000000000 */
[C---:B--2---:R-:W-:Y:S01]  /*5c70*/  IMAD.WIDE R10, R3.reuse, 0x4, R124 ;  /* 0x00000004030a7825 */ /* 0x044fe200078e027c */
[----:B------:R2:W-:Y:S03]  /*5c80*/  STL.64 [R1+0x68], R22 ;  /* 0x0000681601007387 */ /* 0x0005e60000100a00 */
[----:B------:R-:W-:Y:S01]  /*5c90*/  IMAD R15, R46, 0x60, RZ ;  /* 0x000000602e0f7824 */ /* 0x000fe200078e02ff */
[----:B------:R2:W-:Y:S01]  /*5ca0*/  LDGSTS.E [R9+0x20000], desc[UR8][R22.64], !P3 ;  /* 0x2000000016097fae */ /* 0x0005e2000d921848 */
[----:B-1----:R-:W-:-:S03]  /*5cb0*/  IMAD.WIDE R4, R3, 0x4, R128 ;  /* 0x0000000403047825 */ /* 0x002fc600078e0280 */
[----:B------:R1:W-:Y:S01]  /*5cc0*/  STL.64 [R1+0xeb0], R20 ;  /* 0x000eb01401007387 */ /* 0x0003e20000100a00 */
[----:B------:R-:W-:-:S03]  /*5cd0*/  IMAD R3, R46, 0x42, RZ ;  /* 0x000000422e037824 */ /* 0x000fc600078e02ff */
[----:B------:R1:W-:Y:S01]  /*5ce0*/  LDGSTS.E [R9+0x24000], desc[UR8][R20.64], !P3 ;  /* 0x2400000014097fae */ /* 0x0003e2000d921848 */
[----:B------:R-:W-:-:S03]  /*5cf0*/  IMAD.WIDE R50, R15, 0x4, R242 ;  /* 0x000000040f327825 */ /* 0x000fc600078e02f2 */
[----:B------:R3:W-:Y:S01]  /*5d00*/  STL.64 [R1+0xea8], R10 ;  /* 0x000ea80a01007387 */ /* 0x0007e20000100a00 */
[----:B--2---:R-:W-:-:S03]  /*5d10*/  IMAD.WIDE R22, R13, 0x4, R242 ;  /* 0x000000040d167825 */ /* 0x004fc600078e02f2 */
[----:B------:R3:W-:Y:S01]  /*5d20*/  LDGSTS.E [R9+0x28000], desc[UR8][R10.64], !P3 ;  /* 0x280000000a097fae */ /* 0x0007e2000d921848 */
[----:B-1----:R-:W-:-:S03]  /*5d30*/  IMAD.WIDE R20, R13, 0x4, R122 ;  /* 0x000000040d147825 */ /* 0x002fc600078e027a */
[----:B------:R1:W-:Y:S04]  /*5d40*/  STL.64 [R1+0xea0], R4 ;  /* 0x000ea00401007387 */ /* 0x0003e80000100a00 */
[----:B------:R1:W-:Y:S01]  /*5d50*/  LDGSTS.E [R9+0x2c000], desc[UR8][R4.64], !P3 ;  /* 0x2c00000004097fae */ /* 0x0003e2000d921848 */
[----:B------:R-:W-:Y:S01]  /*5d60*/  ISETP.GE.U32.AND P3, PT, R0, 0x7fffff1d, PT ;  /* 0x7fffff1d0000780c */ /* 0x000fe20003f66070 */
[----:B------:R-:W-:Y:S02]  /*5d70*/  VIADD R0, R2, 0xfffffffb ;  /* 0xfffffffb02007836 */ /* 0x000fe40000000000 */
[C---:B---3--:R-:W-:Y:S01]  /*5d80*/  IMAD.WIDE R10, R13.reuse, 0x4, R124 ;  /* 0x000000040d0a7825 */ /* 0x048fe200078e027c */
[----:B------:R2:W-:Y:S03]  /*5d90*/  LDGSTS.E [R9+0x20004], desc[UR8][R22.64], !P2 ;  /* 0x2000400016097fae */ /* 0x0005e6000d121848 */
[----:B----4-:R-:W-:Y:S01]  /*5da0*/  VIADD R2, R12, 0xfffffffa ;  /* 0xfffffffa0c027836 */ /* 0x010fe20000000000 */
[----:B------:R3:W-:Y:S01]  /*5db0*/  LDGSTS.E [R9+0x24004], desc[UR8][R20.64], !P2 ;  /* 0x2400400014097fae */ /* 0x0007e2000d121848 */
[----:B------:R-:W4:Y:S01]  /*5dc0*/  LDC R12, c[0x0][0x230] ;  /* 0x00008c00ff0c7b82 */ /* 0x000f220000000800 */
[----:B-1----:R-:W-:-:S02]  /*5dd0*/  IMAD.WIDE R4, R13, 0x4, R128 ;  /* 0x000000040d047825 */ /* 0x002fc400078e0280 */
[----:B------:R1:W-:Y:S02]  /*5de0*/  LDGSTS.E [R9+0x28004], desc[UR8][R10.64], !P2 ;  /* 0x280040000a097fae */ /* 0x0003e4000d121848 */
[----:B------:R-:W-:Y:S02]  /*5df0*/  IMAD R13, R46, 0x43, RZ ;  /* 0x000000432e0d7824 */ /* 0x000fe400078e02ff */
[----:B------:R2:W-:Y:S04]  /*5e00*/  STL.64 [R1+0x60], R22 ;  /* 0x0000601601007387 */ /* 0x0005e80000100a00 */
[----:B------:R1:W-:Y:S01]  /*5e10*/  LDGSTS.E [R9+0x2c004], desc[UR8][R4.64], !P2 ;  /* 0x2c00400004097fae */ /* 0x0003e2000d121848 */
[----:B------:R-:W-:Y:S02]  /*5e20*/  ISETP.GE.U32.AND P2, PT, R0, 0x7fffff7c, PT ;  /* 0x7fffff7c0000780c */ /* 0x000fe40003f46070 */
[----:B------:R-:W4:Y:S01]  /*5e30*/  LDC R0, c[0x0][0x230] ;  /* 0x00008c00ff007b82 */ /* 0x000f220000000800 */
[----:B------:R3:W-:Y:S01]  /*5e40*/  STL.64 [R1+0xe98], R20 ;  /* 0x000e981401007387 */ /* 0x0007e20000100a00 */
[----:B--2---:R-:W-:-:S03]  /*5e50*/  IMAD.WIDE R22, R3, 0x4, R242 ;  /* 0x0000000403167825 */ /* 0x004fc600078e02f2 */
[----:B------:R1:W-:Y:S04]  /*5e60*/  STL.64 [R1+0xe88], R10 ;  /* 0x000e880a01007387 */ /* 0x0003e80000100a00 */
[----:B------:R2:W-:Y:S01]  /*5e70*/  STL.64 [R1+0xe80], R4 ;  /* 0x000e800401007387 */ /* 0x0005e20000100a00 */
[----:B---3--:R-:W-:-:S03]  /*5e80*/  IMAD.WIDE R20, R3, 0x4, R122 ;  /* 0x0000000403147825 */ /* 0x008fc600078e027a */
[----:B------:R3:W-:Y:S01]  /*5e90*/  STL.64 [R1+0x58], R22 ;  /* 0x0000581601007387 */ /* 0x0007e20000100a00 */
[----:B-1----:R-:W-:-:S03]  /*5ea0*/  IMAD.WIDE R10, R3, 0x4, R124 ;  /* 0x00000004030a7825 */ /* 0x002fc600078e027c */
[----:B------:R3:W-:Y:S01]  /*5eb0*/  LDGSTS.E [R9+0x20008], desc[UR8][R22.64], !P0 ;  /* 0x2000800016097fae */ /* 0x0007e2000c121848 */
[----:B--2---:R-:W-:-:S03]  /*5ec0*/  IMAD.WIDE R4, R3, 0x4, R128 ;  /* 0x0000000403047825 */ /* 0x004fc600078e0280 */
[----:B------:R1:W-:Y:S01]  /*5ed0*/  STL.64 [R1+0xe78], R20 ;  /* 0x000e781401007387 */ /* 0x0003e20000100a00 */
[----:B------:R-:W2:Y:S01]  /*5ee0*/  LDC R3, c[0x0][0x230] ;  /* 0x00008c00ff037b82 */ /* 0x000ea20000000800 */
[----:B----4-:R-:W-:Y:S02]  /*5ef0*/  IADD3 R0, R0, -0x8, RZ ;  /* 0xfffffff800007810 */ /* 0x010fe40007ffe0ff */
        /* <DEDUP_REMOVED lines=9> */
[C---:B---3--:R-:W-:Y:S01]  /*5f90*/  IMAD.WIDE R10, R13.reuse, 0x4, R124 ;  /* 0x000000040d0a7825 */ /* 0x048fe200078e027c */
[----:B------:R-:W-:Y:S04]  /*5fa0*/  LDGSTS.E [R9+0x2000c], desc[UR8][R22.64], !P6 ;  /* 0x2000c00016097fae */ /* 0x000fe8000f121848 */
[----:B------:R3:W-:Y:S01]  /*5fb0*/  LDGSTS.E [R9+0x2400c], desc[UR8][R20.64], !P6 ;  /* 0x2400c00014097fae */ /* 0x0007e2000f121848 */
[----:B-1----:R-:W-:-:S03]  /*5fc0*/  IMAD.WIDE R4, R13, 0x4, R128 ;  /* 0x000000040d047825 */ /* 0x002fc600078e0280 */
[----:B------:R1:W-:Y:S01]  /*5fd0*/  LDGSTS.E [R9+0x2800c], desc[UR8][R10.64], !P6 ;  /* 0x2800c0000a097fae */ /* 0x0003e2000f121848 */
[----:B------:R-:W4:Y:S03]  /*5fe0*/  LDC R13, c[0x0][0x230] ;  /* 0x00008c00ff0d7b82 */ /* 0x000f260000000800 */
[----:B------:R2:W-:Y:S01]  /*5ff0*/  LDGSTS.E [R9+0x2c00c], desc[UR8][R4.64], !P6 ;  /* 0x2c00c00004097fae */ /* 0x0005e2000f121848 */
[----:B------:R-:W-:Y:S01]  /*6000*/  ISETP.GE.U32.AND P6, PT, R2, 0x7fffff7a, PT ;  /* 0x7fffff7a0200780c */ /* 0x000fe20003fc6070 */
[----:B------:R-:W-:Y:S02]  /*6010*/  IMAD R2, R46, 0x61, RZ ;  /* 0x000000612e027824 */ /* 0x000fe400078e02ff */
[----:B------:R-:W-:Y:S02]  /*6020*/  STL.64 [R1+0x50], R22 ;  /* 0x0000501601007387 */ /* 0x000fe40000100a00 */
[----:B------:R-:W-:-:S02]  /*6030*/  IMAD.WIDE R52, R2, 0x4, R242 ;  /* 0x0000000402347825 */ /* 0x000fc400078e02f2 */
[----:B------:R3:W-:Y:S04]  /*6040*/  STL.64 [R1+0xe60], R20 ;  /* 0x000e601401007387 */ /* 0x0007e80000100a00 */
[----:B------:R1:W-:Y:S04]  /*6050*/  STL.64 [R1+0xe58], R10 ;  /* 0x000e580a01007387 */ /* 0x0003e80000100a00 */
[----:B------:R2:W-:Y:S01]  /*6060*/  STL.64 [R1+0xe50], R4 ;  /* 0x000e500401007387 */ /* 0x0005e20000100a00 */
[----:B---3--:R-:W-:-:S03]  /*6070*/  IMAD.WIDE R20, R15, 0x4, R122 ;  /* 0x000000040f147825 */ /* 0x008fc600078e027a */
[----:B------:R-:W-:Y:S01]  /*6080*/  LDGSTS.E [R9+0x30000], desc[UR8][R50.64], !P5 ;  /* 0x3000000032097fae */ /* 0x000fe2000e921848 */
[----:B-1----:R-:W-:-:S03]  /*6090*/  IMAD.WIDE R10, R15, 0x4, R124 ;  /* 0x000000040f0a7825 */ /* 0x002fc600078e027c */
[----:B------:R-:W-:Y:S01]  /*60a0*/  STL.64 [R1+0xe40], R20 ;  /* 0x000e401401007387 */ /* 0x000fe20000100a00 */
[----:B--2---:R-:W-:-:S03]  /*60b0*/  IMAD.WIDE R4, R15, 0x4, R128 ;  /* 0x000000040f047825 */ /* 0x004fc600078e0280 */
[----:B------:R-:W-:Y:S01]  /*60c0*/  LDGSTS.E [R9+0x34000], desc[UR8][R20.64], !P5 ;  /* 0x3400000014097fae */ /* 0x000fe2000e921848 */
[----:B------:R-:W-:-:S03]  /*60d0*/  IMAD.WIDE R14, R2, 0x4, R122 ;  /* 0x00000004020e7825 */ /* 0x000fc600078e027a */
[----:B------:R1:W-:Y:S04]  /*60e0*/  STL.64 [R1+0xe38], R10 ;  /* 0x000e380a01007387 */ /* 0x0003e80000100a00 */
[----:B------:R1:W-:Y:S04]  /*60f0*/  LDGSTS.E [R9+0x38000], desc[UR8][R10.64], !P5 ;  /* 0x380000000a097fae */ /* 0x0003e8000e921848 */
[----:B------:R-:W-:Y:S04]  /*6100*/  STL.64 [R1+0x1ba8], R50 ;  /* 0x001ba83201007387 */ /* 0x000fe80000100a00 */
[----:B------:R2:W-:Y:S01]  /*6110*/  LDGSTS.E [R9+0x3c000], desc[UR8][R4.64], !P5 ;  /* 0x3c00000004097fae */ /* 0x0005e2000e921848 */
[----:B------:R-:W-:Y:S01]  /*6120*/  ISETP.GE.U32.AND P5, PT, R0, 0x7fffff79, PT ;  /* 0x7fffff790000780c */ /* 0x000fe20003fa6070 */
[----:B------:R-:W-:-:S02]  /*6130*/  IMAD R0, R46, 0x62, RZ ;  /* 0x000000622e007824 */ /* 0x000fc400078e02ff */
[----:B------:R2:W-:Y:S01]  /*6140*/  STL.64 [R1+0xe30], R4 ;  /* 0x000e300401007387 */ /* 0x0005e20000100a00 */
[----:B-1----:R-:W-:-:S03]  /*6150*/  IMAD.WIDE R10, R2, 0x4, R124 ;  /* 0x00000004020a7825 */ /* 0x002fc600078e027c */
[----:B------:R-:W-:Y:S01]  /*6160*/  LDGSTS.E [R9+0x30004], desc[UR8][R52.64], !P1 ;  /* 0x3000400034097fae */ /* 0x000fe2000c921848 */
[----:B------:R-:W-:-:S03]  /*6170*/  IMAD.WIDE R54, R0, 0x4, R242 ;  /* 0x0000000400367825 */ /* 0x000fc600078e02f2 */
[----:B------:R1:W-:Y:S01]  /*6180*/  STL.64 [R1+0xe28], R14 ;  /* 0x000e280e01007387 */ /* 0x0003e20000100a00 */
[----:B------:R-:W-:-:S03]  /*6190*/  IMAD.WIDE R20, R0, 0x4, R122 ;  /* 0x0000000400147825 */ /* 0x000fc600078e027a */
[----:B------:R1:W-:Y:S01]  /*61a0*/  LDGSTS.E [R9+0x34004], desc[UR8][R14.64], !P1 ;  /* 0x340040000e097fae */ /* 0x0003e2000c921848 */
[----:B--2---:R-:W-:-:S03]  /*61b0*/  IMAD.WIDE R4, R2, 0x4, R128 ;  /* 0x0000000402047825 */ /* 0x004fc600078e0280 */
[----:B------:R2:W-:Y:S01]  /*61c0*/  STL.64 [R1+0xe20], R10 ;  /* 0x000e200a01007387 */ /* 0x0005e20000100a00 */
[----:B------:R-:W-:Y:S02]  /*61d0*/  VIADD R2, R3, 0xffffffdb ;  /* 0xffffffdb03027836 */ /* 0x000fe40000000000 */
[----:B----4-:R-:W-:Y:S01]  /*61e0*/  VIADD R3, R13, 0xffffffd9 ;  /* 0xffffffd90d037836 */ /* 0x010fe20000000000 */
[----:B------:R-:W-:Y:S01]  /*61f0*/  STL.64 [R1+0x1bb0], R52 ;  /* 0x001bb03401007387 */ /* 0x000fe20000100a00 */
[----:B------:R-:W3:Y:S03]  /*6200*/  LDC R13, c[0x0][0x230] ;  /* 0x00008c00ff0d7b82 */ /* 0x000ee60000000800 */
[----:B------:R2:W-:Y:S04]  /*6210*/  LDGSTS.E [R9+0x38004], desc[UR8][R10.64], !P1 ;  /* 0x380040000a097fae */ /* 0x0005e8000c921848 */
[----:B------:R4:W-:Y:S01]  /*6220*/  STL.64 [R1+0xe18], R4 ;  /* 0x000e180401007387 */ /* 0x0009e20000100a00 */
[----:B-1----:R-:W1:Y:S03]  /*6230*/  LDC R14, c[0x0][0x230] ;  /* 0x00008c00ff0e7b82 */ /* 0x002e660000000800 */
[----:B------:R4:W-:Y:S01]  /*6240*/  LDGSTS.E [R9+0x3c004], desc[UR8][R4.64], !P1 ;  /* 0x3c00400004097fae */ /* 0x0009e2000c921848 */
[----:B------:R-:W-:Y:S01]  /*6250*/  ISETP.GE.U32.AND P1, PT, R2, 0x7fffff5c, PT ;  /* 0x7fffff5c0200780c */ /* 0x000fe20003f26070 */
[----:B------:R-:W-:-:S02]  /*6260*/  IMAD R2, R46, 0x63, RZ ;  /* 0x000000632e027824 */ /* 0x000fc400078e02ff */
[----:B--2---:R-:W-:Y:S01]  /*6270*/  IMAD.WIDE R10, R0, 0x4, R124 ;  /* 0x00000004000a7825 */ /* 0x004fe200078e027c */
[----:B------:R-:W-:Y:S01]  /*6280*/  LDGSTS.E [R9+0x30008], desc[UR8][R54.64], !P4 ;  /* 0x3000800036097fae */ /* 0x000fe2000e121848 */
[----:B------:R-:W2:Y:S02]  /*6290*/  LDC R15, c[0x0][0x230] ;  /* 0x00008c00ff0f7b82 */ /* 0x000ea40000000800 */
[----:B------:R-:W-:Y:S01]  /*62a0*/  IMAD.WIDE R56, R2, 0x4, R242 ;  /* 0x0000000402387825 */ /* 0x000fe200078e02f2 */
[----:B------:R4:W-:Y:S03]  /*62b0*/  STL.64 [R1+0xe10], R20 ;  /* 0x000e101401007387 */ /* 0x0009e60000100a00 */
[----:B----4-:R-:W-:Y:S01]  /*62c0*/  IMAD.WIDE R4, R0, 0x4, R128 ;  /* 0x0000000400047825 */ /* 0x010fe200078e0280 */
[----:B------:R4:W-:Y:S03]  /*62d0*/  LDGSTS.E [R9+0x34008], desc[UR8][R20.64], !P4 ;  /* 0x3400800014097fae */ /* 0x0009e6000e121848 */
[----:B------:R-:W-:Y:S01]  /*62e0*/  VIADD R0, R12, 0xffffffda ;  /* 0xffffffda0c007836 */ /* 0x000fe20000000000 */
[----:B------:R3:W-:Y:S01]  /*62f0*/  STL.64 [R1+0xe08], R10 ;  /* 0x000e080a01007387 */ /* 0x0007e20000100a00 */
[----:B------:R-:W2:Y:S03]  /*6300*/  LDC R12, c[0x0][0x230] ;  /* 0x00008c00ff0c7b82 */ /* 0x000ea60000000800 */
[----:B------:R3:W-:Y:S01]  /*6310*/  LDGSTS.E [R9+0x38008], desc[UR8][R10.64], !P4 ;  /* 0x380080000a097fae */ /* 0x0007e2000e121848 */
[----:B----4-:R-:W-:-:S03]  /*6320*/  IMAD.WIDE R20, R2, 0x4, R122 ;  /* 0x0000000402147825 */ /* 0x010fc600078e027a */
[----:B------:R-:W-:Y:S04]  /*6330*/  STL.64 [R1+0x1bb8], R54 ;  /* 0x001bb83601007387 */ /* 0x000fe80000100a00 */
[----:B------:R4:W-:Y:S01]  /*6340*/  STL.64 [R1+0x878], R4 ;  /* 0x0008780401007387 */ /* 0x0009e20000100a00 */
[----:B---3--:R-:W-:-:S03]  /*6350*/  IMAD.WIDE R10, R2, 0x4, R124 ;  /* 0x00000004020a7825 */ /* 0x008fc600078e027c */
[----:B------:R4:W-:Y:S01]  /*6360*/  LDGSTS.E [R9+0x3c008], desc[UR8][R4.64], !P4 ;  /* 0x3c00800004097fae */ /* 0x0009e2000e121848 */
[----:B------:R-:W-:Y:S01]  /*6370*/  ISETP.GE.U32.AND P4, PT, R0, 0x7fffff5b, PT ;  /* 0x7fffff5b0000780c */ /* 0x000fe20003f86070 */
[----:B------:R-:W-:Y:S02]  /*6380*/  IMAD.SHL.U32 R0, R46, 0x4, RZ ;  /* 0x000000042e007824 */ /* 0x000fe400078e00ff */
[----:B------:R3:W-:Y:S02]  /*6390*/  STL.64 [R1+0x870], R20 ;  /* 0x0008701401007387 */ /* 0x0007e40000100a00 */
[----:B------:R-:W-:Y:S02]  /*63a0*/  IMAD.WIDE R22, R0, 0x4, R242 ;  /* 0x0000000400167825 */ /* 0x000fe400078e02f2 */
[----:B------:R-:W-:Y:S02]  /*63b0*/  LDGSTS.E [R9+0x3000c], desc[UR8][R56.64], !P3 ;  /* 0x3000c00038097fae */ /* 0x000fe4000d921848 */
[----:B----4-:R-:W-:-:S02]  /*63c0*/  IMAD.WIDE R4, R2, 0x4, R128 ;  /* 0x0000000402047825 */ /* 0x010fc400078e0280 */
[----:B------:R4:W-:Y:S01]  /*63d0*/  STL.64 [R1+0x858], R10 ;  /* 0x0008580a01007387 */ /* 0x0009e20000100a00 */
[----:B------:R-:W-:-:S03]  /*63e0*/  LOP3.LUT R2, R6, 0x10, RZ, 0x3c, !PT ;  /* 0x0000001006027812 */ /* 0x000fc600078e3cff */
[----:B------:R3:W-:Y:S01]  /*63f0*/  LDGSTS.E [R9+0x3400c], desc[UR8][R20.64], !P3 ;  /* 0x3400c00014097fae */ /* 0x0007e2000d921848 */
[----:B------:R-:W-:-:S03]  /*6400*/  IADD3 R2, R2, UR10, RZ ;  /* 0x0000000a02027c10 */ /* 0x000fc6000fffe0ff */
[----:B------:R-:W-:Y:S04]  /*6410*/  STL.64 [R1+0x1bc0], R56 ;  /* 0x001bc03801007387 */ /* 0x000fe80000100a00 */
[----:B------:R4:W-:Y:S04]  /*6420*/  LDGSTS.E [R9+0x3800c], desc[UR8][R10.64], !P3 ;  /* 0x3800c0000a097fae */ /* 0x0009e8000d921848 */
[----:B------:R1:W-:Y:S01]  /*6430*/  STL.64 [R1+0x850], R4 ;  /* 0x0008500401007387 */ /* 0x0003e20000100a00 */
[----:B---3--:R-:W-:-:S03]  /*6440*/  IMAD.WIDE R20, R0, 0x4, R122 ;  /* 0x0000000400147825 */ /* 0x008fc600078e027a */
[----:B------:R1:W-:Y:S01]  /*6450*/  LDGSTS.E [R9+0x3c00c], desc[UR8][R4.64], !P3 ;  /* 0x3c00c00004097fae */ /* 0x0003e2000d921848 */
[----:B------:R-:W-:Y:S01]  /*6460*/  ISETP.GE.U32.AND P3, PT, R3, 0x7fffff5a, PT ;  /* 0x7fffff5a0300780c */ /* 0x000fe20003f66070 */
[----:B------:R-:W-:Y:S02]  /*6470*/  IMAD R3, R46, 0x5, RZ ;  /* 0x000000052e037824 */ /* 0x000fe400078e02ff */
[C---:B----4-:R-:W-:Y:S01]  /*6480*/  IMAD.WIDE R10, R0.reuse, 0x4, R124 ;  /* 0x00000004000a7825 */ /* 0x050fe200078e027c */
[----:B------:R3:W-:Y:S04]  /*6490*/  STL.64 [R1+0x248], R22 ;  /* 0x0002481601007387 */ /* 0x0007e80000100a00 */
[----:B------:R3:W-:Y:S01]  /*64a0*/  LDGSTS.E [R2], desc[UR8][R22.64], !P2 ;  /* 0x0000000016027fae */ /* 0x0007e2000d121848 */
[----:B-1----:R-:W-:-:S03]  /*64b0*/  IMAD.WIDE R4, R0, 0x4, R128 ;  /* 0x0000000400047825 */ /* 0x002fc600078e0280 */
[----:B------:R1:W-:Y:S01]  /*64c0*/  STL.64 [R1+0x2b0], R20 ;  /* 0x0002b01401007387 */ /* 0x0003e20000100a00 */
[----:B------:R-:W-:-:S03]  /*64d0*/  VIADD R0, R14, 0xffffffd8 ;  /* 0xffffffd80e007836 */ /* 0x000fc60000000000 */
[----:B------:R1:W-:Y:S01]  /*64e0*/  LDGSTS.E [R2+0x4000], desc[UR8][R20.64], !P2 ;  /* 0x0400000014027fae */ /* 0x0003e2000d121848 */
[----:B------:R-:W4:Y:S03]  /*64f0*/  LDC R14, c[0x0][0x230] ;  /* 0x00008c00ff0e7b82 */ /* 0x000f260000000800 */
[----:B------:R2:W-:Y:S01]  /*6500*/  STL.64 [R1+0x2b8], R10 ;  /* 0x0002b80a01007387 */ /* 0x0005e20000100a00 */
[----:B---3--:R-:W-:-:S03]  /*6510*/  IMAD.WIDE R22, R3, 0x4, R242 ;  /* 0x0000000403167825 */ /* 0x008fc600078e02f2 */
[----:B------:R2:W-:Y:S04]  /*6520*/  LDGSTS.E [R2+0x8000], desc[UR8][R10.64], !P2 ;  /* 0x080000000a027fae */ /* 0x0005e8000d121848 */
[----:B------:R3:W-:Y:S01]  /*6530*/  STL.64 [R1+0x2c0], R4 ;  /* 0x0002c00401007387 */ /* 0x0007e20000100a00 */
[----:B-1----:R-:W-:-:S03]  /*6540*/  IMAD.WIDE R20, R3, 0x4, R122 ;  /* 0x0000000403147825 */ /* 0x002fc600078e027a */
[----:B------:R3:W-:Y:S01]  /*6550*/  LDGSTS.E [R2+0xc000], desc[UR8][R4.64], !P2 ;  /* 0x0c00000004027fae */ /* 0x0007e2000d121848 */
[----:B------:R-:W-:Y:S01]  /*6560*/  ISETP.GE.U32.AND P2, PT, R0, 0x7fffff59, PT ;  /* 0x7fffff590000780c */ /* 0x000fe20003f46070 */
[----:B------:R-:W-:Y:S02]  /*6570*/  IMAD R0, R46, 0x6, RZ ;  /* 0x000000062e007824 */ /* 0x000fe400078e02ff */
[C---:B--2---:R-:W-:Y:S01]  /*6580*/  IMAD.WIDE R10, R3.reuse, 0x4, R124 ;  /* 0x00000004030a7825 */ /* 0x044fe200078e027c */
[----:B------:R1:W-:Y:S04]  /*6590*/  STL.64 [R1+0x240], R22 ;  /* 0x0002401601007387 */ /* 0x0003e80000100a00 */
[----:B------:R1:W-:Y:S01]  /*65a0*/  LDGSTS.E [R2+0x4], desc[UR8][R22.64], !P0 ;  /* 0x0000400016027fae */ /* 0x0003e2000c121848 */
[----:B---3--:R-:W-:-:S03]  /*65b0*/  IMAD.WIDE R4, R3, 0x4, R128 ;  /* 0x0000000403047825 */ /* 0x008fc600078e0280 */
[----:B------:R2:W-:Y:S01]  /*65c0*/  STL.64 [R1+0x2c8], R20 ;  /* 0x0002c81401007387 */ /* 0x0005e20000100a00 */
[----:B------:R-:W-:-:S03]  /*65d0*/  VIADD R3, R12, 0xffffffbb ;  /* 0xffffffbb0c037836 */ /* 0x000fc60000000000 */
[----:B------:R2:W-:Y:S01]  /*65e0*/  LDGSTS.E [R2+0x4004], desc[UR8][R20.64], !P0 ;  /* 0x0400400014027fae */ /* 0x0005e2000c121848 */
[----:B------:R-:W3:Y:S01]  /*65f0*/  LDC R12, c[0x0][0x230] ;  /* 0x00008c00ff0c7b82 */ /* 0x000ee20000000800 */
[C---:B-1----:R-:W-:Y:S02]  /*6600*/  IMAD.WIDE R22, R0.reuse, 0x4, R242 ;  /* 0x0000000400167825 */ /* 0x042fe400078e02f2 */
[----:B------:R1:W-:Y:S04]  /*6610*/  STL.64 [R1+0x2d0], R10 ;  /* 0x0002d00a01007387 */ /* 0x0003e80000100a00 */
[----:B------:R1:W-:Y:S01]  /*6620*/  LDGSTS.E [R2+0x8004], desc[UR8][R10.64], !P0 ;  /* 0x080040000a027fae */ /* 0x0003e2000c121848 */
[----:B--2---:R-:W-:-:S03]  /*6630*/  IMAD.WIDE R20, R0, 0x4, R122 ;  /* 0x0000000400147825 */ /* 0x004fc600078e027a */
[----:B------:R2:W-:Y:S04]  /*6640*/  STL.64 [R1+0x2d8], R4 ;  /* 0x0002d80401007387 */ /* 0x0005e80000100a00 */
[----:B------:R2:W-:Y:S01]  /*6650*/  LDGSTS.E [R2+0xc004], desc[UR8][R4.64], !P0 ;  /* 0x0c00400004027fae */ /* 0x0005e2000c121848 */
[----:B------:R-:W-:Y:S01]  /*6660*/  ISETP.GE.U32.AND P0, PT, R3, 0x7fffff3c, PT ;  /* 0x7fffff3c0300780c */ /* 0x000fe20003f06070 */
[----:B------:R-:W-:Y:S02]  /*6670*/  IMAD R3, R46, 0x7, RZ ;  /* 0x000000072e037824 */ /* 0x000fe400078e02ff */
[C---:B-1----:R-:W-:Y:S01]  /*6680*/  IMAD.WIDE R10, R0.reuse, 0x4, R124 ;  /* 0x00000004000a7825 */ /* 0x042fe200078e027c */
[----:B------:R1:W-:Y:S04]  /*6690*/  STL.64 [R1+0x238], R22 ;  /* 0x0002381601007387 */ /* 0x0003e80000100a00 */
[----:B------:R1:W-:Y:S01]  /*66a0*/  LDGSTS.E [R2+0x8], desc[UR8][R22.64], !P6 ;  /* 0x0000800016027fae */ /* 0x0003e2000f121848 */
[----:B--2---:R-:W-:-:S03]  /*66b0*/  IMAD.WIDE R4, R0, 0x4, R128 ;  /* 0x0000000400047825 */ /* 0x004fc600078e0280 */
[----:B------:R2:W-:Y:S01]  /*66c0*/  STL.64 [R1+0x2e0], R20 ;  /* 0x0002e01401007387 */ /* 0x0005e20000100a00 */
[----:B------:R-:W-:-:S03]  /*66d0*/  VIADD R0, R13, 0xffffffba ;  /* 0xffffffba0d007836 */ /* 0x000fc60000000000 */
[----:B------:R2:W-:Y:S01]  /*66e0*/  LDGSTS.E [R2+0x4008], desc[UR8][R20.64], !P6 ;  /* 0x0400800014027fae */ /* 0x0005e2000f121848 */
[----:B------:R-:W3:Y:S03]  /*66f0*/  LDC R13, c[0x0][0x230] ;  /* 0x00008c00ff0d7b82 */ /* 0x000ee60000000800 */
[----:B------:R4:W-:Y:S01]  /*6700*/  STL.64 [R1+0x2e8], R10 ;  /* 0x0002e80a01007387 */ /* 0x0009e20000100a00 */
[----:B-1----:R-:W-:-:S03]  /*6710*/  IMAD.WIDE R22, R3, 0x4, R242 ;  /* 0x0000000403167825 */ /* 0x002fc600078e02f2 */
[----:B------:R4:W-:Y:S04]  /*6720*/  LDGSTS.E [R2+0x8008], desc[UR8][R10.64], !P6 ;  /* 0x080080000a027fae */ /* 0x0009e8000f121848 */
[----:B------:R1:W-:Y:S01]  /*6730*/  STL.64 [R1+0x2f0], R4 ;  /* 0x0002f00401007387 */ /* 0x0003e20000100a00 */
[----:B--2---:R-:W-:-:S03]  /*6740*/  IMAD.WIDE R20, R3, 0x4, R122 ;  /* 0x0000000403147825 */ /* 0x004fc600078e027a */
[----:B------:R1:W-:Y:S01]  /*6750*/  LDGSTS.E [R2+0xc008], desc[UR8][R4.64], !P6 ;  /* 0x0c00800004027fae */ /* 0x0003e2000f121848 */
[----:B------:R-:W-:Y:S01]  /*6760*/  ISETP.GE.U32.AND P6, PT, R0, 0x7fffff3b, PT ;  /* 0x7fffff3b0000780c */ /* 0x000fe20003fc6070 */
[----:B------:R-:W-:Y:S02]  /*6770*/  IMAD R0, R46, 0x24, RZ ;  /* 0x000000242e007824 */ /* 0x000fe400078e02ff */
[C---:B----4-:R-:W-:Y:S01]  /*6780*/  IMAD.WIDE R10, R3.reuse, 0x4, R124 ;  /* 0x00000004030a7825 */ /* 0x050fe200078e027c */
[----:B------:R2:W-:Y:S04]  /*6790*/  STL.64 [R1+0x230], R22 ;  /* 0x0002301601007387 */ /* 0x0005e80000100a00 */
[----:B------:R2:W-:Y:S01]  /*67a0*/  LDGSTS.E [R2+0xc], desc[UR8][R22.64], !P5 ;  /* 0x0000c00016027fae */ /* 0x0005e2000e921848 */
[----:B-1----:R-:W-:-:S03]  /*67b0*/  IMAD.WIDE R4, R3, 0x4, R128 ;  /* 0x0000000403047825 */ /* 0x002fc600078e0280 */
[----:B------:R1:W-:Y:S01]  /*67c0*/  STL.64 [R1+0x2f8], R20 ;  /* 0x0002f81401007387 */ /* 0x0003e20000100a00 */
[----:B------:R-:W-:-:S03]  /*67d0*/  VIADD R3, R14, 0xffffffb9 ;  /* 0xffffffb90e037836 */ /* 0x000fc60000000000 */
[----:B------:R1:W-:Y:S01]  /*67e0*/  LDGSTS.E [R2+0x400c], desc[UR8][R20.64], !P5 ;  /* 0x0400c00014027fae */ /* 0x0003e2000e921848 */
[----:B------:R-:W4:Y:S03]  /*67f0*/  LDC R14, c[0x0][0x230] ;  /* 0x00008c00ff0e7b82 */ /* 0x000f260000000800 */
[----:B------:R3:W-:Y:S01]  /*6800*/  STL.64 [R1+0x300], R10 ;  /* 0x0003000a01007387 */ /* 0x0007e20000100a00 */
[----:B--2---:R-:W-:-:S03]  /*6810*/  IMAD.WIDE R22, R0, 0x4, R242 ;  /* 0x0000000400167825 */ /* 0x004fc600078e02f2 */
[----:B------:R3:W-:Y:S04]  /*6820*/  LDGSTS.E [R2+0x800c], desc[UR8][R10.64], !P5 ;  /* 0x0800c0000a027fae */ /* 0x0007e8000e921848 */
[----:B------:R2:W-:Y:S01]  /*6830*/  STL.64 [R1+0x308], R4 ;  /* 0x0003080401007387 */ /* 0x0005e20000100a00 */
[----:B-1----:R-:W-:-:S03]  /*6840*/  IMAD.WIDE R20, R0, 0x4, R122 ;  /* 0x0000000400147825 */ /* 0x002fc600078e027a */
[----:B------:R2:W-:Y:S01]  /*6850*/  LDGSTS.E [R2+0xc00c], desc[UR8][R4.64], !P5 ;  /* 0x0c00c00004027fae */ /* 0x0005e2000e921848 */
[----:B------:R-:W-:Y:S01]  /*6860*/  ISETP.GE.U32.AND P5, PT, R3, 0x7fffff3a, PT ;  /* 0x7fffff3a0300780c */ /* 0x000fe20003fa6070 */
[----:B------:R-:W-:Y:S02]  /*6870*/  IMAD R3, R46, 0x25, RZ ;  /* 0x000000252e037824 */ /* 0x000fe400078e02ff */
[C---:B---3--:R-:W-:Y:S01]  /*6880*/  IMAD.WIDE R10, R0.reuse, 0x4, R124 ;  /* 0x00000004000a7825 */ /* 0x048fe200078e027c */
[----:B------:R1:W-:Y:S04]  /*6890*/  STL.64 [R1+0x148], R22 ;  /* 0x0001481601007387 */ /* 0x0003e80000100a00 */
[----:B------:R1:W-:Y:S01]  /*68a0*/  LDGSTS.E [R2+0x10000], desc[UR8][R22.64], !P1 ;  /* 0x1000000016027fae */ /* 0x0003e2000c921848 */
[----:B--2---:R-:W-:Y:S01]  /*68b0*/  IMAD.WIDE R4, R0, 0x4, R128 ;  /* 0x0000000400047825 */ /* 0x004fe200078e0280 */
[----:B------:R-:W-:-:S02]  /*68c0*/  IADD3 R0, R12, -0x48, RZ ;  /* 0xffffffb80c007810 */ /* 0x000fc40007ffe0ff */
[----:B------:R2:W-:Y:S01]  /*68d0*/  STL.64 [R1+0x968], R20 ;  /* 0x0009681401007387 */ /* 0x0005e20000100a00 */
[----:B------:R-:W3:Y:S03]  /*68e0*/  LDC R12, c[0x0][0x230] ;  /* 0x00008c00ff0c7b82 */ /* 0x000ee60000000800 */
        /* <DEDUP_REMOVED lines=44> */
[----:B--2---:R-:W-:-:S03]  /*6bb0*/  IMAD.WIDE R4, R3, 0x4, R128 ;  /* 0x0000000403047825 */ /* 0x004fc600078e0280 */
        /* <DEDUP_REMOVED lines=31> */
[----:B-1----:R-:W-:Y:S01]  /*6db0*/  IMAD.WIDE R4, R3, 0x4, R128 ;  /* 0x0000000403047825 */ /* 0x002fe200078e0280 */
[----:B------:R-:W-:-:S02]  /*6dc0*/  IADD3 R3, R14, -0x9, RZ ;  /* 0xfffffff70e037810 */ /* 0x000fc40007ffe0ff */
[----:B------:R1:W-:Y:S01]  /*6dd0*/  STL.64 [R1+0xbc8], R20 ;  /* 0x000bc81401007387 */ /* 0x0003e20000100a00 */
[----:B------:R-:W4:Y:S03]  /*6de0*/  LDC R14, c[0x0][0x230] ;  /* 0x00008c00ff0e7b82 */ /* 0x000f260000000800 */
[----:B------:R1:W-:Y:S01]  /*6df0*/  LDGSTS.E [R2+0x24004], desc[UR8][R20.64], !P6 ;  /* 0x2400400014027fae */ /* 0x0003e2000f121848 */
[----:B--2---:R-:W-:-:S03]  /*6e00*/  IMAD.WIDE R22, R0, 0x4, R242 ;  /* 0x0000000400167825 */ /* 0x004fc600078e02f2 */
[----:B------:R2:W-:Y:S04]  /*6e10*/  STL.64 [R1+0xbb8], R10 ;  /* 0x000bb80a01007387 */ /* 0x0005e80000100a00 */
[----:B------:R2:W-:Y:S01]  /*6e20*/  LDGSTS.E [R2+0x28004], desc[UR8][R10.64], !P6 ;  /* 0x280040000a027fae */ /* 0x0005e2000f121848 */
[----:B-1----:R-:W-:-:S03]  /*6e30*/  IMAD.WIDE R20, R0, 0x4, R122 ;  /* 0x0000000400147825 */ /* 0x002fc600078e027a */
[----:B------:R1:W-:Y:S04]  /*6e40*/  STL.64 [R1+0xbb0], R4 ;  /* 0x000bb00401007387 */ /* 0x0003e80000100a00 */
[----:B------:R1:W-:Y:S01]  /*6e50*/  LDGSTS.E [R2+0x2c004], desc[UR8][R4.64], !P6 ;  /* 0x2c00400004027fae */ /* 0x0003e2000f121848 */
[----:B------:R-:W-:Y:S01]  /*6e60*/  ISETP.GE.U32.AND P6, PT, R3, 0x7fffff78, PT ;  /* 0x7fffff780300780c */ /* 0x000fe20003fc6070 */
[----:B------:R-:W-:Y:S02]  /*6e70*/  IMAD R3, R46, 0x47, RZ ;  /* 0x000000472e037824 */ /* 0x000fe400078e02ff */
[C---:B--2---:R-:W-:Y:S01]  /*6e80*/  IMAD.WIDE R10, R0.reuse, 0x4, R124 ;  /* 0x00000004000a7825 */ /* 0x044fe200078e027c */
[----:B------:R2:W-:Y:S04]  /*6e90*/  LDGSTS.E [R2+0x20008], desc[UR8][R22.64], !P5 ;  /* 0x2000800016027fae */ /* 0x0005e8000e921848 */
[----:B------:R4:W-:Y:S01]  /*6ea0*/  LDGSTS.E [R2+0x24008], desc[UR8][R20.64], !P5 ;  /* 0x2400800014027fae */ /* 0x0009e2000e921848 */
[----:B-1----:R-:W-:-:S03]  /*6eb0*/  IMAD.WIDE R4, R0, 0x4, R128 ;  /* 0x0000000400047825 */ /* 0x002fc600078e0280 */
[----:B------:R2:W-:Y:S01]  /*6ec0*/  STL.64 [R1+0x38], R22 ;  /* 0x0000381601007387 */ /* 0x0005e20000100a00 */
[----:B---3--:R-:W-:-:S03]  /*6ed0*/  VIADD R0, R12, 0xfffffff6 ;  /* 0xfffffff60c007836 */ /* 0x008fc60000000000 */
[----:B------:R1:W-:Y:S01]  /*6ee0*/  LDGSTS.E [R2+0x28008], desc[UR8][R10.64], !P5 ;  /* 0x280080000a027fae */ /* 0x0003e2000e921848 */
[----:B------:R-:W3:Y:S03]  /*6ef0*/  LDC R12, c[0x0][0x230] ;  /* 0x00008c00ff0c7b82 */ /* 0x000ee60000000800 */
[----:B------:R4:W-:Y:S04]  /*6f00*/  STL.64 [R1+0xb98], R20 ;  /* 0x000b981401007387 */ /* 0x0009e80000100a00 */
[----:B------:R1:W-:Y:S01]  /*6f10*/  LDGSTS.E [R2+0x2c008], desc[UR8][R4.64], !P5 ;  /* 0x2c00800004027fae */ /* 0x0003e2000e921848 */
[----:B--2---:R-:W-:Y:S01]  /*6f20*/  IMAD.WIDE R22, R3, 0x4, R242 ;  /* 0x0000000403167825 */ /* 0x004fe200078e02f2 */
[----:B------:R-:W-:-:S02]  /*6f30*/  ISETP.GE.U32.AND P5, PT, R0, 0x7fffff77, PT ;  /* 0x7fffff770000780c */ /* 0x000fc40003fa6070 */
[----:B------:R1:W-:Y:S01]  /*6f40*/  STL.64 [R1+0xb90], R10 ;  /* 0x000b900a01007387 */ /* 0x0003e20000100a00 */
[----:B------:R-:W-:Y:S02]  /*6f50*/  IMAD R0, R46, 0x64, RZ ;  /* 0x000000642e007824 */ /* 0x000fe400078e02ff */
[C---:B----4-:R-:W-:Y:S01]  /*6f60*/  IMAD.WIDE R20, R3.reuse, 0x4, R122 ;  /* 0x0000000403147825 */ /* 0x050fe200078e027a */
[----:B------:R2:W-:Y:S03]  /*6f70*/  STL.64 [R1+0xb88], R4 ;  /* 0x000b880401007387 */ /* 0x0005e60000100a00 */
[C---:B------:R-:W-:Y:S01]  /*6f80*/  IMAD.WIDE R58, R0.reuse, 0x4, R242 ;  /* 0x00000004003a7825 */ /* 0x040fe200078e02f2 */
[----:B------:R-:W-:Y:S03]  /*6f90*/  STL.64 [R1+0x30], R22 ;  /* 0x0000301601007387 */ /* 0x000fe60000100a00 */
[C---:B-1----:R-:W-:Y:S01]  /*6fa0*/  IMAD.WIDE R10, R3.reuse, 0x4, R124 ;  /* 0x00000004030a7825 */ /* 0x042fe200078e027c */
[----:B------:R-:W-:Y:S03]  /*6fb0*/  LDGSTS.E [R2+0x2000c], desc[UR8][R22.64], !P1 ;  /* 0x2000c00016027fae */ /* 0x000fe6000c921848 */
[----:B--2---:R-:W-:Y:S01]  /*6fc0*/  IMAD.WIDE R4, R3, 0x4, R128 ;  /* 0x0000000403047825 */ /* 0x004fe200078e0280 */
[----:B------:R1:W-:Y:S03]  /*6fd0*/  STL.64 [R1+0xb80], R20 ;  /* 0x000b801401007387 */ /* 0x0003e60000100a00 */
[----:B------:R-:W-:Y:S01]  /*6fe0*/  VIADD R3, R13, 0xfffffff5 ;  /* 0xfffffff50d037836 */ /* 0x000fe20000000000 */
[----:B------:R1:W-:Y:S01]  /*6ff0*/  LDGSTS.E [R2+0x2400c], desc[UR8][R20.64], !P1 ;  /* 0x2400c00014027fae */ /* 0x0003e2000c921848 */
[----:B------:R-:W2:Y:S03]  /*7000*/  LDC R13, c[0x0][0x230] ;  /* 0x00008c00ff0d7b82 */ /* 0x000ea60000000800 */
[----:B------:R4:W-:Y:S04]  /*7010*/  STL.64 [R1+0xb78], R10 ;  /* 0x000b780a01007387 */ /* 0x0009e80000100a00 */
[----:B------:R4:W-:Y:S01]  /*7020*/  LDGSTS.E [R2+0x2800c], desc[UR8][R10.64], !P1 ;  /* 0x2800c0000a027fae */ /* 0x0009e2000c921848 */
[----:B-1----:R-:W-:-:S03]  /*7030*/  IMAD.WIDE R20, R0, 0x4, R122 ;  /* 0x0000000400147825 */ /* 0x002fc600078e027a */
[----:B------:R1:W-:Y:S04]  /*7040*/  STL.64 [R1+0xb70], R4 ;  /* 0x000b700401007387 */ /* 0x0003e80000100a00 */
[----:B------:R1:W-:Y:S01]  /*7050*/  LDGSTS.E [R2+0x2c00c], desc[UR8][R4.64], !P1 ;  /* 0x2c00c00004027fae */ /* 0x0003e2000c921848 */
[----:B------:R-:W-:Y:S01]  /*7060*/  ISETP.GE.U32.AND P1, PT, R3, 0x7fffff76, PT ;  /* 0x7fffff760300780c */ /* 0x000fe20003f26070 */
[----:B------:R-:W-:Y:S02]  /*7070*/  IMAD R3, R46, 0x65, RZ ;  /* 0x000000652e037824 */ /* 0x000fe400078e02ff */
[C---:B----4-:R-:W-:Y:S01]  /*7080*/  IMAD.WIDE R10, R0.reuse, 0x4, R124 ;  /* 0x00000004000a7825 */ /* 0x050fe200078e027c */
[----:B------:R-:W-:Y:S03]  /*7090*/  LDGSTS.E [R2+0x30000], desc[UR8][R58.64], !P4 ;  /* 0x300000003a027fae */ /* 0x000fe6000e121848 */
[----:B------:R-:W-:Y:S01]  /*70a0*/  IMAD.WIDE R60, R3, 0x4, R242 ;  /* 0x00000004033c7825 */ /* 0x000fe200078e02f2 */
[----:B------:R4:W-:Y:S03]  /*70b0*/  LDGSTS.E [R2+0x34000], desc[UR8][R20.64], !P4 ;  /* 0x3400000014027fae */ /* 0x0009e6000e121848 */
[----:B-1----:R-:W-:Y:S01]  /*70c0*/  IMAD.WIDE R4, R0, 0x4, R128 ;  /* 0x0000000400047825 */ /* 0x002fe200078e0280 */
[----:B------:R4:W-:Y:S03]  /*70d0*/  STL.64 [R1+0x838], R20 ;  /* 0x0008381401007387 */ /* 0x0009e60000100a00 */
[----:B------:R-:W-:Y:S01]  /*70e0*/  VIADD R0, R14, 0xfffffff4 ;  /* 0xfffffff40e007836 */ /* 0x000fe20000000000 */
[----:B------:R1:W-:Y:S01]  /*70f0*/  LDGSTS.E [R2+0x38000], desc[UR8][R10.64], !P4 ;  /* 0x380000000a027fae */ /* 0x0003e2000e121848 */
[----:B------:R-:W3:Y:S01]  /*7100*/  LDC R14, c[0x0][0x230] ;  /* 0x00008c00ff0e7b82 */ /* 0x000ee20000000800 */
[----:B--2---:R-:W-:-:S02]  /*7110*/  VIADD R13, R13, 0xffffffd5 ;  /* 0xffffffd50d0d7836 */ /* 0x004fc40000000000 */
[----:B------:R1:W-:Y:S04]  /*7120*/  STL.64 [R1+0x830], R10 ;  /* 0x0008300a01007387 */ /* 0x0003e80000100a00 */
[----:B------:R2:W-:Y:S01]  /*7130*/  LDGSTS.E [R2+0x3c000], desc[UR8][R4.64], !P4 ;  /* 0x3c00000004027fae */ /* 0x0005e2000e121848 */
[C---:B----4-:R-:W-:Y:S01]  /*7140*/  IMAD.WIDE R20, R3.reuse, 0x4, R122 ;  /* 0x0000000403147825 */ /* 0x050fe200078e027a */
[----:B------:R-:W-:Y:S02]  /*7150*/  ISETP.GE.U32.AND P4, PT, R0, 0x7fffff75, PT ;  /* 0x7fffff750000780c */ /* 0x000fe40003f86070 */
[----:B------:R-:W-:Y:S01]  /*7160*/  STL.64 [R1+0x1bc8], R58 ;  /* 0x001bc83a01007387 */ /* 0x000fe20000100a00 */
[----:B------:R-:W-:Y:S02]  /*7170*/  IMAD R0, R46, 0x66, RZ ;  /* 0x000000662e007824 */ /* 0x000fe400078e02ff */
[C---:B-1----:R-:W-:Y:S01]  /*7180*/  IMAD.WIDE R10, R3.reuse, 0x4, R124 ;  /* 0x00000004030a7825 */ /* 0x042fe200078e027c */
[----:B------:R2:W-:Y:S03]  /*7190*/  STL.64 [R1+0x828], R4 ;  /* 0x0008280401007387 */ /* 0x0005e60000100a00 */
[----:B------:R-:W-:Y:S01]  /*71a0*/  IMAD.WIDE R62, R0, 0x4, R242 ;  /* 0x00000004003e7825 */ /* 0x000fe200078e02f2 */
[----:B------:R1:W-:Y:S04]  /*71b0*/  STL.64 [R1+0x820], R20 ;  /* 0x0008201401007387 */ /* 0x0003e80000100a00 */
[----:B------:R-:W-:Y:S01]  /*71c0*/  LDGSTS.E [R2+0x30004], desc[UR8][R60.64], !P3 ;  /* 0x300040003c027fae */ /* 0x000fe2000d921848 */
[----:B--2---:R-:W-:-:S03]  /*71d0*/  IMAD.WIDE R4, R3, 0x4, R128 ;  /* 0x0000000403047825 */ /* 0x004fc600078e0280 */
[----:B------:R2:W-:Y:S01]  /*71e0*/  STL.64 [R1+0x818], R10 ;  /* 0x0008180a01007387 */ /* 0x0005e20000100a00 */
[----:B---3--:R-:W-:-:S03]  /*71f0*/  VIADD R3, R12, 0xffffffd7 ;  /* 0xffffffd70c037836 */ /* 0x008fc60000000000 */
[----:B------:R1:W-:Y:S01]  /*7200*/  LDGSTS.E [R2+0x34004], desc[UR8][R20.64], !P3 ;  /* 0x3400400014027fae */ /* 0x0003e2000d921848 */
[----:B------:R-:W-:-:S03]  /*7210*/  IMAD.SHL.U32 R12, R46, 0x8, RZ ;  /* 0x000000082e0c7824 */ /* 0x000fc600078e00ff */
[----:B------:R-:W-:Y:S01]  /*7220*/  STL.64 [R1+0x1bd0], R60 ;  /* 0x001bd03c01007387 */ /* 0x000fe20000100a00 */
[----:B------:R-:W-:-:S03]  /*7230*/  IMAD.WIDE R22, R12, 0x4, R242 ;  /* 0x000000040c167825 */ /* 0x000fc600078e02f2 */
[----:B------:R2:W-:Y:S01]  /*7240*/  LDGSTS.E [R2+0x38004], desc[UR8][R10.64], !P3 ;  /* 0x380040000a027fae */ /* 0x0005e2000d921848 */
[----:B-1----:R-:W-:-:S03]  /*7250*/  IMAD.WIDE R20, R0, 0x4, R122 ;  /* 0x0000000400147825 */ /* 0x002fc600078e027a */
[----:B------:R1:W-:Y:S04]  /*7260*/  STL.64 [R1+0x808], R4 ;  /* 0x0008080401007387 */ /* 0x0003e80000100a00 */
[----:B------:R1:W-:Y:S01]  /*7270*/  LDGSTS.E [R2+0x3c004], desc[UR8][R4.64], !P3 ;  /* 0x3c00400004027fae */ /* 0x0003e2000d921848 */
[----:B------:R-:W-:Y:S01]  /*7280*/  ISETP.GE.U32.AND P3, PT, R3, 0x7fffff58, PT ;  /* 0x7fffff580300780c */ /* 0x000fe20003f66070 */
[----:B--2---:R-:W-:Y:S02]  /*7290*/  IMAD.WIDE R10, R0, 0x4, R124 ;  /* 0x00000004000a7825 */ /* 0x004fe400078e027c */
[----:B------:R-:W-:Y:S01]  /*72a0*/  LDGSTS.E [R2+0x30008], desc[UR8][R62.64], !P2 ;  /* 0x300080003e027fae */ /* 0x000fe2000d121848 */
[----:B------:R-:W-:-:S03]  /*72b0*/  LOP3.LUT R3, R6, 0x20, RZ, 0x3c, !PT ;  /* 0x0000002006037812 */ /* 0x000fc600078e3cff */
[----:B------:R2:W-:Y:S02]  /*72c0*/  LDGSTS.E [R2+0x34008], desc[UR8][R20.64], !P2 ;  /* 0x3400800014027fae */ /* 0x0005e4000d121848 */
[----:B------:R-:W-:Y:S02]  /*72d0*/  VIADD R3, R3, UR10 ;  /* 0x0000000a03037c36 */ /* 0x000fe40008000000 */
[----:B-1----:R-:W-:Y:S01]  /*72e0*/  IMAD.WIDE R4, R0, 0x4, R128 ;  /* 0x0000000400047825 */ /* 0x002fe200078e0280 */
[----:B------:R-:W-:Y:S01]  /*72f0*/  IADD3 R0, R15, -0x2a, RZ ;  /* 0xffffffd60f007810 */ /* 0x000fe20007ffe0ff */
[----:B------:R1:W-:Y:S01]  /*7300*/  LDGSTS.E [R2+0x38008], desc[UR8][R10.64], !P2 ;  /* 0x380080000a027fae */ /* 0x0003e2000d121848 */
[----:B------:R-:W3:Y:S03]  /*7310*/  LDC R15, c[0x0][0x230] ;  /* 0x00008c00ff0f7b82 */ /* 0x000ee60000000800 */
[----:B------:R4:W-:Y:S01]  /*7320*/  LDGSTS.E [R2+0x3c008], desc[UR8][R4.64], !P2 ;  /* 0x3c00800004027fae */ /* 0x0009e2000d121848 */
[----:B------:R-:W-:Y:S01]  /*7330*/  ISETP.GE.U32.AND P2, PT, R0, 0x7fffff57, PT ;  /* 0x7fffff570000780c */ /* 0x000fe20003f46070 */
[----:B------:R-:W-:-:S02]  /*7340*/  IMAD R0, R46, 0x67, RZ ;  /* 0x000000672e007824 */ /* 0x000fc400078e02ff */
[----:B------:R2:W-:Y:S02]  /*7350*/  STL.64 [R1+0x800], R20 ;  /* 0x0008001401007387 */ /* 0x0005e40000100a00 */
[C---:B------:R-:W-:Y:S02]  /*7360*/  IMAD.WIDE R64, R0.reuse, 0x4, R242 ;  /* 0x0000000400407825 */ /* 0x040fe400078e02f2 */
[----:B------:R1:W-:Y:S04]  /*7370*/  STL.64 [R1+0x7e8], R10 ;  /* 0x0007e80a01007387 */ /* 0x0003e80000100a00 */
[----:B------:R-:W-:Y:S01]  /*7380*/  STL.64 [R1+0x1bd8], R62 ;  /* 0x001bd83e01007387 */ /* 0x000fe20000100a00 */
[----:B--2---:R-:W-:-:S03]  /*7390*/  IMAD.WIDE R20, R0, 0x4, R122 ;  /* 0x0000000400147825 */ /* 0x004fc600078e027a */
[----:B------:R4:W-:Y:S01]  /*73a0*/  STL.64 [R1+0x7e0], R4 ;  /* 0x0007e00401007387 */ /* 0x0009e20000100a00 */
[----:B-1----:R-:W-:-:S03]  /*73b0*/  IMAD.WIDE R10, R0, 0x4, R124 ;  /* 0x00000004000a7825 */ /* 0x002fc600078e027c */
[----:B------:R-:W-:Y:S04]  /*73c0*/  LDGSTS.E [R2+0x3000c], desc[UR8][R64.64], !P0 ;  /* 0x3000c00040027fae */ /* 0x000fe8000c121848 */
[----:B------:R1:W-:Y:S01]  /*73d0*/  STL.64 [R1+0x7d8], R20 ;  /* 0x0007d81401007387 */ /* 0x0003e20000100a00 */
[----:B----4-:R-:W-:-:S03]  /*73e0*/  IMAD.WIDE R4, R0, 0x4, R128 ;  /* 0x0000000400047825 */ /* 0x010fc600078e0280 */
[----:B------:R1:W-:Y:S01]  /*73f0*/  LDGSTS.E [R2+0x3400c], desc[UR8][R20.64], !P0 ;  /* 0x3400c00014027fae */ /* 0x0003e2000c121848 */
[----:B------:R-:W-:-:S03]  /*7400*/  IMAD R0, R46, 0x9, RZ ;  /* 0x000000092e007824 */ /* 0x000fc600078e02ff */
[----:B------:R2:W-:Y:S04]  /*7410*/  STL.64 [R1+0x7d0], R10 ;  /* 0x0007d00a01007387 */ /* 0x0005e80000100a00 */
[----:B------:R2:W-:Y:S04]  /*7420*/  LDGSTS.E [R2+0x3800c], desc[UR8][R10.64], !P0 ;  /* 0x3800c0000a027fae */ /* 0x0005e8000c121848 */
[----:B------:R-:W-:Y:S01]  /*7430*/  STL.64 [R1+0x1be0], R64 ;  /* 0x001be04001007387 */ /* 0x000fe20000100a00 */
[----:B-1----:R-:W-:-:S03]  /*7440*/  IMAD.WIDE R20, R12, 0x4, R122 ;  /* 0x000000040c147825 */ /* 0x002fc600078e027a */
[----:B------:R1:W-:Y:S01]  /*7450*/  LDGSTS.E [R2+0x3c00c], desc[UR8][R4.64], !P0 ;  /* 0x3c00c00004027fae */ /* 0x0003e2000c121848 */
[----:B------:R-:W-:Y:S02]  /*7460*/  ISETP.GE.U32.AND P0, PT, R13, 0x7fffff56, PT ;  /* 0x7fffff560d00780c */ /* 0x000fe40003f06070 */
[----:B------:R-:W4:Y:S01]  /*7470*/  LDC R13, c[0x0][0x230] ;  /* 0x00008c00ff0d7b82 */ /* 0x000f220000000800 */
[----:B------:R1:W-:Y:S01]  /*7480*/  STL.64 [R1+0x7c0], R4 ;  /* 0x0007c00401007387 */ /* 0x0003e20000100a00 */
[----:B--2---:R-:W-:-:S03]  /*7490*/  IMAD.WIDE R10, R12, 0x4, R124 ;  /* 0x000000040c0a7825 */ /* 0x004fc600078e027c */
[----:B------:R2:W-:Y:S04]  /*74a0*/  STL.64 [R1+0x228], R22 ;  /* 0x0002281601007387 */ /* 0x0005e80000100a00 */
[----:B------:R2:W-:Y:S01]  /*74b0*/  LDGSTS.E [R3], desc[UR8][R22.64], !P6 ;  /* 0x0000000016037fae */ /* 0x0005e2000f121848 */
[----:B-1----:R-:W-:-:S03]  /*74c0*/  IMAD.WIDE R4, R12, 0x4, R128 ;  /* 0x000000040c047825 */ /* 0x002fc600078e0280 */
[----:B------:R1:W-:Y:S01]  /*74d0*/  STL.64 [R1+0x310], R20 ;  /* 0x0003101401007387 */ /* 0x0003e20000100a00 */
[----:B------:R-:W-:-:S03]  /*74e0*/  VIADD R12, R14, 0xffffffd4 ;  /* 0xffffffd40e0c7836 */ /* 0x000fc60000000000 */
[----:B------:R1:W-:Y:S01]  /*74f0*/  LDGSTS.E [R3+0x4000], desc[UR8][R20.64], !P6 ;  /* 0x0400000014037fae */ /* 0x0003e2000f121848 */
[----:B------:R-:W4:Y:S01]  /*7500*/  LDC R14, c[0x0][0x230] ;  /* 0x00008c00ff0e7b82 */ /* 0x000f220000000800 */
[C---:B--2---:R-:W-:Y:S02]  /*7510*/  IMAD.WIDE R22, R0.reuse, 0x4, R242 ;  /* 0x0000000400167825 */ /* 0x044fe400078e02f2 */
[----:B------:R2:W-:Y:S04]  /*7520*/  STL.64 [R1+0x318], R10 ;  /* 0x0003180a01007387 */ /* 0x0005e80000100a00 */
        /* <DEDUP_REMOVED lines=9> */
[----:B---3--:R-:W-:Y:S01]  /*75c0*/  IMAD.WIDE R4, R0, 0x4, R128 ;  /* 0x0000000400047825 */ /* 0x008fe200078e0280 */
        /* <DEDUP_REMOVED lines=17> */
[----:B----4-:R-:W-:-:S03]  /*76e0*/  VIADD R12, R13, 0xffffffb6 ;  /* 0xffffffb60d0c7836 */ /* 0x010fc60000000000 */
[----:B------:R2:W-:Y:S01]  /*76f0*/  LDGSTS.E [R3+0x4008], desc[UR8][R20.64], !P1 ;  /* 0x0400800014037fae */ /* 0x0005e2000c921848 */
[----:B------:R-:W4:Y:S03]  /*7700*/  LDC R13, c[0x0][0x230] ;  /* 0x00008c00ff0d7b82 */ /* 0x000f260000000800 */
        /* <DEDUP_REMOVED lines=8> */
[----:B---3--:R-:W-:Y:S01]  /*7790*/  IMAD.WIDE R10, R0, 0x4, R124 ;  /* 0x00000004000a7825 */ /* 0x008fe200078e027c */
[----:B------:R-:W-:Y:S03]  /*77a0*/  STL.64 [R1+0x210], R22 ;  /* 0x0002101601007387 */ /* 0x000fe60000100a00 */
[----:B------:R-:W-:Y:S01]  /*77b0*/  IMAD.WIDE R62, R12, 0x4, R242 ;  /* 0x000000040c3e7825 */ /* 0x000fe200078e02f2 */
[----:B------:R-:W-:Y:S03]  /*77c0*/  LDGSTS.E [R3+0xc], desc[UR8][R22.64], !P4 ;  /* 0x0000c00016037fae */ /* 0x000fe6000e121848 */
[----:B-1----:R-:W-:Y:S01]  /*77d0*/  IMAD.WIDE R4, R0, 0x4, R128 ;  /* 0x0000000400047825 */ /* 0x002fe200078e0280 */
[----:B------:R1:W-:Y:S03]  /*77e0*/  STL.64 [R1+0x358], R20 ;  /* 0x0003581401007387 */ /* 0x0003e60000100a00 */
[----:B------:R-:W-:Y:S01]  /*77f0*/  VIADD R0, R14, 0xffffffb5 ;  /* 0xffffffb50e007836 */ /* 0x000fe20000000000 */
[----:B------:R1:W-:Y:S01]  /*7800*/  LDGSTS.E [R3+0x400c], desc[UR8][R20.64], !P4 ;  /* 0x0400c00014037fae */ /* 0x0003e2000e121848 */
[----:B------:R-:W2:Y:S03]  /*7810*/  LDC R14, c[0x0][0x230] ;  /* 0x00008c00ff0e7b82 */ /* 0x000ea60000000800 */
[----:B------:R3:W-:Y:S04]  /*7820*/  STL.64 [R1+0x360], R10 ;  /* 0x0003600a01007387 */ /* 0x0007e80000100a00 */
[----:B------:R3:W-:Y:S04]  /*7830*/  LDGSTS.E [R3+0x800c], desc[UR8][R10.64], !P4 ;  /* 0x0800c0000a037fae */ /* 0x0007e8000e121848 */
[----:B------:R4:W-:Y:S01]  /*7840*/  STL.64 [R1+0x368], R4 ;  /* 0x0003680401007387 */ /* 0x0009e20000100a00 */
[----:B-1----:R-:W-:-:S03]  /*7850*/  IMAD.WIDE R20, R12, 0x4, R122 ;  /* 0x000000040c147825 */ /* 0x002fc600078e027a */
[----:B------:R4:W-:Y:S01]  /*7860*/  LDGSTS.E [R3+0xc00c], desc[UR8][R4.64], !P4 ;  /* 0x0c00c00004037fae */ /* 0x0009e2000e121848 */
[----:B------:R-:W-:Y:S01]  /*7870*/  ISETP.GE.U32.AND P4, PT, R0, 0x7fffff36, PT ;  /* 0x7fffff360000780c */ /* 0x000fe20003f86070 */
[----:B------:R-:W-:Y:S02]  /*7880*/  IMAD R0, R46, 0x29, RZ ;  /* 0x000000292e007824 */ /* 0x000fe400078e02ff */
[----:B---3--:R-:W-:Y:S01]  /*7890*/  IMAD.WIDE R10, R12, 0x4, R124 ;  /* 0x000000040c0a7825 */ /* 0x008fe200078e027c */
[----:B------:R1:W-:Y:S03]  /*78a0*/  STL.64 [R1+0xad8], R20 ;  /* 0x000ad81401007387 */ /* 0x0003e60000100a00 */
[----:B------:R-:W-:Y:S01]  /*78b0*/  IMAD.WIDE R22, R0, 0x4, R242 ;  /* 0x0000000400167825 */ /* 0x000fe200078e02f2 */
[----:B------:R-:W-:Y:S03]  /*78c0*/  LDGSTS.E [R3+0x10000], desc[UR8][R62.64], !P3 ;  /* 0x100000003e037fae */ /* 0x000fe6000d921848 */
[----:B----4-:R-:W-:Y:S01]  /*78d0*/  IMAD.WIDE R4, R12, 0x4, R128 ;  /* 0x000000040c047825 */ /* 0x010fe200078e0280 */
[----:B------:R3:W-:Y:S03]  /*78e0*/  STL.64 [R1+0xaf0], R10 ;  /* 0x000af00a01007387 */ /* 0x0007e60000100a00 */
[----:B------:R-:W-:Y:S01]  /*78f0*/  VIADD R12, R15, 0xffffffb4 ;  /* 0xffffffb40f0c7836 */ /* 0x000fe20000000000 */
[----:B------:R1:W-:Y:S01]  /*7900*/  LDGSTS.E [R3+0x14000], desc[UR8][R20.64], !P3 ;  /* 0x1400000014037fae */ /* 0x0003e2000d921848 */
[----:B------:R-:W4:Y:S03]  /*7910*/  LDC R15, c[0x0][0x230] ;  /* 0x00008c00ff0f7b82 */ /* 0x000f260000000800 */
[----:B------:R-:W-:Y:S04]  /*7920*/  STL.64 [R1+0x1cc8], R62 ;  /* 0x001cc83e01007387 */ /* 0x000fe80000100a00 */
[----:B------:R3:W-:Y:S01]  /*7930*/  LDGSTS.E [R3+0x18000], desc[UR8][R10.64], !P3 ;  /* 0x180000000a037fae */ /* 0x0007e2000d921848 */
[----:B-1----:R-:W-:-:S03]  /*7940*/  IMAD.WIDE R20, R0, 0x4, R122 ;  /* 0x0000000400147825 */ /* 0x002fc600078e027a */
[----:B------:R1:W-:Y:S04]  /*7950*/  STL.64 [R1+0xb08], R4 ;  /* 0x000b080401007387 */ /* 0x0003e80000100a00 */
[----:B------:R1:W-:Y:S01]  /*7960*/  LDGSTS.E [R3+0x1c000], desc[UR8][R4.64], !P3 ;  /* 0x1c00000004037fae */ /* 0x0003e2000d921848 */
[----:B------:R-:W-:Y:S01]  /*7970*/  ISETP.GE.U32.AND P3, PT, R12, 0x7fffff35, PT ;  /* 0x7fffff350c00780c */ /* 0x000fe20003f66070 */
[----:B------:R-:W-:Y:S02]  /*7980*/  IMAD R12, R46, 0x2a, RZ ;  /* 0x0000002a2e0c7824 */ /* 0x000fe400078e02ff */
[C---:B---3--:R-:W-:Y:S01]  /*7990*/  IMAD.WIDE R10, R0.reuse, 0x4, R124 ;  /* 0x00000004000a7825 */ /* 0x048fe200078e027c */
        /* <DEDUP_REMOVED lines=25> */
[----:B------:R1:W-:Y:S04]  /*7b30*/  LDGSTS.E [R3+0x18008], desc[UR8][R10.64], !P0 ;  /* 0x180080000a037fae */ /* 0x0003e8000c121848 */
[----:B------:R4:W-:Y:S01]  /*7b40*/  STL.64 [R1+0xbc0], R4 ;  /* 0x000bc00401007387 */ /* 0x0009e20000100a00 */
[----:B--2---:R-:W-:-:S03]  /*7b50*/  IMAD.WIDE R20, R0, 0x4, R122 ;  /* 0x0000000400147825 */ /* 0x004fc600078e027a */
[----:B------:R4:W-:Y:S01]  /*7b60*/  LDGSTS.E [R3+0x1c008], desc[UR8][R4.64], !P0 ;  /* 0x1c00800004037fae */ /* 0x0009e2000c121848 */
[----:B------:R-:W-:Y:S01]  /*7b70*/  ISETP.GE.U32.AND P0, PT, R12, 0x7fffff17, PT ;  /* 0x7fffff170c00780c */ /* 0x000fe20003f06070 */
[----:B------:R-:W-:Y:S02]  /*7b80*/  IMAD R12, R46, 0x48, RZ ;  /* 0x000000482e0c7824 */ /* 0x000fe400078e02ff */
[----:B-1----:R-:W-:Y:S01]  /*7b90*/  IMAD.WIDE R10, R0, 0x4, R124 ;  /* 0x00000004000a7825 */ /* 0x002fe200078e027c */
[----:B------:R-:W-:Y:S03]  /*7ba0*/  STL.64 [R1+0x110], R22 ;  /* 0x0001101601007387 */ /* 0x000fe60000100a00 */
[----:B------:R-:W-:Y:S01]  /*7bb0*/  IMAD.WIDE R60, R12, 0x4, R242 ;  /* 0x000000040c3c7825 */ /* 0x000fe200078e02f2 */
[----:B------:R-:W-:Y:S03]  /*7bc0*/  LDGSTS.E [R3+0x1000c], desc[UR8][R22.64], !P6 ;  /* 0x1000c00016037fae */ /* 0x000fe6000f121848 */
[----:B----4-:R-:W-:Y:S01]  /*7bd0*/  IMAD.WIDE R4, R0, 0x4, R128 ;  /* 0x0000000400047825 */ /* 0x010fe200078e0280 */
        /* <DEDUP_REMOVED lines=11> */
[----:B----4-:R-:W-:Y:S01]  /*7c90*/  IMAD.WIDE R10, R12, 0x4, R124 ;  /* 0x000000040c0a7825 */ /* 0x010fe200078e027c */
[----:B------:R4:W-:Y:S03]  /*7ca0*/  STL.64 [R1+0xb68], R20 ;  /* 0x000b681401007387 */ /* 0x0009e60000100a00 */
[----:B------:R-:W-:Y:S01]  /*7cb0*/  IMAD.WIDE R58, R0, 0x4, R242 ;  /* 0x00000004003a7825 */ /* 0x000fe200078e02f2 */
[----:B------:R-:W-:Y:S03]  /*7cc0*/  LDGSTS.E [R3+0x20000], desc[UR8][R60.64], !P5 ;  /* 0x200000003c037fae */ /* 0x000fe6000e921848 */
[----:B-1----:R-:W-:Y:S01]  /*7cd0*/  IMAD.WIDE R4, R12, 0x4, R128 ;  /* 0x000000040c047825 */ /* 0x002fe200078e0280 */
[----:B------:R1:W-:Y:S03]  /*7ce0*/  STL.64 [R1+0xb60], R10 ;  /* 0x000b600a01007387 */ /* 0x0003e60000100a00 */
[----:B------:R-:W-:Y:S01]  /*7cf0*/  VIADD R12, R13, 0xffffff94 ;  /* 0xffffff940d0c7836 */ /* 0x000fe20000000000 */
[----:B------:R4:W-:Y:S01]  /*7d00*/  LDGSTS.E [R3+0x24000], desc[UR8][R20.64], !P5 ;  /* 0x2400000014037fae */ /* 0x0009e2000e921848 */
[----:B------:R-:W2:Y:S03]  /*7d10*/  LDC R13, c[0x0][0x230] ;  /* 0x00008c00ff0d7b82 */ /* 0x000ea60000000800 */
[----:B------:R-:W-:Y:S04]  /*7d20*/  STL.64 [R1+0x1be8], R60 ;  /* 0x001be83c01007387 */ /* 0x000fe80000100a00 */
[----:B------:R1:W-:Y:S04]  /*7d30*/  LDGSTS.E [R3+0x28000], desc[UR8][R10.64], !P5 ;  /* 0x280000000a037fae */ /* 0x0003e8000e921848 */
[----:B------:R3:W-:Y:S01]  /*7d40*/  STL.64 [R1+0xb48], R4 ;  /* 0x000b480401007387 */ /* 0x0007e20000100a00 */
[----:B----4-:R-:W-:-:S03]  /*7d50*/  IMAD.WIDE R20, R0, 0x4, R122 ;  /* 0x0000000400147825 */ /* 0x010fc600078e027a */
[----:B------:R3:W-:Y:S01]  /*7d60*/  LDGSTS.E [R3+0x2c000], desc[UR8][R4.64], !P5 ;  /* 0x2c00000004037fae */ /* 0x0007e2000e921848 */
[----:B------:R-:W-:Y:S01]  /*7d70*/  ISETP.GE.U32.AND P5, PT, R12, 0x7fffff15, PT ;  /* 0x7fffff150c00780c */ /* 0x000fe20003fa6070 */
[----:B------:R-:W-:Y:S02]  /*7d80*/  IMAD R12, R46, 0x4a, RZ ;  /* 0x0000004a2e0c7824 */ /* 0x000fe400078e02ff */
[----:B-1----:R-:W-:Y:S01]  /*7d90*/  IMAD.WIDE R10, R0, 0x4, R124 ;  /* 0x00000004000a7825 */ /* 0x002fe200078e027c */
[----:B------:R1:W-:Y:S03]  /*7da0*/  STL.64 [R1+0xb38], R20 ;  /* 0x000b381401007387 */ /* 0x0003e60000100a00 */
[----:B------:R-:W-:Y:S01]  /*7db0*/  IMAD.WIDE R56, R12, 0x4, R242 ;  /* 0x000000040c387825 */ /* 0x000fe200078e02f2 */
[----:B------:R-:W-:Y:S03]  /*7dc0*/  LDGSTS.E [R3+0x20004], desc[UR8][R58.64], !P1 ;  /* 0x200040003a037fae */ /* 0x000fe6000c921848 */
[----:B---3--:R-:W-:Y:S01]  /*7dd0*/  IMAD.WIDE R4, R0, 0x4, R128 ;  /* 0x0000000400047825 */ /* 0x008fe200078e0280 */
[----:B------:R3:W-:Y:S03]  /*7de0*/  STL.64 [R1+0xb30], R10 ;  /* 0x000b300a01007387 */ /* 0x0007e60000100a00 */
[----:B------:R-:W-:Y:S01]  /*7df0*/  VIADD R0, R14, 0xfffffff3 ;  /* 0xfffffff30e007836 */ /* 0x000fe20000000000 */
[----:B------:R1:W-:Y:S01]  /*7e00*/  LDGSTS.E [R3+0x24004], desc[UR8][R20.64], !P1 ;  /* 0x2400400014037fae */ /* 0x0003e2000c921848 */
[----:B------:R-:W4:Y:S03]  /*7e10*/  LDC R14, c[0x0][0x230] ;  /* 0x00008c00ff0e7b82 */ /* 0x000f260000000800 */
[----:B------:R-:W-:Y:S04]  /*7e20*/  STL.64 [R1+0x1bf0], R58 ;  /* 0x001bf03a01007387 */ /* 0x000fe80000100a00 */
[----:B------:R3:W-:Y:S04]  /*7e30*/  LDGSTS.E [R3+0x28004], desc[UR8][R10.64], !P1 ;  /* 0x280040000a037fae */ /* 0x0007e8000c921848 */
[----:B------:R2:W-:Y:S01]  /*7e40*/  STL.64 [R1+0xb28], R4 ;  /* 0x000b280401007387 */ /* 0x0005e20000100a00 */
[----:B-1----:R-:W-:-:S03]  /*7e50*/  IMAD.WIDE R20, R12, 0x4, R122 ;  /* 0x000000040c147825 */ /* 0x002fc600078e027a */
[----:B------:R2:W-:Y:S01]  /*7e60*/  LDGSTS.E [R3+0x2c004], desc[UR8][R4.64], !P1 ;  /* 0x2c00400004037fae */ /* 0x0005e2000c921848 */
[----:B------:R-:W-:Y:S01]  /*7e70*/  ISETP.GE.U32.AND P1, PT, R0, 0x7fffff74, PT ;  /* 0x7fffff740000780c */ /* 0x000fe20003f26070 */
[----:B------:R-:W-:Y:S02]  /*7e80*/  IMAD R0, R46, 0x4b, RZ ;  /* 0x0000004b2e007824 */ /* 0x000fe400078e02ff */
[----:B---3--:R-:W-:Y:S01]  /*7e90*/  IMAD.WIDE R10, R12, 0x4, R124 ;  /* 0x000000040c0a7825 */ /* 0x008fe200078e027c */
[----:B------:R-:W-:Y:S03]  /*7ea0*/  LDGSTS.E [R3+0x20008], desc[UR8][R56.64], !P4 ;  /* 0x2000800038037fae */ /* 0x000fe6000e121848 */
[----:B------:R-:W-:Y:S01]  /*7eb0*/  IMAD.WIDE R54, R0, 0x4, R242 ;  /* 0x0000000400367825 */ /* 0x000fe200078e02f2 */
[----:B------:R1:W-:Y:S03]  /*7ec0*/  STL.64 [R1+0xb20], R20 ;  /* 0x000b201401007387 */ /* 0x0003e60000100a00 */
[----:B--2---:R-:W-:Y:S01]  /*7ed0*/  IMAD.WIDE R4, R12, 0x4, R128 ;  /* 0x000000040c047825 */ /* 0x004fe200078e0280 */
[----:B------:R1:W-:Y:S03]  /*7ee0*/  LDGSTS.E [R3+0x24008], desc[UR8][R20.64], !P4 ;  /* 0x2400800014037fae */ /* 0x0003e6000e121848 */
[----:B------:R-:W-:Y:S01]  /*7ef0*/  VIADD R12, R15, 0xfffffff2 ;  /* 0xfffffff20f0c7836 */ /* 0x000fe20000000000 */
[----:B------:R2:W-:Y:S01]  /*7f00*/  STL.64 [R1+0xb18], R10 ;  /* 0x000b180a01007387 */ /* 0x0005e20000100a00 */
[----:B------:R-:W3:Y:S03]  /*7f10*/  LDC R15, c[0x0][0x230] ;  /* 0x00008c00ff0f7b82 */ /* 0x000ee60000000800 */
[----:B------:R2:W-:Y:S01]  /*7f20*/  LDGSTS.E [R3+0x28008], desc[UR8][R10.64], !P4 ;  /* 0x280080000a037fae */ /* 0x0005e2000e121848 */
[----:B-1----:R-:W-:-:S03]  /*7f30*/  IMAD.WIDE R20, R0, 0x4, R122 ;  /* 0x0000000400147825 */ /* 0x002fc600078e027a */
[----:B------:R-:W-:Y:S04]  /*7f40*/  STL.64 [R1+0x1bf8], R56 ;  /* 0x001bf83801007387 */ /* 0x000fe80000100a00 */
[----:B------:R1:W-:Y:S01]  /*7f50*/  STL.64 [R1+0xb10], R4 ;  /* 0x000b100401007387 */ /* 0x0003e20000100a00 */
[----:B--2---:R-:W-:-:S03]  /*7f60*/  IMAD.WIDE R10, R0, 0x4, R124 ;  /* 0x00000004000a7825 */ /* 0x004fc600078e027c */
[----:B------:R1:W-:Y:S01]  /*7f70*/  LDGSTS.E [R3+0x2c008], desc[UR8][R4.64], !P4 ;  /* 0x2c00800004037fae */ /* 0x0003e2000e121848 */
[----:B------:R-:W-:Y:S01]  /*7f80*/  ISETP.GE.U32.AND P4, PT, R12, 0x7fffff73, PT ;  /* 0x7fffff730c00780c */ /* 0x000fe20003f86070 */
[----:B------:R-:W-:Y:S02]  /*7f90*/  IMAD R12, R46, 0x68, RZ ;  /* 0x000000682e0c7824 */ /* 0x000fe400078e02ff */
[----:B------:R2:W-:Y:S02]  /*7fa0*/  STL.64 [R1+0xb00], R20 ;  /* 0x000b001401007387 */ /* 0x0005e40000100a00 */
[----:B------:R-:W-:Y:S02]  /*7fb0*/  IMAD.WIDE R66, R12, 0x4, R242 ;  /* 0x000000040c427825 */ /* 0x000fe400078e02f2 */
[----:B------:R-:W-:Y:S02]  /*7fc0*/  LDGSTS.E [R3+0x2000c], desc[UR8][R54.64], !P3 ;  /* 0x2000c00036037fae */ /* 0x000fe4000d921848 */
[----:B-1----:R-:W-:-:S02]  /*7fd0*/  IMAD.WIDE R4, R0, 0x4, R128 ;  /* 0x0000000400047825 */ /* 0x002fc400078e0280 */
[----:B------:R1:W-:Y:S01]  /*7fe0*/  STL.64 [R1+0xaf8], R10 ;  /* 0x000af80a01007387 */ /* 0x0003e20000100a00 */
[----:B------:R-:W-:Y:S02]  /*7ff0*/  IADD3 R0, R13, -0xf, RZ ;  /* 0xfffffff10d007810 */ /* 0x000fe40007ffe0ff */
[----:B------:R-:W3:Y:S01]  /*8000*/  LDC R13, c[0x0][0x230] ;  /* 0x00008c00ff0d7b82 */ /* 0x000ee20000000800 */
[----:B------:R2:W-:Y:S04]  /*8010*/  LDGSTS.E [R3+0x2400c], desc[UR8][R20.64], !P3 ;  /* 0x2400c00014037fae */ /* 0x0005e8000d921848 */
[----:B------:R-:W-:Y:S04]  /*8020*/  STL.64 [R1+0x1c00], R54 ;  /* 0x001c003601007387 */ /* 0x000fe80000100a00 */
[----:B------:R1:W-:Y:S04]  /*8030*/  LDGSTS.E [R3+0x2800c], desc[UR8][R10.64], !P3 ;  /* 0x2800c0000a037fae */ /* 0x0003e8000d921848 */
[----:B------:R4:W-:Y:S01]  /*8040*/  STL.64 [R1+0xae0], R4 ;  /* 0x000ae00401007387 */ /* 0x0009e20000100a00 */
[----:B--2---:R-:W-:-:S03]  /*8050*/  IMAD.WIDE R20, R12, 0x4, R122 ;  /* 0x000000040c147825 */ /* 0x004fc600078e027a */
[----:B------:R4:W-:Y:S01]  /*8060*/  LDGSTS.E [R3+0x2c00c], desc[UR8][R4.64], !P3 ;  /* 0x2c00c00004037fae */ /* 0x0009e2000d921848 */
[----:B------:R-:W-:Y:S01]  /*8070*/  ISETP.GE.U32.AND P3, PT, R0, 0x7fffff72, PT ;  /* 0x7fffff720000780c */ /* 0x000fe20003f66070 */
[----:B------:R-:W-:Y:S02]  /*8080*/  IMAD R0, R46, 0x69, RZ ;  /* 0x000000692e007824 */ /* 0x000fe400078e02ff */
[----:B-1----:R-:W-:Y:S01]  /*8090*/  IMAD.WIDE R10, R12, 0x4, R124 ;  /* 0x000000040c0a7825 */ /* 0x002fe200078e027c */
[----:B------:R-:W-:Y:S03]  /*80a0*/  LDGSTS.E [R3+0x30000], desc[UR8][R66.64], !P2 ;  /* 0x3000000042037fae */ /* 0x000fe6000d121848 */
[----:B------:R-:W-:Y:S01]  /*80b0*/  IMAD.WIDE R68, R0, 0x4, R242 ;  /* 0x0000000400447825 */ /* 0x000fe200078e02f2 */
[----:B------:R1:W-:Y:S03]  /*80c0*/  LDGSTS.E [R3+0x34000], desc[UR8][R20.64], !P2 ;  /* 0x3400000014037fae */ /* 0x0003e6000d121848 */
[----:B----4-:R-:W-:Y:S01]  /*80d0*/  IMAD.WIDE R4, R12, 0x4, R128 ;  /* 0x000000040c047825 */ /* 0x010fe200078e0280 */
[----:B------:R2:W-:Y:S03]  /*80e0*/  LDGSTS.E [R3+0x38000], desc[UR8][R10.64], !P2 ;  /* 0x380000000a037fae */ /* 0x0005e6000d121848 */
[----:B------:R-:W-:Y:S01]  /*80f0*/  VIADD R12, R14, 0xfffffff0 ;  /* 0xfffffff00e0c7836 */ /* 0x000fe20000000000 */
[----:B------:R4:W-:Y:S01]  /*8100*/  LDGSTS.E [R3+0x3c000], desc[UR8][R4.64], !P2 ;  /* 0x3c00000004037fae */ /* 0x0009e2000d121848 */
[----:B------:R-:W4:Y:S01]  /*8110*/  LDC R14, c[0x0][0x230] ;  /* 0x00008c00ff0e7b82 */ /* 0x000f220000000800 */
[----:B------:R-:W-:-:S02]  /*8120*/  IMAD.WIDE R130, R0, 0x4, R122 ;  /* 0x0000000400827825 */ /* 0x000fc400078e027a */
[----:B------:R-:W-:Y:S01]  /*8130*/  ISETP.GE.U32.AND P2, PT, R12, 0x7fffff71, PT ;  /* 0x7fffff710c00780c */ /* 0x000fe20003f46070 */
[----:B------:R-:W-:Y:S01]  /*8140*/  LDGSTS.E [R3+0x30004], desc[UR8][R68.64], !P0 ;  /* 0x3000400044037fae */ /* 0x000fe2000c121848 */
[----:B------:R-:W-:-:S03]  /*8150*/  IMAD.WIDE R114, R0, 0x4, R124 ;  /* 0x0000000400727825 */ /* 0x000fc600078e027c */
[----:B------:R4:W-:Y:S01]  /*8160*/  LDGSTS.E [R3+0x34004], desc[UR8][R130.64], !P0 ;  /* 0x3400400082037fae */ /* 0x0009e2000c121848 */
[----:B------:R-:W-:-:S03]  /*8170*/  IMAD.WIDE R126, R0, 0x4, R128 ;  /* 0x00000004007e7825 */ /* 0x000fc600078e0280 */
[----:B------:R-:W-:Y:S01]  /*8180*/  LDGSTS.E [R3+0x38004], desc[UR8][R114.64], !P0 ;  /* 0x3800400072037fae */ /* 0x000fe2000c121848 */
[----:B---3--:R-:W-:Y:S02]  /*8190*/  VIADD R0, R15, 0xffffffd3 ;  /* 0xffffffd30f007836 */ /* 0x008fe40000000000 */
[----:B------:R-:W-:Y:S01]  /*81a0*/  IMAD R12, R46, 0x6a, RZ ;  /* 0x0000006a2e0c7824 */ /* 0x000fe200078e02ff */
[----:B------:R-:W-:Y:S01]  /*81b0*/  LDGSTS.E [R3+0x3c004], desc[UR8][R126.64], !P0 ;  /* 0x3c0040007e037fae */ /* 0x000fe2000c121848 */
[----:B------:R-:W3:Y:S01]  /*81c0*/  LDC R15, c[0x0][0x230] ;  /* 0x00008c00ff0f7b82 */ /* 0x000ee20000000800 */
[----:B------:R-:W-:Y:S01]  /*81d0*/  ISETP.GE.U32.AND P0, PT, R0, 0x7fffff54, PT ;  /* 0x7fffff540000780c */ /* 0x000fe20003f06070 */
[----:B------:R-:W-:Y:S01]  /*81e0*/  IMAD R0, R46, 0x6b, RZ ;  /* 0x0000006b2e007824 */ /* 0x000fe200078e02ff */
[----:B------:R1:W-:Y:S01]  /*81f0*/  STL.64 [R1+0x7b8], R20 ;  /* 0x0007b81401007387 */ /* 0x0003e20000100a00 */
[----:B------:R-:W-:-:S03]  /*8200*/  IMAD.WIDE R70, R12, 0x4, R242 ;  /* 0x000000040c467825 */ /* 0x000fc600078e02f2 */
[----:B------:R2:W-:Y:S01]  /*8210*/  STL.64 [R1+0x7b0], R10 ;  /* 0x0007b00a01007387 */ /* 0x0005e20000100a00 */
[----:B------:R-:W-:-:S03]  /*8220*/  IMAD.WIDE R120, R12, 0x4, R122 ;  /* 0x000000040c787825 */ /* 0x000fc600078e027a */
[----:B------:R-:W-:Y:S01]  /*8230*/  STL.64 [R1+0x1c08], R66 ;  /* 0x001c084201007387 */ /* 0x000fe20000100a00 */
[C---:B------:R-:W-:Y:S01]  /*8240*/  IMAD.WIDE R118, R12.reuse, 0x4, R124 ;  /* 0x000000040c767825 */ /* 0x040fe200078e027c */
[----:B-1----:R-:W1:Y:S03]  /*8250*/  LDC R20, c[0x0][0x230] ;  /* 0x00008c00ff147b82 */ /* 0x002e660000000800 */
[----:B------:R-:W-:Y:S01]  /*8260*/  IMAD.WIDE R116, R12, 0x4, R128 ;  /* 0x000000040c747825 */ /* 0x000fe200078e0280 */
[----:B------:R-:W-:Y:S03]  /*8270*/  LDGSTS.E [R3+0x30008], desc[UR8][R70.64], !P6 ;  /* 0x3000800046037fae */ /* 0x000fe6000f121848 */
[C---:B------:R-:W-:Y:S01]  /*8280*/  IMAD.WIDE R72, R0.reuse, 0x4, R242 ;  /* 0x0000000400487825 */ /* 0x040fe200078e02f2 */
[----:B------:R4:W-:Y:S01]  /*8290*/  STL.64 [R1+0x798], R4 ;  /* 0x0007980401007387 */ /* 0x0009e20000100a00 */
[----:B------:R-:W1:Y:S02]  /*82a0*/  LDC R21, c[0x0][0x230] ;  /* 0x00008c00ff157b82 */ /* 0x000e640000000800 */
[C---:B------:R-:W-:Y:S01]  /*82b0*/  IMAD.WIDE R112, R0.reuse, 0x4, R122 ;  /* 0x0000000400707825 */ /* 0x040fe200078e027a */
[----:B------:R-:W-:Y:S03]  /*82c0*/  LDGSTS.E [R3+0x34008], desc[UR8][R120.64], !P6 ;  /* 0x3400800078037fae */ /* 0x000fe6000f121848 */
[C---:B--2---:R-:W-:Y:S01]  /*82d0*/  IMAD.WIDE R10, R0.reuse, 0x4, R124 ;  /* 0x00000004000a7825 */ /* 0x044fe200078e027c */
[----:B------:R-:W-:Y:S03]  /*82e0*/  LDGSTS.E [R3+0x38008], desc[UR8][R118.64], !P6 ;  /* 0x3800800076037fae */ /* 0x000fe6000f121848 */
[----:B------:R-:W-:Y:S01]  /*82f0*/  VIADD R12, R13, 0xffffffd2 ;  /* 0xffffffd20d0c7836 */ /* 0x000fe20000000000 */
[----:B------:R-:W-:Y:S01]  /*8300*/  LDGSTS.E [R3+0x3c008], desc[UR8][R116.64], !P6 ;  /* 0x3c00800074037fae */ /* 0x000fe2000f121848 */
[----:B----4-:R-:W-:-:S03]  /*8310*/  IMAD.WIDE R4, R0, 0x4, R128 ;  /* 0x0000000400047825 */ /* 0x010fc600078e0280 */
[----:B------:R-:W-:Y:S01]  /*8320*/  LDGSTS.E [R3+0x3000c], desc[UR8][R72.64], !P5 ;  /* 0x3000c00048037fae */ /* 0x000fe2000e921848 */
[----:B------:R-:W-:Y:S01]  /*8330*/  VIADD R0, R14, 0xffffffd1 ;  /* 0xffffffd10e007836 */ /* 0x000fe20000000000 */
[----:B------:R-:W-:Y:S01]  /*8340*/  ISETP.GE.U32.AND P6, PT, R12, 0x7fffff53, PT ;  /* 0x7fffff530c00780c */ /* 0x000fe20003fc6070 */
[----:B------:R-:W2:Y:S01]  /*8350*/  LDC R14, c[0x0][0x230] ;  /* 0x00008c00ff0e7b82 */ /* 0x000ea20000000800 */
[----:B------:R-:W-:Y:S01]  /*8360*/  STL.64 [R1+0x1c10], R68 ;  /* 0x001c104401007387 */ /* 0x000fe20000100a00 */
[C---:B------:R-:W-:Y:S02]  /*8370*/  IMAD R12, R46.reuse, 0xc, RZ ;  /* 0x0000000c2e0c7824 */ /* 0x040fe400078e02ff */
[----:B------:R-:W-:Y:S01]  /*8380*/  IMAD R13, R46, 0xd, RZ ;  /* 0x0000000d2e0d7824 */ /* 0x000fe200078e02ff */
[----:B------:R-:W-:Y:S01]  /*8390*/  LDGSTS.E [R3+0x3400c], desc[UR8][R112.64], !P5 ;  /* 0x3400c00070037fae */ /* 0x000fe2000e921848 */
[----:B------:R-:W-:-:S03]  /*83a0*/  IMAD.WIDE R28, R12, 0x4, R242 ;  /* 0x000000040c1c7825 */ /* 0x000fc600078e02f2 */
[----:B------:R4:W-:Y:S01]  /*83b0*/  STL.64 [R1+0x1988], R130 ;  /* 0x0019888201007387 */ /* 0x0009e20000100a00 */
[----:B------:R-:W-:-:S03]  /*83c0*/  IMAD.WIDE R26, R12, 0x4, R122 ;  /* 0x000000040c1a7825 */ /* 0x000fc600078e027a */
[----:B------:R1:W-:Y:S01]  /*83d0*/  LDGSTS.E [R3+0x3800c], desc[UR8][R10.64], !P5 ;  /* 0x3800c0000a037fae */ /* 0x0003e2000e921848 */
[----:B------:R-:W-:-:S03]  /*83e0*/  IMAD.WIDE R24, R12, 0x4, R124 ;  /* 0x000000040c187825 */ /* 0x000fc600078e027c */
[----:B------:R-:W-:Y:S01]  /*83f0*/  STL.64 [R1+0x1990], R114 ;  /* 0x0019907201007387 */ /* 0x000fe20000100a00 */
[----:B------:R-:W-:-:S03]  /*8400*/  IMAD.WIDE R22, R12, 0x4, R128 ;  /* 0x000000040c167825 */ /* 0x000fc600078e0280 */
[----:B------:R1:W-:Y:S01]  /*8410*/  LDGSTS.E [R3+0x3c00c], desc[UR8][R4.64], !P5 ;  /* 0x3c00c00004037fae */ /* 0x0003e2000e921848 */
[----:B------:R-:W-:Y:S01]  /*8420*/  ISETP.GE.U32.AND P5, PT, R0, 0x7fffff52, PT ;  /* 0x7fffff520000780c */ /* 0x000fe20003fa6070 */
[----:B---3--:R-:W-:Y:S01]  /*8430*/  VIADD R12, R15, 0xffffffd0 ;  /* 0xffffffd00f0c7836 */ /* 0x008fe20000000000 */
[----:B------:R-:W-:Y:S01]  /*8440*/  LOP3.LUT R0, R6, 0x30, RZ, 0x3c, !PT ;  /* 0x0000003006007812 */ /* 0x000fe200078e3cff */
[----:B------:R-:W-:Y:S01]  /*8450*/  STL.64 [R1+0x1998], R126 ;  /* 0x0019987e01007387 */ /* 0x000fe20000100a00 */
[----:B------:R-:W3:Y:S01]  /*8460*/  LDC R15, c[0x0][0x230] ;  /* 0x00008c00ff0f7b82 */ /* 0x000ee20000000800 */
[----:B------:R-:W-:Y:S01]  /*8470*/  IMAD.WIDE R66, R13, 0x4, R242 ;  /* 0x000000040d427825 */ /* 0x000fe200078e02f2 */
[----:B------:R-:W-:Y:S01]  /*8480*/  IADD3 R0, R0, UR10, RZ ;  /* 0x0000000a00007c10 */ /* 0x000fe2000fffe0ff */
[----:B------:R-:W-:Y:S02]  /*8490*/  STL.64 [R1+0x1c18], R70 ;  /* 0x001c184601007387 */ /* 0x000fe40000100a00 */
[----:B----4-:R-:W-:-:S02]  /*84a0*/  IMAD R131, R46, 0x5e, RZ ;  /* 0x0000005e2e837824 */ /* 0x010fc400078e02ff */
[----:B------:R-:W-:Y:S01]  /*84b0*/  STL.64 [R1+0x19a0], R120 ;  /* 0x0019a07801007387 */ /* 0x000fe20000100a00 */
[----:B------:R-:W-:-:S03]  /*84c0*/  IMAD R130, R46, 0x5f, RZ ;  /* 0x0000005f2e827824 */ /* 0x000fc600078e02ff */
[----:B------:R-:W-:Y:S04]  /*84d0*/  STL.64 [R1+0x19a8], R118 ;  /* 0x0019a87601007387 */ /* 0x000fe80000100a00 */
[----:B------:R-:W-:Y:S04]  /*84e0*/  STL.64 [R1+0x19b0], R116 ;  /* 0x0019b07401007387 */ /* 0x000fe80000100a00 */
[----:B------:R-:W-:Y:S04]  /*84f0*/  STL.64 [R1+0x1c20], R72 ;  /* 0x001c204801007387 */ /* 0x000fe80000100a00 */
[----:B------:R-:W-:Y:S04]  /*8500*/  STL.64 [R1+0x19b8], R112 ;  /* 0x0019b87001007387 */ /* 0x000fe80000100a00 */
[----:B------:R1:W-:Y:S04]  /*8510*/  STL.64 [R1+0x19c0], R10 ;  /* 0x0019c00a01007387 */ /* 0x0003e80000100a00 */
[----:B------:R4:W-:Y:S04]  /*8520*/  STL.64 [R1+0x19c8], R4 ;  /* 0x0019c80401007387 */ /* 0x0009e80000100a00 */
[----:B------:R2:W-:Y:S04]  /*8530*/  STL.64 [R1+0x1778], R2 ;  /* 0x0017780201007387 */ /* 0x0005e80000100a00 */
[----:B------:R3:W-:Y:S01]  /*8540*/  LDGSTS.E [R0], desc[UR8][R28.64], !P1 ;  /* 0x000000001c007fae */ /* 0x0007e2000c921848 */
[----:B-1----:R-:W-:-:S03]  /*8550*/  IMAD.WIDE R10, R13, 0x4, R122 ;  /* 0x000000040d0a7825 */ /* 0x002fc600078e027a */
[----:B------:R1:W-:Y:S01]  /*8560*/  LDGSTS.E [R0+0x4000], desc[UR8][R26.64], !P1 ;  /* 0x040000001a007fae */ /* 0x0003e2000c921848 */
[----:B----4-:R-:W-:-:S03]  /*8570*/  IMAD.WIDE R4, R13, 0x4, R124 ;  /* 0x000000040d047825 */ /* 0x010fc600078e027c */
[----:B------:R4:W-:Y:S01]  /*8580*/  LDGSTS.E [R0+0x8000], desc[UR8][R24.64], !P1 ;  /* 0x0800000018007fae */ /* 0x0009e2000c921848 */
[----:B--2---:R-:W-:-:S03]  /*8590*/  IMAD.WIDE R2, R13, 0x4, R128 ;  /* 0x000000040d027825 */ /* 0x004fc600078e0280 */
[----:B------:R-:W-:Y:S01]  /*85a0*/  LDGSTS.E [R0+0xc000], desc[UR8][R22.64], !P1 ;  /* 0x0c00000016007fae */ /* 0x000fe2000c921848 */
[----:B------:R-:W-:Y:S01]  /*85b0*/  VIADD R13, R20, 0xffffffb3 ;  /* 0xffffffb3140d7836 */ /* 0x000fe20000000000 */
[----:B------:R-:W-:Y:S01]  /*85c0*/  ISETP.GE.U32.AND P1, PT, R12, 0x7fffff51, PT ;  /* 0x7fffff510c00780c */ /* 0x000fe20003f26070 */
[----:B------:R-:W2:Y:S01]  /*85d0*/  LDC R20, c[0x0][0x230] ;  /* 0x00008c00ff147b82 */ /* 0x000ea20000000800 */
[----:B------:R3:W-:Y:S01]  /*85e0*/  STL.64 [R1+0x208], R28 ;  /* 0x0002081c01007387 */ /* 0x0007e20000100a00 */
[----:B------:R-:W-:-:S03]  /*85f0*/  IMAD R12, R46, 0xe, RZ ;  /* 0x0000000e2e0c7824 */ /* 0x000fc600078e02ff */
[----:B------:R1:W-:Y:S01]  /*8600*/  STL.64 [R1+0x370], R26 ;  /* 0x0003701a01007387 */ /* 0x0003e20000100a00 */
[----:B------:R-:W-:-:S03]  /*8610*/  IMAD.WIDE R64, R12, 0x4, R242 ;  /* 0x000000040c407825 */ /* 0x000fc600078e02f2 */
[----:B------:R4:W-:Y:S04]  /*8620*/  STL.64 [R1+0x378], R24 ;  /* 0x0003781801007387 */ /* 0x0009e80000100a00 */
[----:B------:R-:W-:Y:S01]  /*8630*/  STL.64 [R1+0x380], R22 ;  /* 0x0003801601007387 */ /* 0x000fe20000100a00 */
[----:B---3--:R-:W3:Y:S03]  /*8640*/  LDC R28, c[0x0][0x230] ;  /* 0x00008c00ff1c7b82 */ /* 0x008ee60000000800 */
[----:B------:R-:W-:Y:S01]  /*8650*/  LDGSTS.E [R0+0x4], desc[UR8][R66.64], !P4 ;  /* 0x0000400042007fae */ /* 0x000fe2000e121848 */
[----:B-1----:R-:W-:-:S03]  /*8660*/  IMAD R26, R46, 0x53, RZ ;  /* 0x000000532e1a7824 */ /* 0x002fc600078e02ff */
[----:B------:R1:W-:Y:S01]  /*8670*/  STL.64 [R1+0x388], R10 ;  /* 0x0003880a01007387 */ /* 0x0003e20000100a00 */
[----:B----4-:R-:W4:Y:S01]  /*8680*/  LDC R25, c[0x0][0x230] ;  /* 0x00008c00ff197b82 */ /* 0x010f220000000800 */
[----:B------:R-:W-:Y:S02]  /*8690*/  IMAD R24, R46, 0x52, RZ ;  /* 0x000000522e187824 */ /* 0x000fe400078e02ff */
[----:B------:R1:W-:Y:S04]  /*86a0*/  LDGSTS.E [R0+0x4004], desc[UR8][R10.64], !P4 ;  /* 0x040040000a007fae */ /* 0x0003e8000e121848 */
[----:B------:R2:W-:Y:S01]  /*86b0*/  STL.64 [R1+0x390], R4 ;  /* 0x0003900401007387 */ /* 0x0005e20000100a00 */
[----:B------:R-:W3:Y:S03]  /*86c0*/  LDC R27, c[0x0][0x230] ;  /* 0x00008c00ff1b7b82 */ /* 0x000ee60000000800 */
[----:B------:R2:W-:Y:S04]  /*86d0*/  LDGSTS.E [R0+0x8004], desc[UR8][R4.64], !P4 ;  /* 0x0800400004007fae */ /* 0x0005e8000e121848 */
[----:B------:R-:W-:Y:S01]  /*86e0*/  STL.64 [R1+0x1ce8], R66 ;  /* 0x001ce84201007387 */ /* 0x000fe20000100a00 */
[----:B-1----:R-:W-:Y:S01]  /*86f0*/  IMAD.WIDE R10, R12, 0x4, R122 ;  /* 0x000000040c0a7825 */ /* 0x002fe200078e027a */
[----:B------:R-:W1:Y:S02]  /*8700*/  LDC R29, c[0x0][0x230] ;  /* 0x00008c00ff1d7b82 */ /* 0x000e640000000800 */
[----:B------:R2:W-:Y:S01]  /*8710*/  LDGSTS.E [R0+0xc004], desc[UR8][R2.64], !P4 ;  /* 0x0c00400002007fae */ /* 0x0005e2000e121848 */
[----:B------:R-:W-:Y:S01]  /*8720*/  ISETP.GE.U32.AND P4, PT, R13, 0x7fffff34, PT ;  /* 0x7fffff340d00780c */ /* 0x000fe20003f86070 */
[----:B------:R-:W-:-:S02]  /*8730*/  IMAD R13, R46, 0xf, RZ ;  /* 0x0000000f2e0d7824 */ /* 0x000fc400078e02ff */
[----:B------:R2:W-:Y:S02]  /*8740*/  STL.64 [R1+0x3a8], R2 ;  /* 0x0003a80201007387 */ /* 0x0005e40000100a00 */
[C---:B--2---:R-:W-:Y:S02]  /*8750*/  IMAD.WIDE R4, R12.reuse, 0x4, R124 ;  /* 0x000000040c047825 */ /* 0x044fe400078e027c */
[----:B------:R-:W-:Y:S02]  /*8760*/  LDGSTS.E [R0+0x8], desc[UR8][R64.64], !P3 ;  /* 0x0000800040007fae */ /* 0x000fe4000d921848 */
[----:B------:R-:W-:Y:S02]  /*8770*/  IMAD.WIDE R62, R13, 0x4, R242 ;  /* 0x000000040d3e7825 */ /* 0x000fe400078e02f2 */
[----:B------:R2:W-:Y:S02]  /*8780*/  STL.64 [R1+0x3b0], R10 ;  /* 0x0003b00a01007387 */ /* 0x0005e40000100a00 */
[----:B------:R-:W-:-:S02]  /*8790*/  IMAD.WIDE R2, R12, 0x4, R128 ;  /* 0x000000040c027825 */ /* 0x000fc400078e0280 */
[----:B------:R2:W-:Y:S02]  /*87a0*/  LDGSTS.E [R0+0x4008], desc[UR8][R10.64], !P3 ;  /* 0x040080000a007fae */ /* 0x0005e4000d921848 */
[----:B------:R-:W-:Y:S02]  /*87b0*/  VIADD R12, R14, 0xffffffb2 ;  /* 0xffffffb20e0c7836 */ /* 0x000fe40000000000 */
[----:B------:R4:W-:Y:S01]  /*87c0*/  STL.64 [R1+0x3b8], R4 ;  /* 0x0003b80401007387 */ /* 0x0009e20000100a00 */
[----:B------:R-:W3:Y:S03]  /*87d0*/  LDC R14, c[0x0][0x230] ;  /* 0x00008c00ff0e7b82 */ /* 0x000ee60000000800 */
[----:B------:R4:W-:Y:S01]  /*87e0*/  LDGSTS.E [R0+0x8008], desc[UR8][R4.64], !P3 ;  /* 0x0800800004007fae */ /* 0x0009e2000d921848 */
[----:B--2---:R-:W-:-:S03]  /*87f0*/  IMAD.WIDE R10, R13, 0x4, R122 ;  /* 0x000000040d0a7825 */ /* 0x004fc600078e027a */
[----:B------:R-:W-:Y:S04]  /*8800*/  STL.64 [R1+0x1cf0], R64 ;  /* 0x001cf04001007387 */ /* 0x000fe80000100a00 */
[----:B------:R2:W-:Y:S01]  /*8810*/  STL.64 [R1+0x3c0], R2 ;  /* 0x0003c00201007387 */ /* 0x0005e20000100a00 */
[----:B----4-:R-:W-:-:S03]  /*8820*/  IMAD.WIDE R4, R13, 0x4, R124 ;  /* 0x000000040d047825 */ /* 0x010fc600078e027c */
[----:B------:R2:W-:Y:S01]  /*8830*/  LDGSTS.E [R0+0xc008], desc[UR8][R2.64], !P3 ;  /* 0x0c00800002007fae */ /* 0x0005e2000d921848 */
[----:B------:R-:W-:Y:S01]  /*8840*/  ISETP.GE.U32.AND P3, PT, R12, 0x7fffff33, PT ;  /* 0x7fffff330c00780c */ /* 0x000fe20003f66070 */
[----:B------:R-:W-:Y:S02]  /*8850*/  IMAD R12, R46, 0x2c, RZ ;  /* 0x0000002c2e0c7824 */ /* 0x000fe400078e02ff */
[----:B------:R4:W-:Y:S02]  /*8860*/  STL.64 [R1+0x3c8], R10 ;  /* 0x0003c80a01007387 */ /* 0x0009e40000100a00 */
[----:B------:R-:W-:Y:S02]  /*8870*/  IMAD.WIDE R22, R12, 0x4, R242 ;  /* 0x000000040c167825 */ /* 0x000fe400078e02f2 */
[----:B------:R-:W-:Y:S02]  /*8880*/  LDGSTS.E [R0+0xc], desc[UR8][R62.64], !P2 ;  /* 0x0000c0003e007fae */ /* 0x000fe4000d121848 */
[----:B--2---:R-:W-:-:S02]  /*8890*/  IMAD.WIDE R2, R13, 0x4, R128 ;  /* 0x000000040d027825 */ /* 0x004fc400078e0280 */
[----:B------:R2:W-:Y:S02]  /*88a0*/  STL.64 [R1+0x3d0], R4 ;  /* 0x0003d00401007387 */ /* 0x0005e40000100a00 */
[----:B------:R-:W-:Y:S02]  /*88b0*/  VIADD R13, R15, 0xffffffb1 ;  /* 0xffffffb10f0d7836 */ /* 0x000fe40000000000 */
[----:B------:R4:W-:Y:S01]  /*88c0*/  LDGSTS.E [R0+0x400c], desc[UR8][R10.64], !P2 ;  /* 0x0400c0000a007fae */ /* 0x0009e2000d121848 */
[----:B------:R-:W1:Y:S03]  /*88d0*/  LDC R15, c[0x0][0x230] ;  /* 0x00008c00ff0f7b82 */ /* 0x000e660000000800 */
[----:B------:R-:W-:Y:S04]  /*88e0*/  STL.64 [R1+0x1cf8], R62 ;  /* 0x001cf83e01007387 */ /* 0x000fe80000100a00 */
[----:B------:R2:W-:Y:S04]  /*88f0*/  LDGSTS.E [R0+0x800c], desc[UR8][R4.64], !P2 ;  /* 0x0800c00004007fae */ /* 0x0005e8000d121848 */
[----:B------:R3:W-:Y:S01]  /*8900*/  STL.64 [R1+0x3d8], R2 ;  /* 0x0003d80201007387 */ /* 0x0007e20000100a00 */
[----:B----4-:R-:W-:-:S03]  /*8910*/  IMAD.WIDE R10, R12, 0x4, R122 ;  /* 0x000000040c0a7825 */ /* 0x010fc600078e027a */
[----:B------:R3:W-:Y:S01]  /*8920*/  LDGSTS.E [R0+0xc00c], desc[UR8][R2.64], !P2 ;  /* 0x0c00c00002007fae */ /* 0x0007e2000d121848 */
[----:B------:R-:W-:Y:S01]  /*8930*/  ISETP.GE.U32.AND P2, PT, R13, 0x7fffff32, PT ;  /* 0x7fffff320d00780c */ /* 0x000fe20003f46070 */
[----:B------:R-:W-:Y:S02]  /*8940*/  IMAD R13, R46, 0x2d, RZ ;  /* 0x0000002d2e0d7824 */ /* 0x000fe400078e02ff */
[C---:B--2---:R-:W-:Y:S01]  /*8950*/  IMAD.WIDE R4, R12.reuse, 0x4, R124 ;  /* 0x000000040c047825 */ /* 0x044fe200078e027c */
[----:B------:R2:W-:Y:S04]  /*8960*/  LDGSTS.E [R0+0x10000], desc[UR8][R22.64], !P0 ;  /* 0x1000000016007fae */ /* 0x0005e8000c121848 */
[----:B------:R2:W-:Y:S01]  /*8970*/  STL.64 [R1+0x108], R22 ;  /* 0x0001081601007387 */ /* 0x0005e20000100a00 */
[----:B---3--:R-:W-:Y:S01]  /*8980*/  IMAD.WIDE R2, R12, 0x4, R128 ;  /* 0x000000040c027825 */ /* 0x008fe200078e0280 */
[----:B------:R-:W-:-:S02]  /*8990*/  IADD3 R12, R20, -0x50, RZ ;  /* 0xffffffb0140c7810 */ /* 0x000fc40007ffe0ff */
[----:B------:R3:W-:Y:S01]  /*89a0*/  LDGSTS.E [R0+0x14000], desc[UR8][R10.64], !P0 ;  /* 0x140000000a007fae */ /* 0x0007e2000c121848 */
[----:B------:R-:W4:Y:S03]  /*89b0*/  LDC R20, c[0x0][0x230] ;  /* 0x00008c00ff147b82 */ /* 0x000f260000000800 */
[----:B------:R3:W-:Y:S01]  /*89c0*/  STL.64 [R1+0xc60], R10 ;  /* 0x000c600a01007387 */ /* 0x0007e20000100a00 */
[----:B--2---:R-:W-:-:S03]  /*89d0*/  IMAD.WIDE R22, R13, 0x4, R242 ;  /* 0x000000040d167825 */ /* 0x004fc600078e02f2 */
[----:B------:R2:W-:Y:S04]  /*89e0*/  LDGSTS.E [R0+0x18000], desc[UR8][R4.64], !P0 ;  /* 0x1800000004007fae */ /* 0x0005e8000c121848 */
[----:B------:R2:W-:Y:S04]  /*89f0*/  STL.64 [R1+0xc58], R4 ;  /* 0x000c580401007387 */ /* 0x0005e80000100a00 */
[----:B------:R1:W-:Y:S01]  /*8a00*/  LDGSTS.E [R0+0x1c000], desc[UR8][R2.64], !P0 ;  /* 0x1c00000002007fae */ /* 0x0003e2000c121848 */
[----:B------:R-:W-:Y:S01]  /*8a10*/  ISETP.GE.U32.AND P0, PT, R12, 0x7fffff31, PT ;  /* 0x7fffff310c00780c */ /* 0x000fe20003f06070 */
[----:B---3--:R-:W-:-:S02]  /*8a20*/  IMAD.WIDE R10, R13, 0x4, R122 ;  /* 0x000000040d0a7825 */ /* 0x008fc400078e027a */
[----:B------:R1:W-:Y:S02]  /*8a30*/  STL.64 [R1+0xc80], R2 ;  /* 0x000c800201007387 */ /* 0x0003e40000100a00 */
[----:B------:R-:W-:Y:S02]  /*8a40*/  IMAD R12, R46, 0x2e, RZ ;  /* 0x0000002e2e0c7824 */ /* 0x000fe400078e02ff */
[C---:B--2---:R-:W-:Y:S01]  /*8a50*/  IMAD.WIDE R4, R13.reuse, 0x4, R124 ;  /* 0x000000040d047825 */ /* 0x044fe200078e027c */
[----:B------:R2:W-:Y:S04]  /*8a60*/  STL.64 [R1+0x100], R22 ;  /* 0x0001001601007387 */ /* 0x0005e80000100a00 */
[----:B------:R2:W-:Y:S01]  /*8a70*/  LDGSTS.E [R0+0x10004], desc[UR8][R22.64], !P6 ;  /* 0x1000400016007fae */ /* 0x0005e2000f121848 */
[----:B-1----:R-:W-:-:S03]  /*8a80*/  IMAD.WIDE R2, R13, 0x4, R128 ;  /* 0x000000040d027825 */ /* 0x002fc600078e0280 */
[----:B------:R1:W-:Y:S01]  /*8a90*/  STL.64 [R1+0xcb8], R10 ;  /* 0x000cb80a01007387 */ /* 0x0003e20000100a00 */
[----:B------:R-:W-:-:S03]  /*8aa0*/  VIADD R13, R14, 0xffffff93 ;  /* 0xffffff930e0d7836 */ /* 0x000fc60000000000 */
[----:B------:R1:W-:Y:S01]  /*8ab0*/  LDGSTS.E [R0+0x14004], desc[UR8][R10.64], !P6 ;  /* 0x140040000a007fae */ /* 0x0003e2000f121848 */
[----:B------:R-:W3:Y:S01]  /*8ac0*/  LDC R14, c[0x0][0x230] ;  /* 0x00008c00ff0e7b82 */ /* 0x000ee20000000800 */
[C---:B--2---:R-:W-:Y:S02]  /*8ad0*/  IMAD.WIDE R22, R12.reuse, 0x4, R242 ;  /* 0x000000040c167825 */ /* 0x044fe400078e02f2 */
        /* <DEDUP_REMOVED lines=14> */
[----:B------:R-:W3:Y:S03]  /*8bc0*/  LDC R15, c[0x0][0x230] ;  /* 0x00008c00ff0f7b82 */ /* 0x000ee60000000800 */
        /* <DEDUP_REMOVED lines=8> */
[C---:B----4-:R-:W-:Y:S01]  /*8c50*/  IMAD.WIDE R4, R13.reuse, 0x4, R124 ;  /* 0x000000040d047825 */ /* 0x050fe200078e027c */
[----:B------:R1:W-:Y:S03]  /*8c60*/  LDGSTS.E [R0+0x1000c], desc[UR8][R22.64], !P1 ;  /* 0x1000c00016007fae */ /* 0x0003e6000c921848 */
[----:B------:R-:W-:Y:S01]  /*8c70*/  IMAD.WIDE R52, R12, 0x4, R242 ;  /* 0x000000040c347825 */ /* 0x000fe200078e02f2 */
[----:B------:R1:W-:Y:S03]  /*8c80*/  STL.64 [R1+0xf0], R22 ;  /* 0x0000f01601007387 */ /* 0x0003e60000100a00 */
[----:B--2---:R-:W-:Y:S01]  /*8c90*/  IMAD.WIDE R2, R13, 0x4, R128 ;  /* 0x000000040d027825 */ /* 0x004fe200078e0280 */
[----:B------:R2:W-:Y:S03]  /*8ca0*/  LDGSTS.E [R0+0x1400c], desc[UR8][R10.64], !P1 ;  /* 0x1400c0000a007fae */ /* 0x0005e6000c921848 */
[----:B------:R-:W-:Y:S01]  /*8cb0*/  VIADD R13, R20, 0xffffff91 ;  /* 0xffffff91140d7836 */ /* 0x000fe20000000000 */
[----:B------:R2:W-:Y:S01]  /*8cc0*/  STL.64 [R1+0xd70], R10 ;  /* 0x000d700a01007387 */ /* 0x0005e20000100a00 */
[----:B------:R-:W4:Y:S03]  /*8cd0*/  LDC R20, c[0x0][0x230] ;  /* 0x00008c00ff147b82 */ /* 0x000f260000000800 */
[----:B------:R3:W-:Y:S04]  /*8ce0*/  LDGSTS.E [R0+0x1800c], desc[UR8][R4.64], !P1 ;  /* 0x1800c00004007fae */ /* 0x0007e8000c921848 */
[----:B------:R3:W-:Y:S01]  /*8cf0*/  STL.64 [R1+0xd90], R4 ;  /* 0x000d900401007387 */ /* 0x0007e20000100a00 */
[----:B-1----:R-:W1:Y:S03]  /*8d00*/  LDC R22, c[0x0][0x230] ;  /* 0x00008c00ff167b82 */ /* 0x002e660000000800 */
[----:B------:R3:W-:Y:S01]  /*8d10*/  LDGSTS.E [R0+0x1c00c], desc[UR8][R2.64], !P1 ;  /* 0x1c00c00002007fae */ /* 0x0007e2000c921848 */
[----:B--2---:R-:W-:Y:S01]  /*8d20*/  IMAD.WIDE R10, R12, 0x4, R122 ;  /* 0x000000040c0a7825 */ /* 0x004fe200078e027a */
[----:B------:R-:W-:-:S02]  /*8d30*/  ISETP.GE.U32.AND P1, PT, R13, 0x7fffff12, PT ;  /* 0x7fffff120d00780c */ /* 0x000fc40003f26070 */
[----:B------:R2:W-:Y:S01]  /*8d40*/  STL.64 [R1+0xd98], R2 ;  /* 0x000d980201007387 */ /* 0x0005e20000100a00 */
[----:B------:R-:W-:Y:S01]  /*8d50*/  IMAD R13, R46, 0x4d, RZ ;  /* 0x0000004d2e0d7824 */ /* 0x000fe200078e02ff */
[----:B------:R-:W4:Y:S01]  /*8d60*/  LDC R23, c[0x0][0x230] ;  /* 0x00008c00ff177b82 */ /* 0x000f220000000800 */
[C---:B---3--:R-:W-:Y:S01]  /*8d70*/  IMAD.WIDE R4, R12.reuse, 0x4, R124 ;  /* 0x000000040c047825 */ /* 0x048fe200078e027c */
[----:B------:R-:W-:Y:S03]  /*8d80*/  LDGSTS.E [R0+0x20000], desc[UR8][R52.64], !P4 ;  /* 0x2000000034007fae */ /* 0x000fe6000e121848 */
[----:B------:R-:W-:Y:S01]  /*8d90*/  IMAD.WIDE R50, R13, 0x4, R242 ;  /* 0x000000040d327825 */ /* 0x000fe200078e02f2 */
[----:B------:R3:W-:Y:S03]  /*8da0*/  STL.64 [R1+0xad0], R10 ;  /* 0x000ad00a01007387 */ /* 0x0007e60000100a00 */
[----:B--2---:R-:W-:Y:S01]  /*8db0*/  IMAD.WIDE R2, R12, 0x4, R128 ;  /* 0x000000040c027825 */ /* 0x004fe200078e0280 */
[----:B------:R3:W-:Y:S03]  /*8dc0*/  LDGSTS.E [R0+0x24000], desc[UR8][R10.64], !P4 ;  /* 0x240000000a007fae */ /* 0x0007e6000e121848 */
[----:B------:R-:W-:Y:S01]  /*8dd0*/  VIADD R12, R14, 0xffffff90 ;  /* 0xffffff900e0c7836 */ /* 0x000fe20000000000 */
[----:B------:R2:W-:Y:S01]  /*8de0*/  STL.64 [R1+0xac8], R4 ;  /* 0x000ac80401007387 */ /* 0x0005e20000100a00 */
[----:B------:R-:W-:-:S03]  /*8df0*/  IMAD R14, R46, 0x4f, RZ ;  /* 0x0000004f2e0e7824 */ /* 0x000fc600078e02ff */
[----:B------:R2:W-:Y:S01]  /*8e00*/  LDGSTS.E [R0+0x28000], desc[UR8][R4.64], !P4 ;  /* 0x2800000004007fae */ /* 0x0005e2000e121848 */
[----:B---3--:R-:W-:-:S03]  /*8e10*/  IMAD.WIDE R10, R13, 0x4, R122 ;  /* 0x000000040d0a7825 */ /* 0x008fc600078e027a */
[----:B------:R-:W-:Y:S04]  /*8e20*/  STL.64 [R1+0x1c28], R52 ;  /* 0x001c283401007387 */ /* 0x000fe80000100a00 */
[----:B------:R3:W-:Y:S01]  /*8e30*/  LDGSTS.E [R0+0x2c000], desc[UR8][R2.64], !P4 ;  /* 0x2c00000002007fae */ /* 0x0007e2000e121848 */
[----:B------:R-:W-:Y:S01]  /*8e40*/  ISETP.GE.U32.AND P4, PT, R12, 0x7fffff11, PT ;  /* 0x7fffff110c00780c */ /* 0x000fe20003f86070 */
[----:B------:R-:W-:Y:S02]  /*8e50*/  IMAD R12, R46, 0x4e, RZ ;  /* 0x0000004e2e0c7824 */ /* 0x000fe400078e02ff */
[C---:B--2---:R-:W-:Y:S01]  /*8e60*/  IMAD.WIDE R4, R13.reuse, 0x4, R124 ;  /* 0x000000040d047825 */ /* 0x044fe200078e027c */
[----:B------:R3:W-:Y:S03]  /*8e70*/  STL.64 [R1+0xac0], R2 ;  /* 0x000ac00201007387 */ /* 0x0007e60000100a00 */
[----:B------:R-:W-:Y:S01]  /*8e80*/  IMAD.WIDE R250, R12, 0x4, R242 ;  /* 0x000000040cfa7825 */ /* 0x000fe200078e02f2 */
[----:B------:R2:W-:Y:S04]  /*8e90*/  STL.64 [R1+0xab8], R10 ;  /* 0x000ab80a01007387 */ /* 0x0005e80000100a00 */
[----:B------:R-:W-:Y:S01]  /*8ea0*/  LDGSTS.E [R0+0x20004], desc[UR8][R50.64], !P3 ;  /* 0x2000400032007fae */ /* 0x000fe2000d921848 */
[----:B---3--:R-:W-:-:S03]  /*8eb0*/  IMAD.WIDE R2, R13, 0x4, R128 ;  /* 0x000000040d027825 */ /* 0x008fc600078e0280 */
[----:B------:R3:W-:Y:S01]  /*8ec0*/  STL.64 [R1+0xab0], R4 ;  /* 0x000ab00401007387 */ /* 0x0007e20000100a00 */
[----:B------:R-:W-:Y:S01]  /*8ed0*/  IADD3 R13, R15, -0x11, RZ ;  /* 0xffffffef0f0d7810 */ /* 0x000fe20007ffe0ff */
[----:B------:R-:W-:Y:S02]  /*8ee0*/  IMAD R15, R46, 0x6c, RZ ;  /* 0x0000006c2e0f7824 */ /* 0x000fe400078e02ff */
[----:B------:R2:W-:Y:S02]  /*8ef0*/  LDGSTS.E [R0+0x24004], desc[UR8][R10.64], !P3 ;  /* 0x240040000a007fae */ /* 0x0005e4000d921848 */
[C---:B------:R-:W-:Y:S02]  /*8f00*/  IMAD.WIDE R74, R15.reuse, 0x4, R242 ;  /* 0x000000040f4a7825 */ /* 0x040fe400078e02f2 */
[----:B------:R-:W-:Y:S02]  /*8f10*/  STL.64 [R1+0x1c30], R50 ;  /* 0x001c303201007387 */ /* 0x000fe40000100a00 */
[----:B------:R-:W-:-:S02]  /*8f20*/  IMAD.WIDE R240, R15, 0x4, R122 ;  /* 0x000000040ff07825 */ /* 0x000fc400078e027a */
[----:B------:R3:W-:Y:S02]  /*8f30*/  LDGSTS.E [R0+0x28004], desc[UR8][R4.64], !P3 ;  /* 0x2800400004007fae */ /* 0x0007e4000d921848 */
[----:B------:R-:W-:Y:S02]  /*8f40*/  IMAD.WIDE R238, R15, 0x4, R124 ;  /* 0x000000040fee7825 */ /* 0x000fe400078e027c */
[----:B------:R4:W-:Y:S02]  /*8f50*/  STL.64 [R1+0xaa8], R2 ;  /* 0x000aa80201007387 */ /* 0x0009e40000100a00 */
[----:B--2---:R-:W-:Y:S02]  /*8f60*/  IMAD.WIDE R10, R12, 0x4, R122 ;  /* 0x000000040c0a7825 */ /* 0x004fe400078e027a */
[----:B------:R4:W-:Y:S01]  /*8f70*/  LDGSTS.E [R0+0x2c004], desc[UR8][R2.64], !P3 ;  /* 0x2c00400002007fae */ /* 0x0009e2000d921848 */
[----:B------:R-:W-:Y:S01]  /*8f80*/  ISETP.GE.U32.AND P3, PT, R13, 0x7fffff70, PT ;  /* 0x7fffff700d00780c */ /* 0x000fe20003f66070 */
[----:B------:R-:W-:-:S02]  /*8f90*/  IMAD.WIDE R236, R15, 0x4, R128 ;  /* 0x000000040fec7825 */ /* 0x000fc400078e0280 */
[----:B------:R-:W-:Y:S02]  /*8fa0*/  LDGSTS.E [R0+0x20008], desc[UR8][R250.64], !P2 ;  /* 0x20008000fa007fae */ /* 0x000fe4000d121848 */
[----:B---3--:R-:W-:Y:S02]  /*8fb0*/  IMAD.WIDE R4, R12, 0x4, R124 ;  /* 0x000000040c047825 */ /* 0x008fe400078e027c */
[----:B------:R2:W-:Y:S02]  /*8fc0*/  LDGSTS.E [R0+0x24008], desc[UR8][R10.64], !P2 ;  /* 0x240080000a007fae */ /* 0x0005e4000d121848 */
[----:B-1----:R-:W-:Y:S02]  /*8fd0*/  VIADD R15, R22, 0xffffffec ;  /* 0xffffffec160f7836 */ /* 0x002fe40000000000 */
[----:B------:R1:W-:Y:S01]  /*8fe0*/  LDGSTS.E [R0+0x28008], desc[UR8][R4.64], !P2 ;  /* 0x2800800004007fae */ /* 0x0003e2000d121848 */
[----:B----4-:R-:W-:Y:S01]  /*8ff0*/  IMAD.WIDE R2, R12, 0x4, R128 ;  /* 0x000000040c027825 */ /* 0x010fe200078e0280 */
[----:B------:R-:W3:Y:S02]  /*9000*/  LDC R22, c[0x0][0x230] ;  /* 0x00008c00ff167b82 */ /* 0x000ee40000000800 */
[----:B------:R2:W-:Y:S01]  /*9010*/  STL.64 [R1+0xa90], R10 ;  /* 0x000a900a01007387 */ /* 0x0005e20000100a00 */
[----:B------:R-:W-:-:S03]  /*9020*/  VIADD R12, R20, 0xffffffee ;  /* 0xffffffee140c7836 */ /* 0x000fc60000000000 */
[----:B------:R4:W-:Y:S02]  /*9030*/  LDGSTS.E [R0+0x2c008], desc[UR8][R2.64], !P2 ;  /* 0x2c00800002007fae */ /* 0x0009e4000d121848 */
[----:B------:R-:W3:Y:S01]  /*9040*/  LDC R20, c[0x0][0x230] ;  /* 0x00008c00ff147b82 */ /* 0x000ee20000000800 */
[----:B------:R-:W-:Y:S01]  /*9050*/  ISETP.GE.U32.AND P2, PT, R12, 0x7fffff6f, PT ;  /* 0x7fffff6f0c00780c */ /* 0x000fe20003f46070 */
[----:B------:R1:W-:Y:S01]  /*9060*/  STL.64 [R1+0xa88], R4 ;  /* 0x000a880401007387 */ /* 0x0003e20000100a00 */
[----:B------:R-:W-:-:S03]  /*9070*/  IMAD.WIDE R12, R14, 0x4, R242 ;  /* 0x000000040e0c7825 */ /* 0x000fc600078e02f2 */
[----:B------:R-:W-:Y:S01]  /*9080*/  STL.64 [R1+0x1c38], R250 ;  /* 0x001c38fa01007387 */ /* 0x000fe20000100a00 */
[----:B--2---:R-:W-:-:S03]  /*9090*/  IMAD.WIDE R10, R14, 0x4, R122 ;  /* 0x000000040e0a7825 */ /* 0x004fc600078e027a */
[----:B------:R4:W-:Y:S01]  /*90a0*/  STL.64 [R1+0xa78], R2 ;  /* 0x000a780201007387 */ /* 0x0009e20000100a00 */
[----:B-1----:R-:W-:-:S03]  /*90b0*/  IMAD.WIDE R4, R14, 0x4, R124 ;  /* 0x000000040e047825 */ /* 0x002fc600078e027c */
[----:B------:R-:W-:Y:S04]  /*90c0*/  LDGSTS.E [R0+0x2000c], desc[UR8][R12.64], !P0 ;  /* 0x2000c0000c007fae */ /* 0x000fe8000c121848 */
[----:B------:R1:W-:Y:S01]  /*90d0*/  LDGSTS.E [R0+0x2400c], desc[UR8][R10.64], !P0 ;  /* 0x2400c0000a007fae */ /* 0x0003e2000c121848 */
[----:B----4-:R-:W-:-:S03]  /*90e0*/  IMAD.WIDE R2, R14, 0x4, R128 ;  /* 0x000000040e027825 */ /* 0x010fc600078e0280 */
[----:B------:R2:W-:Y:S01]  /*90f0*/  LDGSTS.E [R0+0x2800c], desc[UR8][R4.64], !P0 ;  /* 0x2800c00004007fae */ /* 0x0005e2000c121848 */
[----:B------:R-:W-:-:S03]  /*9100*/  VIADD R14, R21, 0xffffffed ;  /* 0xffffffed150e7836 */ /* 0x000fc60000000000 */
[----:B------:R4:W-:Y:S01]  /*9110*/  LDGSTS.E [R0+0x2c00c], desc[UR8][R2.64], !P0 ;  /* 0x2c00c00002007fae */ /* 0x0009e2000c121848 */
[----:B------:R-:W1:Y:S01]  /*9120*/  LDC R21, c[0x0][0x230] ;  /* 0x00008c00ff157b82 */ /* 0x000e620000000800 */
[----:B------:R-:W-:Y:S01]  /*9130*/  ISETP.GE.U32.AND P0, PT, R14, 0x7fffff6e, PT ;  /* 0x7fffff6e0e00780c */ /* 0x000fe20003f06070 */
[----:B------:R-:W-:Y:S01]  /*9140*/  IMAD R14, R46, 0x6d, RZ ;  /* 0x0000006d2e0e7824 */ /* 0x000fe200078e02ff */
[----:B------:R-:W-:Y:S03]  /*9150*/  LDGSTS.E [R0+0x30000], desc[UR8][R74.64], !P6 ;  /* 0x300000004a007fae */ /* 0x000fe6000f121848 */
[C---:B------:R-:W-:Y:S01]  /*9160*/  IMAD.WIDE R76, R14.reuse, 0x4, R242 ;  /* 0x000000040e4c7825 */ /* 0x040fe200078e02f2 */
[----:B------:R-:W-:Y:S03]  /*9170*/  LDGSTS.E [R0+0x34000], desc[UR8][R240.64], !P6 ;  /* 0x34000000f0007fae */ /* 0x000fe6000f121848 */
[C---:B------:R-:W-:Y:S01]  /*9180*/  IMAD.WIDE R234, R14.reuse, 0x4, R122 ;  /* 0x000000040eea7825 */ /* 0x040fe200078e027a */
[----:B------:R4:W-:Y:S03]  /*9190*/  LDGSTS.E [R0+0x38000], desc[UR8][R238.64], !P6 ;  /* 0x38000000ee007fae */ /* 0x0009e6000f121848 */
[----:B------:R-:W-:Y:S01]  /*91a0*/  IMAD.WIDE R232, R14, 0x4, R124 ;  /* 0x000000040ee87825 */ /* 0x000fe200078e027c */
[----:B------:R4:W-:Y:S01]  /*91b0*/  LDGSTS.E [R0+0x3c000], desc[UR8][R236.64], !P6 ;  /* 0x3c000000ec007fae */ /* 0x0009e2000f121848 */
[----:B------:R-:W-:-:S02]  /*91c0*/  ISETP.GE.U32.AND P6, PT, R15, 0x7fffff6d, PT ;  /* 0x7fffff6d0f00780c */ /* 0x000fc40003fc6070 */
[----:B------:R-:W-:Y:S01]  /*91d0*/  IMAD R15, R46, 0x6e, RZ ;  /* 0x0000006e2e0f7824 */ /* 0x000fe200078e02ff */
[----:B------:R-:W-:Y:S01]  /*91e0*/  LDGSTS.E [R0+0x30004], desc[UR8][R76.64], !P5 ;  /* 0x300040004c007fae */ /* 0x000fe2000e921848 */
[----:B------:R-:W-:-:S03]  /*91f0*/  IMAD.WIDE R230, R14, 0x4, R128 ;  /* 0x000000040ee67825 */ /* 0x000fc600078e0280 */
[----:B------:R4:W-:Y:S01]  /*9200*/  LDGSTS.E [R0+0x34004], desc[UR8][R234.64], !P5 ;  /* 0x34004000ea007fae */ /* 0x0009e2000e921848 */
[----:B---3--:R-:W-:Y:S02]  /*9210*/  VIADD R14, R20, 0xffffffcf ;  /* 0xffffffcf140e7836 */ /* 0x008fe40000000000 */
[C---:B------:R-:W-:Y:S01]  /*9220*/  IMAD.WIDE R78, R15.reuse, 0x4, R242 ;  /* 0x000000040f4e7825 */ /* 0x040fe200078e02f2 */
[----:B------:R3:W-:Y:S03]  /*9230*/  LDGSTS.E [R0+0x38004], desc[UR8][R232.64], !P5 ;  /* 0x38004000e8007fae */ /* 0x0007e6000e921848 */
[C---:B------:R-:W-:Y:S01]  /*9240*/  IMAD.WIDE R228, R15.reuse, 0x4, R122 ;  /* 0x000000040fe47825 */ /* 0x040fe200078e027a */
[----:B------:R3:W-:Y:S01]  /*9250*/  LDGSTS.E [R0+0x3c004], desc[UR8][R230.64], !P5 ;  /* 0x3c004000e6007fae */ /* 0x0007e2000e921848 */
[----:B------:R-:W-:Y:S02]  /*9260*/  ISETP.GE.U32.AND P5, PT, R14, 0x7fffff50, PT ;  /* 0x7fffff500e00780c */ /* 0x000fe40003fa6070 */
[----:B------:R-:W-:Y:S01]  /*9270*/  IMAD.WIDE R226, R15, 0x4, R124 ;  /* 0x000000040fe27825 */ /* 0x000fe200078e027c */
[----:B------:R-:W-:Y:S01]  /*9280*/  IADD3 R14, R23, -0x32, RZ ;  /* 0xffffffce170e7810 */ /* 0x000fe20007ffe0ff */
[----:B------:R-:W-:Y:S01]  /*9290*/  LDGSTS.E [R0+0x30008], desc[UR8][R78.64], !P1 ;  /* 0x300080004e007fae */ /* 0x000fe2000c921848 */
[----:B------:R-:W3:Y:S01]  /*92a0*/  LDC R23, c[0x0][0x230] ;  /* 0x00008c00ff177b82 */ /* 0x000ee20000000800 */
[----:B------:R-:W-:-:S02]  /*92b0*/  IMAD.WIDE R224, R15, 0x4, R128 ;  /* 0x000000040fe07825 */ /* 0x000fc400078e0280 */
[----:B------:R3:W-:Y:S02]  /*92c0*/  LDGSTS.E [R0+0x34008], desc[UR8][R228.64], !P1 ;  /* 0x34008000e4007fae */ /* 0x0007e4000c921848 */
[----:B-1----:R-:W-:Y:S02]  /*92d0*/  VIADD R20, R21, 0xffffffcd ;  /* 0xffffffcd15147836 */ /* 0x002fe40000000000 */
[----:B------:R-:W-:Y:S01]  /*92e0*/  LDGSTS.E [R0+0x38008], desc[UR8][R226.64], !P1 ;  /* 0x38008000e2007fae */ /* 0x000fe2000c921848 */
[----:B------:R-:W-:Y:S01]  /*92f0*/  IMAD.SHL.U32 R15, R46, 0x10, RZ ;  /* 0x000000102e0f7824 */ /* 0x000fe200078e00ff */
[----:B------:R-:W1:Y:S02]  /*9300*/  LDC R21, c[0x0][0x230] ;  /* 0x00008c00ff157b82 */ /* 0x000e640000000800 */
[----:B------:R-:W-:Y:S01]  /*9310*/  LDGSTS.E [R0+0x3c008], desc[UR8][R224.64], !P1 ;  /* 0x3c008000e0007fae */ /* 0x000fe2000c921848 */
[----:B------:R-:W-:Y:S01]  /*9320*/  ISETP.GE.U32.AND P1, PT, R14, 0x7fffff4f, PT ;  /* 0x7fffff4f0e00780c */ /* 0x000fe20003f26070 */
[----:B------:R-:W-:-:S02]  /*9330*/  IMAD R14, R46, 0x6f, RZ ;  /* 0x0000006f2e0e7824 */ /* 0x000fc400078e02ff */
[----:B------:R2:W-:Y:S01]  /*9340*/  STL.64 [R1+0xa70], R10 ;  /* 0x000a700a01007387 */ /* 0x0005e20000100a00 */
[----:B------:R-:W-:-:S03]  /*9350*/  IMAD.WIDE R60, R15, 0x4, R242 ;  /* 0x000000040f3c7825 */ /* 0x000fc600078e02f2 */
[----:B------:R4:W-:Y:S01]  /*9360*/  STL.64 [R1+0xa68], R4 ;  /* 0x000a680401007387 */ /* 0x0009e20000100a00 */
[----:B------:R-:W-:-:S03]  /*9370*/  IMAD.WIDE R80, R14, 0x4, R242 ;  /* 0x000000040e507825 */ /* 0x000fc600078e02f2 */
[----:B------:R-:W-:Y:S01]  /*9380*/  STL.64 [R1+0x1c40], R12 ;  /* 0x001c400c01007387 */ /* 0x000fe20000100a00 */
[----:B------:R-:W-:-:S03]  /*9390*/  IMAD.WIDE R222, R14, 0x4, R122 ;  /* 0x000000040ede7825 */ /* 0x000fc600078e027a */
[----:B------:R-:W-:Y:S01]  /*93a0*/  LDGSTS.E [R0+0x3000c], desc[UR8][R80.64], !P4 ;  /* 0x3000c00050007fae */ /* 0x000fe2000e121848 */
[----:B------:R-:W-:-:S03]  /*93b0*/  IMAD.WIDE R220, R14, 0x4, R124 ;  /* 0x000000040edc7825 */ /* 0x000fc600078e027c */
[----:B------:R3:W-:Y:S01]  /*93c0*/  STL.64 [R1+0xa60], R2 ;  /* 0x000a600201007387 */ /* 0x0007e20000100a00 */
[----:B------:R-:W-:-:S03]  /*93d0*/  IMAD.WIDE R218, R14, 0x4, R128 ;  /* 0x000000040eda7825 */ /* 0x000fc600078e0280 */
[----:B------:R-:W-:Y:S01]  /*93e0*/  LDGSTS.E [R0+0x3400c], desc[UR8][R222.64], !P4 ;  /* 0x3400c000de007fae */ /* 0x000fe2000e121848 */
[----:B--2---:R-:W-:-:S03]  /*93f0*/  IMAD.WIDE R10, R15, 0x4, R122 ;  /* 0x000000040f0a7825 */ /* 0x004fc600078e027a */
[----:B------:R-:W-:Y:S01]  /*9400*/  STL.64 [R1+0x1c48], R74 ;  /* 0x001c484a01007387 */ /* 0x000fe20000100a00 */
[----:B----4-:R-:W-:-:S03]  /*9410*/  IMAD.WIDE R4, R15, 0x4, R124 ;  /* 0x000000040f047825 */ /* 0x010fc600078e027c */
[----:B------:R-:W-:Y:S01]  /*9420*/  LDGSTS.E [R0+0x3800c], desc[UR8][R220.64], !P4 ;  /* 0x3800c000dc007fae */ /* 0x000fe2000e121848 */
[----:B------:R-:W-:Y:S02]  /*9430*/  IMAD R14, R46, 0x11, RZ ;  /* 0x000000112e0e7824 */ /* 0x000fe400078e02ff */
[----:B---3--:R-:W-:Y:S01]  /*9440*/  IMAD.WIDE R2, R15, 0x4, R128 ;  /* 0x000000040f027825 */ /* 0x008fe200078e0280 */
[----:B------:R-:W-:Y:S03]  /*9450*/  STL.64 [R1+0x19d0], R240 ;  /* 0x0019d0f001007387 */ /* 0x000fe60000100a00 */
[----:B------:R-:W-:Y:S01]  /*9460*/  VIADD R15, R22, 0xffffffcc ;  /* 0xffffffcc160f7836 */ /* 0x000fe20000000000 */
[----:B------:R-:W-:Y:S01]  /*9470*/  LDGSTS.E [R0+0x3c00c], desc[UR8][R218.64], !P4 ;  /* 0x3c00c000da007fae */ /* 0x000fe2000e121848 */
[----:B------:R-:W-:Y:S01]  /*9480*/  ISETP.GE.U32.AND P4, PT, R20, 0x7fffff4e, PT ;  /* 0x7fffff4e1400780c */ /* 0x000fe20003f86070 */
[----:B------:R-:W-:Y:S01]  /*9490*/  IMAD.WIDE R58, R14, 0x4, R242 ;  /* 0x000000040e3a7825 */ /* 0x000fe200078e02f2 */
[----:B------:R-:W2:Y:S01]  /*94a0*/  LDC R20, c[0x0][0x230] ;  /* 0x00008c00ff147b82 */ /* 0x000ea20000000800 */
[----:B------:R3:W-:Y:S04]  /*94b0*/  STL.64 [R1+0x19d8], R238 ;  /* 0x0019d8ee01007387 */ /* 0x0007e80000100a00 */
[----:B------:R4:W-:Y:S03]  /*94c0*/  STL.64 [R1+0x19e0], R236 ;  /* 0x0019e0ec01007387 */ /* 0x0009e60000100a00 */
[----:B------:R-:W1:Y:S01]  /*94d0*/  LDC R22, c[0x0][0x230] ;  /* 0x00008c00ff167b82 */ /* 0x000e620000000800 */
[----:B------:R-:W-:Y:S04]  /*94e0*/  STL.64 [R1+0x1c50], R76 ;  /* 0x001c504c01007387 */ /* 0x000fe80000100a00 */
[----:B------:R4:W-:Y:S01]  /*94f0*/  STL.64 [R1+0x19e8], R234 ;  /* 0x0019e8ea01007387 */ /* 0x0009e20000100a00 */
[----:B---3--:R-:W-:-:S03]  /*9500*/  IMAD.WIDE R238, R42, 0x4, R128 ;  /* 0x000000042aee7825 */ /* 0x008fc600078e0280 */
[----:B------:R3:W-:Y:S01]  /*9510*/  STL.64 [R1+0x19f0], R232 ;  /* 0x0019f0e801007387 */ /* 0x0007e20000100a00 */
[----:B----4-:R-:W-:-:S03]  /*9520*/  IMAD.WIDE R236, R42, 0x4, R124 ;  /* 0x000000042aec7825 */ /* 0x010fc600078e027c */
[----:B------:R4:W-:Y:S04]  /*9530*/  STL.64 [R1+0x19f8], R230 ;  /* 0x0019f8e601007387 */ /* 0x0009e80000100a00 */
[----:B------:R-:W-:Y:S01]  /*9540*/  STL.64 [R1+0x1c58], R78 ;  /* 0x001c584e01007387 */ /* 0x000fe20000100a00 */
[----:B------:R-:W-:-:S03]  /*9550*/  IMAD.WIDE R234, R42, 0x4, R122 ;  /* 0x000000042aea7825 */ /* 0x000fc600078e027a */
[----:B------:R2:W-:Y:S01]  /*9560*/  STL.64 [R1+0x1a00], R228 ;  /* 0x001a00e401007387 */ /* 0x0005e20000100a00 */
[----:B---3--:R-:W-:-:S03]  /*9570*/  IMAD.WIDE R232, R40, 0x4, R128 ;  /* 0x0000000428e87825 */ /* 0x008fc600078e0280 */
[----:B------:R-:W-:Y:S01]  /*9580*/  STL.64 [R1+0x1a08], R226 ;  /* 0x001a08e201007387 */ /* 0x000fe20000100a00 */
[----:B----4-:R-:W-:-:S03]  /*9590*/  IMAD.WIDE R230, R40, 0x4, R124 ;  /* 0x0000000428e67825 */ /* 0x010fc600078e027c */
[----:B------:R-:W-:Y:S04]  /*95a0*/  STL.64 [R1+0x1a10], R224 ;  /* 0x001a10e001007387 */ /* 0x000fe80000100a00 */
[----:B------:R-:W-:Y:S01]  /*95b0*/  STL.64 [R1+0x1c60], R80 ;  /* 0x001c605001007387 */ /* 0x000fe20000100a00 */
[----:B--2---:R-:W-:-:S03]  /*95c0*/  IMAD.WIDE R228, R40, 0x4, R122 ;  /* 0x0000000428e47825 */ /* 0x004fc600078e027a */
[----:B------:R-:W-:Y:S04]  /*95d0*/  STL.64 [R1+0x1a18], R222 ;  /* 0x001a18de01007387 */ /* 0x000fe80000100a00 */
[----:B------:R-:W-:Y:S04]  /*95e0*/  STL.64 [R1+0x1a20], R220 ;  /* 0x001a20dc01007387 */ /* 0x000fe80000100a00 */
[----:B------:R-:W-:Y:S04]  /*95f0*/  STL.64 [R1+0x1a28], R218 ;  /* 0x001a28da01007387 */ /* 0x000fe80000100a00 */
[----:B------:R-:W-:Y:S04]  /*9600*/  LDGSTS.E [R244], desc[UR8][R60.64], !P3 ;  /* 0x000000003cf47fae */ /* 0x000fe8000d921848 */
[----:B------:R2:W-:Y:S04]  /*9610*/  STL.64 [R1+0x3e8], R10 ;  /* 0x0003e80a01007387 */ /* 0x0005e80000100a00 */
[----:B------:R2:W-:Y:S04]  /*9620*/  LDGSTS.E [R244+0x4000], desc[UR8][R10.64], !P3 ;  /* 0x040000000af47fae */ /* 0x0005e8000d921848 */
[----:B------:R3:W-:Y:S04]  /*9630*/  STL.64 [R1+0x3f0], R4 ;  /* 0x0003f00401007387 */ /* 0x0007e80000100a00 */
[----:B------:R3:W-:Y:S01]  /*9640*/  LDGSTS.E [R244+0x8000], desc[UR8][R4.64], !P3 ;  /* 0x0800000004f47fae */ /* 0x0007e2000d921848 */
[----:B--2---:R-:W-:-:S03]  /*9650*/  IMAD.WIDE R10, R14, 0x4, R122 ;  /* 0x000000040e0a7825 */ /* 0x004fc600078e027a */
[----:B------:R-:W-:Y:S04]  /*9660*/  STL.64 [R1+0x1d00], R60 ;  /* 0x001d003c01007387 */ /* 0x000fe80000100a00 */
[----:B------:R2:W-:Y:S01]  /*9670*/  LDGSTS.E [R244+0xc000], desc[UR8][R2.64], !P3 ;  /* 0x0c00000002f47fae */ /* 0x0005e2000d921848 */
[----:B------:R-:W-:Y:S01]  /*9680*/  ISETP.GE.U32.AND P3, PT, R15, 0x7fffff4d, PT ;  /* 0x7fffff4d0f00780c */ /* 0x000fe20003f66070 */
[----:B------:R-:W-:Y:S02]  /*9690*/  IMAD R15, R46, 0x12, RZ ;  /* 0x000000122e0f7824 */ /* 0x000fe400078e02ff */
[C---:B---3--:R-:W-:Y:S01]  /*96a0*/  IMAD.WIDE R4, R14.reuse, 0x4, R124 ;  /* 0x000000040e047825 */ /* 0x048fe200078e027c */
[----:B------:R2:W-:Y:S03]  /*96b0*/  STL.64 [R1+0x3f8], R2 ;  /* 0x0003f80201007387 */ /* 0x0005e60000100a00 */
[----:B------:R-:W-:Y:S01]  /*96c0*/  IMAD.WIDE R56, R15, 0x4, R242 ;  /* 0x000000040f387825 */ /* 0x000fe200078e02f2 */
[----:B------:R3:W-:Y:S04]  /*96d0*/  STL.64 [R1+0x400], R10 ;  /* 0x0004000a01007387 */ /* 0x0007e80000100a00 */
[----:B------:R-:W-:Y:S01]  /*96e0*/  LDGSTS.E [R244+0x4], desc[UR8][R58.64], !P2 ;  /* 0x000040003af47fae */ /* 0x000fe2000d121848 */
[----:B--2---:R-:W-:Y:S01]  /*96f0*/  IMAD.WIDE R2, R14, 0x4, R128 ;  /* 0x000000040e027825 */ /* 0x004fe200078e0280 */
[----:B------:R-:W-:-:S02]  /*9700*/  IADD3 R14, R23, -0x51, RZ ;  /* 0xffffffaf170e7810 */ /* 0x000fc40007ffe0ff */
[----:B------:R2:W-:Y:S01]  /*9710*/  STL.64 [R1+0x410], R4 ;  /* 0x0004100401007387 */ /* 0x0005e20000100a00 */
[----:B------:R-:W4:Y:S03]  /*9720*/  LDC R23, c[0x0][0x230] ;  /* 0x00008c00ff177b82 */ /* 0x000f260000000800 */
[----:B------:R3:W-:Y:S04]  /*9730*/  LDGSTS.E [R244+0x4004], desc[UR8][R10.64], !P2 ;  /* 0x040040000af47fae */ /* 0x0007e8000d121848 */
[----:B------:R-:W-:Y:S04]  /*9740*/  STL.64 [R1+0x1d08], R58 ;  /* 0x001d083a01007387 */ /* 0x000fe80000100a00 */
[----:B------:R2:W-:Y:S04]  /*9750*/  LDGSTS.E [R244+0x8004], desc[UR8][R4.64], !P2 ;  /* 0x0800400004f47fae */ /* 0x0005e8000d121848 */
[----:B------:R1:W-:Y:S01]  /*9760*/  STL.64 [R1+0x418], R2 ;  /* 0x0004180201007387 */ /* 0x0003e20000100a00 */
[----:B---3--:R-:W-:-:S03]  /*9770*/  IMAD.WIDE R10, R15, 0x4, R122 ;  /* 0x000000040f0a7825 */ /* 0x008fc600078e027a */
[----:B------:R1:W-:Y:S01]  /*9780*/  LDGSTS.E [R244+0xc004], desc[UR8][R2.64], !P2 ;  /* 0x0c00400002f47fae */ /* 0x0003e2000d121848 */
[----:B------:R-:W-:Y:S01]  /*9790*/  ISETP.GE.U32.AND P2, PT, R14, 0x7fffff30, PT ;  /* 0x7fffff300e00780c */ /* 0x000fe20003f46070 */
[----:B------:R-:W-:Y:S02]  /*97a0*/  IMAD R14, R46, 0x13, RZ ;  /* 0x000000132e0e7824 */ /* 0x000fe400078e02ff */
[C---:B--2---:R-:W-:Y:S01]  /*97b0*/  IMAD.WIDE R4, R15.reuse, 0x4, R124 ;  /* 0x000000040f047825 */ /* 0x044fe200078e027c */
[----:B------:R-:W-:Y:S03]  /*97c0*/  LDGSTS.E [R244+0x8], desc[UR8][R56.64], !P0 ;  /* 0x0000800038f47fae */ /* 0x000fe6000c121848 */
[----:B------:R-:W-:Y:S01]  /*97d0*/  IMAD.WIDE R54, R14, 0x4, R242 ;  /* 0x000000040e367825 */ /* 0x000fe200078e02f2 */
[----:B------:R2:W-:Y:S03]  /*97e0*/  STL.64 [R1+0x420], R10 ;  /* 0x0004200a01007387 */ /* 0x0005e60000100a00 */
[----:B-1----:R-:W-:Y:S01]  /*97f0*/  IMAD.WIDE R2, R15, 0x4, R128 ;  /* 0x000000040f027825 */ /* 0x002fe200078e0280 */
[----:B------:R2:W-:Y:S03]  /*9800*/  LDGSTS.E [R244+0x4008], desc[UR8][R10.64], !P0 ;  /* 0x040080000af47fae */ /* 0x0005e6000c121848 */
[----:B------:R-:W-:Y:S01]  /*9810*/  VIADD R15, R20, 0xffffffae ;  /* 0xffffffae140f7836 */ /* 0x000fe20000000000 */
[----:B------:R1:W-:Y:S01]  /*9820*/  STL.64 [R1+0x428], R4 ;  /* 0x0004280401007387 */ /* 0x0003e20000100a00 */
[----:B------:R-:W3:Y:S03]  /*9830*/  LDC R20, c[0x0][0x230] ;  /* 0x00008c00ff147b82 */ /* 0x000ee60000000800 */
[----:B------:R1:W-:Y:S01]  /*9840*/  LDGSTS.E [R244+0x8008], desc[UR8][R4.64], !P0 ;  /* 0x0800800004f47fae */ /* 0x0003e2000c121848 */
[----:B--2---:R-:W-:-:S03]  /*9850*/  IMAD.WIDE R10, R14, 0x4, R122 ;  /* 0x000000040e0a7825 */ /* 0x004fc600078e027a */
[----:B------:R-:W-:Y:S04]  /*9860*/  STL.64 [R1+0x1d10], R56 ;  /* 0x001d103801007387 */ /* 0x000fe80000100a00 */
[----:B------:R2:W-:Y:S01]  /*9870*/  STL.64 [R1+0x438], R2 ;  /* 0x0004380201007387 */ /* 0x0005e20000100a00 */
[----:B-1----:R-:W-:-:S03]  /*9880*/  IMAD.WIDE R4, R14, 0x4, R124 ;  /* 0x000000040e047825 */ /* 0x002fc600078e027c */
        /* <DEDUP_REMOVED lines=35> */
[----:B------:R1:W-:Y:S04]  /*9ac0*/  LDGSTS.E [R244+0x10004], desc[UR8][R12.64], !P1 ;  /* 0x100040000cf47fae */ /* 0x0003e8000c921848 */
[----:B------:R4:W-:Y:S01]  /*9ad0*/  LDGSTS.E [R244+0x14004], desc[UR8][R10.64], !P1 ;  /* 0x140040000af47fae */ /* 0x0009e2000c921848 */
[----:B--2---:R-:W-:-:S03]  /*9ae0*/  IMAD.WIDE R2, R14, 0x4, R128 ;  /* 0x000000040e027825 */ /* 0x004fc600078e0280 */
[----:B------:R1:W-:Y:S01]  /*9af0*/  STL.64 [R1+0xe0], R12 ;  /* 0x0000e00c01007387 */ /* 0x0003e20000100a00 */
[----:B------:R-:W-:-:S03]  /*9b00*/  VIADD R14, R20, 0xffffff8f ;  /* 0xffffff8f140e7836 */ /* 0x000fc60000000000 */
[----:B------:R2:W-:Y:S01]  /*9b10*/  LDGSTS.E [R244+0x18004], desc[UR8][R4.64], !P1 ;  /* 0x1800400004f47fae */ /* 0x0005e2000c921848 */
[----:B------:R-:W-:-:S03]  /*9b20*/  IMAD R20, R46, 0x50, RZ ;  /* 0x000000502e147824 */ /* 0x000fc600078e02ff */
[----:B------:R4:W-:Y:S04]  /*9b30*/  STL.64 [R1+0xdf8], R10 ;  /* 0x000df80a01007387 */ /* 0x0009e80000100a00 */
[----:B------:R3:W-:Y:S01]  /*9b40*/  LDGSTS.E [R244+0x1c004], desc[UR8][R2.64], !P1 ;  /* 0x1c00400002f47fae */ /* 0x0007e2000c921848 */
[C---:B-1----:R-:W-:Y:S01]  /*9b50*/  IMAD.WIDE R12, R15.reuse, 0x4, R242 ;  /* 0x000000040f0c7825 */ /* 0x042fe200078e02f2 */
[----:B------:R-:W-:Y:S02]  /*9b60*/  ISETP.GE.U32.AND P1, PT, R14, 0x7fffff10, PT ;  /* 0x7fffff100e00780c */ /* 0x000fe40003f26070 */
[----:B------:R2:W-:Y:S01]  /*9b70*/  STL.64 [R1+0xdd8], R4 ;  /* 0x000dd80401007387 */ /* 0x0005e20000100a00 */
[----:B------:R-:W-:Y:S02]  /*9b80*/  IMAD R14, R46, 0x33, RZ ;  /* 0x000000332e0e7824 */ /* 0x000fe400078e02ff */
[C---:B----4-:R-:W-:Y:S01]  /*9b90*/  IMAD.WIDE R10, R15.reuse, 0x4, R122 ;  /* 0x000000040f0a7825 */ /* 0x050fe200078e027a */
[----:B------:R3:W-:Y:S04]  /*9ba0*/  STL.64 [R1+0xdd0], R2 ;  /* 0x000dd00201007387 */ /* 0x0007e80000100a00 */
[----:B------:R1:W-:Y:S01]  /*9bb0*/  STL.64 [R1+0xd8], R12 ;  /* 0x0000d80c01007387 */ /* 0x0003e20000100a00 */
[----:B--2---:R-:W-:-:S03]  /*9bc0*/  IMAD.WIDE R4, R15, 0x4, R124 ;  /* 0x000000040f047825 */ /* 0x004fc600078e027c */
[----:B------:R1:W-:Y:S01]  /*9bd0*/  LDGSTS.E [R244+0x10008], desc[UR8][R12.64], !P4 ;  /* 0x100080000cf47fae */ /* 0x0003e2000e121848 */
[----:B---3--:R-:W-:-:S03]  /*9be0*/  IMAD.WIDE R2, R15, 0x4, R128 ;  /* 0x000000040f027825 */ /* 0x008fc600078e0280 */
[----:B------:R2:W-:Y:S01]  /*9bf0*/  STL.64 [R1+0xdc8], R10 ;  /* 0x000dc80a01007387 */ /* 0x0005e20000100a00 */
[----:B------:R-:W-:-:S03]  /*9c00*/  IADD3 R15, R21, -0x72, RZ ;  /* 0xffffff8e150f7810 */ /* 0x000fc60007ffe0ff */
        /* <DEDUP_REMOVED lines=8> */
[C---:B-1----:R-:W-:Y:S02]  /*9c90*/  IMAD.WIDE R4, R14.reuse, 0x4, R124 ;  /* 0x000000040e047825 */ /* 0x042fe400078e027c */
[----:B------:R-:W-:Y:S04]  /*9ca0*/  LDGSTS.E [R244+0x1000c], desc[UR8][R12.64], !P3 ;  /* 0x1000c0000cf47fae */ /* 0x000fe8000d921848 */
[----:B------:R1:W-:Y:S01]  /*9cb0*/  LDGSTS.E [R244+0x1400c], desc[UR8][R10.64], !P3 ;  /* 0x1400c0000af47fae */ /* 0x0003e2000d921848 */
[----:B--2---:R-:W-:-:S03]  /*9cc0*/  IMAD.WIDE R2, R14, 0x4, R128 ;  /* 0x000000040e027825 */ /* 0x004fc600078e0280 */
[----:B------:R2:W-:Y:S01]  /*9cd0*/  LDGSTS.E [R244+0x1800c], desc[UR8][R4.64], !P3 ;  /* 0x1800c00004f47fae */ /* 0x0005e2000d921848 */
[----:B------:R-:W-:-:S03]  /*9ce0*/  VIADD R14, R22, 0xffffff8d ;  /* 0xffffff8d160e7836 */ /* 0x000fc60000000000 */
[----:B------:R3:W-:Y:S01]  /*9cf0*/  LDGSTS.E [R244+0x1c00c], desc[UR8][R2.64], !P3 ;  /* 0x1c00c00002f47fae */ /* 0x0007e2000d921848 */
[----:B------:R-:W-:-:S03]  /*9d00*/  IMAD R22, R46, 0x51, RZ ;  /* 0x000000512e167824 */ /* 0x000fc600078e02ff */
[----:B------:R-:W-:Y:S01]  /*9d10*/  STL.64 [R1+0xd0], R12 ;  /* 0x0000d00c01007387 */ /* 0x000fe20000100a00 */
[----:B------:R-:W-:Y:S01]  /*9d20*/  ISETP.GE.U32.AND P3, PT, R14, 0x7fffff0e, PT ;  /* 0x7fffff0e0e00780c */ /* 0x000fe20003f66070 */
[C---:B------:R-:W-:Y:S02]  /*9d30*/  IMAD.WIDE R14, R20.reuse, 0x4, R242 ;  /* 0x00000004140e7825 */ /* 0x040fe400078e02f2 */
[----:B------:R1:W-:Y:S04]  /*9d40*/  STL.64 [R1+0xdb0], R10 ;  /* 0x000db00a01007387 */ /* 0x0003e80000100a00 */
[----:B------:R2:W-:Y:S04]  /*9d50*/  STL.64 [R1+0xda8], R4 ;  /* 0x000da80401007387 */ /* 0x0005e80000100a00 */
[----:B------:R3:W-:Y:S01]  /*9d60*/  STL.64 [R1+0xda0], R2 ;  /* 0x000da00201007387 */ /* 0x0007e20000100a00 */
[----:B-1----:R-:W-:-:S03]  /*9d70*/  IMAD.WIDE R10, R20, 0x4, R122 ;  /* 0x00000004140a7825 */ /* 0x002fc600078e027a */
[----:B------:R-:W-:Y:S01]  /*9d80*/  LDGSTS.E [R244+0x20000], desc[UR8][R14.64], !P2 ;  /* 0x200000000ef47fae */ /* 0x000fe2000d121848 */
[----:B--2---:R-:W-:-:S03]  /*9d90*/  IMAD.WIDE R4, R20, 0x4, R124 ;  /* 0x0000000414047825 */ /* 0x004fc600078e027c */
[----:B------:R1:W-:Y:S01]  /*9da0*/  LDGSTS.E [R244+0x24000], desc[UR8][R10.64], !P2 ;  /* 0x240000000af47fae */ /* 0x0003e2000d121848 */
[----:B---3--:R-:W-:-:S03]  /*9db0*/  IMAD.WIDE R2, R20, 0x4, R128 ;  /* 0x0000000414027825 */ /* 0x008fc600078e0280 */
[----:B------:R2:W-:Y:S01]  /*9dc0*/  LDGSTS.E [R244+0x28000], desc[UR8][R4.64], !P2 ;  /* 0x2800000004f47fae */ /* 0x0005e2000d121848 */
[----:B------:R-:W-:-:S03]  /*9dd0*/  VIADD R20, R23, 0xffffff8c ;  /* 0xffffff8c17147836 */ /* 0x000fc60000000000 */
[----:B------:R3:W-:Y:S04]  /*9de0*/  LDGSTS.E [R244+0x2c000], desc[UR8][R2.64], !P2 ;  /* 0x2c00000002f47fae */ /* 0x0007e8000d121848 */
[----:B------:R1:W-:Y:S01]  /*9df0*/  STL.64 [R1+0xa50], R10 ;  /* 0x000a500a01007387 */ /* 0x0003e20000100a00 */
[----:B------:R-:W-:Y:S01]  /*9e00*/  ISETP.GE.U32.AND P2, PT, R20, 0x7fffff0d, PT ;  /* 0x7fffff0d1400780c */ /* 0x000fe20003f46070 */
[C---:B------:R-:W-:Y:S02]  /*9e10*/  IMAD.WIDE R20, R22.reuse, 0x4, R242 ;  /* 0x0000000416147825 */ /* 0x040fe400078e02f2 */
[----:B------:R2:W-:Y:S04]  /*9e20*/  STL.64 [R1+0xa40], R4 ;  /* 0x000a400401007387 */ /* 0x0005e80000100a00 */
[----:B------:R-:W-:Y:S01]  /*9e30*/  STL.64 [R1+0x1c68], R14 ;  /* 0x001c680e01007387 */ /* 0x000fe20000100a00 */
[----:B-1----:R-:W-:-:S03]  /*9e40*/  IMAD.WIDE R10, R22, 0x4, R122 ;  /* 0x00000004160a7825 */ /* 0x002fc600078e027a */
[----:B------:R3:W-:Y:S01]  /*9e50*/  STL.64 [R1+0xa38], R2 ;  /* 0x000a380201007387 */ /* 0x0007e20000100a00 */
[----:B--2---:R-:W-:-:S03]  /*9e60*/  IMAD.WIDE R4, R22, 0x4, R124 ;  /* 0x0000000416047825 */ /* 0x004fc600078e027c */
[----:B------:R-:W-:Y:S04]  /*9e70*/  LDGSTS.E [R244+0x20004], desc[UR8][R20.64], !P0 ;  /* 0x2000400014f47fae */ /* 0x000fe8000c121848 */
        /* <DEDUP_REMOVED lines=18> */
[----:B------:R3:W-:Y:S01]  /*9fa0*/  LDGSTS.E [R244+0x2c008], desc[UR8][R2.64], !P6 ;  /* 0x2c00800002f47fae */ /* 0x0007e2000f121848 */
[----:B------:R-:W-:-:S03]  /*9fb0*/  IMAD R27, R46, 0x70, RZ ;  /* 0x000000702e1b7824 */ /* 0x000fc600078e02ff */
[----:B------:R1:W-:Y:S01]  /*9fc0*/  STL.64 [R1+0xa08], R10 ;  /* 0x000a080a01007387 */ /* 0x0003e20000100a00 */
[----:B------:R-:W-:Y:S01]  /*9fd0*/  ISETP.GE.U32.AND P6, PT, R24, 0x7fffff6b, PT ;  /* 0x7fffff6b1800780c */ /* 0x000fe20003fc6070 */
[--C-:B------:R-:W-:Y:S02]  /*9fe0*/  IMAD.WIDE R24, R26, 0x4, R242.reuse ;  /* 0x000000041a187825 */ /* 0x100fe400078e02f2 */
[----:B------:R2:W-:Y:S02]  /*9ff0*/  STL.64 [R1+0xa00], R4 ;  /* 0x000a000401007387 */ /* 0x0005e40000100a00 */
[C---:B------:R-:W-:Y:S02]  /*a000*/  IMAD.WIDE R82, R27.reuse, 0x4, R242 ;  /* 0x000000041b527825 */ /* 0x040fe400078e02f2 */
[----:B------:R-:W-:Y:S02]  /*a010*/  STL.64 [R1+0x1c78], R22 ;  /* 0x001c781601007387 */ /* 0x000fe40000100a00 */
[----:B------:R-:W-:-:S02]  /*a020*/  IMAD.WIDE R216, R27, 0x4, R122 ;  /* 0x000000041bd87825 */ /* 0x000fc400078e027a */
[----:B------:R3:W-:Y:S02]  /*a030*/  STL.64 [R1+0x9f8], R2 ;  /* 0x0009f80201007387 */ /* 0x0007e40000100a00 */
[C---:B-1----:R-:W-:Y:S02]  /*a040*/  IMAD.WIDE R10, R26.reuse, 0x4, R122 ;  /* 0x000000041a0a7825 */ /* 0x042fe400078e027a */
[----:B------:R-:W-:Y:S02]  /*a050*/  LDGSTS.E [R244+0x2000c], desc[UR8][R24.64], !P5 ;  /* 0x2000c00018f47fae */ /* 0x000fe4000e921848 */
[--C-:B--2---:R-:W-:Y:S02]  /*a060*/  IMAD.WIDE R4, R26, 0x4, R124.reuse ;  /* 0x000000041a047825 */ /* 0x104fe400078e027c */
[----:B------:R-:W-:Y:S02]  /*a070*/  LDGSTS.E [R244+0x2400c], desc[UR8][R10.64], !P5 ;  /* 0x2400c0000af47fae */ /* 0x000fe4000e921848 */
[----:B------:R-:W-:-:S02]  /*a080*/  IMAD.WIDE R214, R27, 0x4, R124 ;  /* 0x000000041bd67825 */ /* 0x000fc400078e027c */
[----:B------:R-:W-:Y:S02]  /*a090*/  LDGSTS.E [R244+0x2800c], desc[UR8][R4.64], !P5 ;  /* 0x2800c00004f47fae */ /* 0x000fe4000e921848 */
[--C-:B---3--:R-:W-:Y:S01]  /*a0a0*/  IMAD.WIDE R2, R26, 0x4, R128.reuse ;  /* 0x000000041a027825 */ /* 0x108fe200078e0280 */
[----:B------:R-:W-:Y:S01]  /*a0b0*/  IADD3 R26, R28, -0x17, RZ ;  /* 0xffffffe91c1a7810 */ /* 0x000fe20007ffe0ff */
[----:B------:R-:W-:Y:S01]  /*a0c0*/  STL.64 [R1+0x9f0], R10 ;  /* 0x0009f00a01007387 */ /* 0x000fe20000100a00 */
[----:B------:R-:W1:Y:S01]  /*a0d0*/  LDC R28, c[0x0][0x230] ;  /* 0x00008c00ff1c7b82 */ /* 0x000e620000000800 */
[----:B------:R-:W-:Y:S02]  /*a0e0*/  IMAD.WIDE R212, R27, 0x4, R128 ;  /* 0x000000041bd47825 */ /* 0x000fe400078e0280 */
[----:B------:R-:W-:Y:S01]  /*a0f0*/  LDGSTS.E [R244+0x2c00c], desc[UR8][R2.64], !P5 ;  /* 0x2c00c00002f47fae */ /* 0x000fe2000e921848 */
[----:B------:R-:W-:Y:S01]  /*a100*/  ISETP.GE.U32.AND P5, PT, R26, 0x7fffff6a, PT ;  /* 0x7fffff6a1a00780c */ /* 0x000fe20003fa6070 */
[----:B------:R-:W-:-:S02]  /*a110*/  VIADD R27, R29, 0xffffffe8 ;  /* 0xffffffe81d1b7836 */ /* 0x000fc40000000000 */
[----:B------:R-:W-:Y:S01]  /*a120*/  IMAD R26, R46, 0x71, RZ ;  /* 0x000000712e1a7824 */ /* 0x000fe200078e02ff */
[----:B------:R-:W2:Y:S01]  /*a130*/  LDC R29, c[0x0][0x230] ;  /* 0x00008c00ff1d7b82 */ /* 0x000ea20000000800 */
[----:B------:R-:W-:Y:S02]  /*a140*/  LDGSTS.E [R244+0x30000], desc[UR8][R82.64], !P1 ;  /* 0x3000000052f47fae */ /* 0x000fe4000c921848 */
[C---:B------:R-:W-:Y:S02]  /*a150*/  IMAD.WIDE R84, R26.reuse, 0x4, R242 ;  /* 0x000000041a547825 */ /* 0x040fe400078e02f2 */
[----:B------:R-:W-:Y:S02]  /*a160*/  LDGSTS.E [R244+0x34000], desc[UR8][R216.64], !P1 ;  /* 0x34000000d8f47fae */ /* 0x000fe4000c921848 */
[C---:B------:R-:W-:Y:S02]  /*a170*/  IMAD.WIDE R210, R26.reuse, 0x4, R122 ;  /* 0x000000041ad27825 */ /* 0x040fe400078e027a */
[----:B------:R3:W-:Y:S02]  /*a180*/  LDGSTS.E [R244+0x38000], desc[UR8][R214.64], !P1 ;  /* 0x38000000d6f47fae */ /* 0x0007e4000c921848 */
[----:B------:R-:W-:-:S02]  /*a190*/  IMAD.WIDE R208, R26, 0x4, R124 ;  /* 0x000000041ad07825 */ /* 0x000fc400078e027c */
[----:B------:R4:W-:Y:S01]  /*a1a0*/  LDGSTS.E [R244+0x3c000], desc[UR8][R212.64], !P1 ;  /* 0x3c000000d4f47fae */ /* 0x0009e2000c921848 */
[----:B------:R-:W-:Y:S01]  /*a1b0*/  ISETP.GE.U32.AND P1, PT, R27, 0x7fffff69, PT ;  /* 0x7fffff691b00780c */ /* 0x000fe20003f26070 */
[----:B------:R-:W-:Y:S02]  /*a1c0*/  IMAD.WIDE R206, R26, 0x4, R128 ;  /* 0x000000041ace7825 */ /* 0x000fe400078e0280 */
[----:B------:R-:W-:Y:S02]  /*a1d0*/  LDGSTS.E [R244+0x30004], desc[UR8][R84.64], !P4 ;  /* 0x3000400054f47fae */ /* 0x000fe4000e121848 */
[----:B------:R-:W-:Y:S02]  /*a1e0*/  VIADD R26, R30, 0xffffffcb ;  /* 0xffffffcb1e1a7836 */ /* 0x000fe40000000000 */
[----:B------:R-:W4:Y:S01]  /*a1f0*/  LDC R30, c[0x0][0x230] ;  /* 0x00008c00ff1e7b82 */ /* 0x000f220000000800 */
[----:B------:R-:W-:Y:S01]  /*a200*/  IMAD R27, R46, 0x72, RZ ;  /* 0x000000722e1b7824 */ /* 0x000fe200078e02ff */
[----:B------:R4:W-:Y:S03]  /*a210*/  LDGSTS.E [R244+0x34004], desc[UR8][R210.64], !P4 ;  /* 0x34004000d2f47fae */ /* 0x0009e6000e121848 */
[C---:B------:R-:W-:Y:S01]  /*a220*/  IMAD.WIDE R86, R27.reuse, 0x4, R242 ;  /* 0x000000041b567825 */ /* 0x040fe200078e02f2 */
[----:B------:R4:W-:Y:S03]  /*a230*/  LDGSTS.E [R244+0x38004], desc[UR8][R208.64], !P4 ;  /* 0x38004000d0f47fae */ /* 0x0009e6000e121848 */
[----:B------:R-:W-:Y:S01]  /*a240*/  IMAD.WIDE R204, R27, 0x4, R122 ;  /* 0x000000041bcc7825 */ /* 0x000fe200078e027a */
[----:B------:R-:W-:Y:S01]  /*a250*/  LDGSTS.E [R244+0x3c004], desc[UR8][R206.64], !P4 ;  /* 0x3c004000cef47fae */ /* 0x000fe2000e121848 */
[----:B------:R-:W-:-:S02]  /*a260*/  ISETP.GE.U32.AND P4, PT, R26, 0x7fffff4c, PT ;  /* 0x7fffff4c1a00780c */ /* 0x000fc40003f86070 */
[----:B------:R-:W-:Y:S01]  /*a270*/  IMAD R26, R46, 0x73, RZ ;  /* 0x000000732e1a7824 */ /* 0x000fe200078e02ff */
[----:B------:R-:W-:Y:S01]  /*a280*/  STL.64 [R1+0x9e8], R4 ;  /* 0x0009e80401007387 */ /* 0x000fe20000100a00 */
[----:B------:R-:W-:-:S03]  /*a290*/  IMAD.WIDE R202, R27, 0x4, R124 ;  /* 0x000000041bca7825 */ /* 0x000fc600078e027c */
[----:B------:R-:W-:Y:S01]  /*a2a0*/  STL.64 [R1+0x1c80], R24 ;  /* 0x001c801801007387 */ /* 0x000fe20000100a00 */
[----:B------:R-:W-:-:S03]  /*a2b0*/  IMAD.WIDE R200, R27, 0x4, R128 ;  /* 0x000000041bc87825 */ /* 0x000fc600078e0280 */
[----:B------:R-:W-:Y:S01]  /*a2c0*/  STL.64 [R1+0x9d0], R2 ;  /* 0x0009d00201007387 */ /* 0x000fe20000100a00 */
[----:B------:R-:W-:-:S03]  /*a2d0*/  IMAD.WIDE R88, R26, 0x4, R242 ;  /* 0x000000041a587825 */ /* 0x000fc600078e02f2 */
[----:B------:R-:W-:Y:S01]  /*a2e0*/  STL.64 [R1+0x1c88], R82 ;  /* 0x001c885201007387 */ /* 0x000fe20000100a00 */
[----:B------:R-:W-:-:S03]  /*a2f0*/  IMAD.WIDE R198, R26, 0x4, R122 ;  /* 0x000000041ac67825 */ /* 0x000fc600078e027a */
[----:B------:R4:W-:Y:S01]  /*a300*/  LDGSTS.E [R244+0x30008], desc[UR8][R86.64], !P3 ;  /* 0x3000800056f47fae */ /* 0x0009e2000d921848 */
[----:B-1----:R-:W-:Y:S02]  /*a310*/  VIADD R27, R28, 0xffffffca ;  /* 0xffffffca1c1b7836 */ /* 0x002fe40000000000 */
[C---:B------:R-:W-:Y:S01]  /*a320*/  IMAD.WIDE R196, R26.reuse, 0x4, R124 ;  /* 0x000000041ac47825 */ /* 0x040fe200078e027c */
[----:B------:R-:W-:Y:S01]  /*a330*/  STL.64 [R1+0x1a30], R216 ;  /* 0x001a30d801007387 */ /* 0x000fe20000100a00 */
[----:B------:R-:W1:Y:S02]  /*a340*/  LDC R28, c[0x0][0x230] ;  /* 0x00008c00ff1c7b82 */ /* 0x000e640000000800 */
[----:B------:R-:W-:Y:S01]  /*a350*/  IMAD.WIDE R194, R26, 0x4, R128 ;  /* 0x000000041ac27825 */ /* 0x000fe200078e0280 */
[----:B------:R1:W-:Y:S03]  /*a360*/  LDGSTS.E [R244+0x34008], desc[UR8][R204.64], !P3 ;  /* 0x34008000ccf47fae */ /* 0x0003e6000d921848 */
[----:B--2---:R-:W-:Y:S01]  /*a370*/  VIADD R26, R29, 0xffffffc9 ;  /* 0xffffffc91d1a7836 */ /* 0x004fe20000000000 */
[----:B------:R3:W-:Y:S01]  /*a380*/  STL.64 [R1+0x1a38], R214 ;  /* 0x001a38d601007387 */ /* 0x0007e20000100a00 */
[----:B------:R-:W2:Y:S03]  /*a390*/  LDC R29, c[0x0][0x230] ;  /* 0x00008c00ff1d7b82 */ /* 0x000ea60000000800 */
[----:B------:R-:W-:Y:S04]  /*a3a0*/  LDGSTS.E [R244+0x38008], desc[UR8][R202.64], !P3 ;  /* 0x38008000caf47fae */ /* 0x000fe8000d921848 */
[----:B------:R4:W-:Y:S04]  /*a3b0*/  STL.64 [R1+0x1a40], R212 ;  /* 0x001a40d401007387 */ /* 0x0009e80000100a00 */
[----:B------:R-:W-:Y:S01]  /*a3c0*/  LDGSTS.E [R244+0x3c008], desc[UR8][R200.64], !P3 ;  /* 0x3c008000c8f47fae */ /* 0x000fe2000d921848 */
[----:B------:R-:W-:Y:S01]  /*a3d0*/  ISETP.GE.U32.AND P3, PT, R27, 0x7fffff4b, PT ;  /* 0x7fffff4b1b00780c */ /* 0x000fe20003f66070 */
[----:B------:R-:W-:-:S02]  /*a3e0*/  IMAD R27, R46, 0x15, RZ ;  /* 0x000000152e1b7824 */ /* 0x000fc400078e02ff */
[----:B------:R-:W-:Y:S01]  /*a3f0*/  STL.64 [R1+0x1c90], R84 ;  /* 0x001c905401007387 */ /* 0x000fe20000100a00 */
[----:B---3--:R-:W-:-:S03]  /*a400*/  IMAD.WIDE R214, R34, 0x4, R128 ;  /* 0x0000000422d67825 */ /* 0x008fc600078e0280 */
[----:B------:R3:W-:Y:S01]  /*a410*/  LDGSTS.E [R244+0x3000c], desc[UR8][R88.64], !P2 ;  /* 0x3000c00058f47fae */ /* 0x0007e2000d121848 */
[----:B----4-:R-:W-:-:S03]  /*a420*/  IMAD.WIDE R212, R34, 0x4, R124 ;  /* 0x0000000422d47825 */ /* 0x010fc600078e027c */
[----:B------:R4:W-:Y:S04]  /*a430*/  STL.64 [R1+0x1a48], R210 ;  /* 0x001a48d201007387 */ /* 0x0009e80000100a00 */
[----:B------:R-:W-:Y:S04]  /*a440*/  LDGSTS.E [R244+0x3400c], desc[UR8][R198.64], !P2 ;  /* 0x3400c000c6f47fae */ /* 0x000fe8000d121848 */
[----:B------:R3:W-:Y:S04]  /*a450*/  STL.64 [R1+0x1a50], R208 ;  /* 0x001a50d001007387 */ /* 0x0007e80000100a00 */
[----:B------:R-:W-:Y:S01]  /*a460*/  LDGSTS.E [R244+0x3800c], desc[UR8][R196.64], !P2 ;  /* 0x3800c000c4f47fae */ /* 0x000fe2000d121848 */
[----:B----4-:R-:W-:-:S03]  /*a470*/  IMAD.WIDE R210, R34, 0x4, R122 ;  /* 0x0000000422d27825 */ /* 0x010fc600078e027a */
[----:B------:R-:W-:Y:S04]  /*a480*/  STL.64 [R1+0x1a58], R206 ;  /* 0x001a58ce01007387 */ /* 0x000fe80000100a00 */
[----:B------:R-:W-:Y:S01]  /*a490*/  LDGSTS.E [R244+0x3c00c], desc[UR8][R194.64], !P2 ;  /* 0x3c00c000c2f47fae */ /* 0x000fe2000d121848 */
[----:B------:R-:W-:Y:S01]  /*a4a0*/  ISETP.GE.U32.AND P2, PT, R26, 0x7fffff4a, PT ;  /* 0x7fffff4a1a00780c */ /* 0x000fe20003f46070 */
[----:B------:R-:W-:Y:S02]  /*a4b0*/  IMAD R26, R46, 0x14, RZ ;  /* 0x000000142e1a7824 */ /* 0x000fe400078e02ff */
[----:B------:R4:W-:Y:S01]  /*a4c0*/  STL.64 [R1+0x1c98], R86 ;  /* 0x001c985601007387 */ /* 0x0009e20000100a00 */
[----:B---3--:R-:W-:-:S03]  /*a4d0*/  IMAD.WIDE R208, R32, 0x4, R128 ;  /* 0x0000000420d07825 */ /* 0x008fc600078e0280 */
[----:B------:R1:W-:Y:S01]  /*a4e0*/  STL.64 [R1+0x1a60], R204 ;  /* 0x001a60cc01007387 */ /* 0x0003e20000100a00 */
[----:B------:R-:W-:-:S03]  /*a4f0*/  IMAD.WIDE R10, R26, 0x4, R122 ;  /* 0x000000041a0a7825 */ /* 0x000fc600078e027a */
[----:B------:R-:W-:Y:S01]  /*a500*/  STL.64 [R1+0x1a68], R202 ;  /* 0x001a68ca01007387 */ /* 0x000fe20000100a00 */
[----:B------:R-:W-:-:S03]  /*a510*/  IMAD.WIDE R4, R26, 0x4, R124 ;  /* 0x000000041a047825 */ /* 0x000fc600078e027c */
[----:B------:R-:W-:Y:S01]  /*a520*/  STL.64 [R1+0x1a70], R200 ;  /* 0x001a70c801007387 */ /* 0x000fe20000100a00 */
[----:B------:R-:W-:-:S03]  /*a530*/  IMAD.WIDE R2, R26, 0x4, R128 ;  /* 0x000000041a027825 */ /* 0x000fc600078e0280 */
[----:B------:R3:W-:Y:S01]  /*a540*/  STL.64 [R1+0x1ca0], R88 ;  /* 0x001ca05801007387 */ /* 0x0007e20000100a00 */
[----:B----4-:R-:W-:-:S03]  /*a550*/  IMAD.WIDE R86, R27, 0x4, R242 ;  /* 0x000000041b567825 */ /* 0x010fc600078e02f2 */
[----:B------:R-:W-:Y:S01]  /*a560*/  STL.64 [R1+0x1a78], R198 ;  /* 0x001a78c601007387 */ /* 0x000fe20000100a00 */
[----:B-1----:R-:W-:-:S03]  /*a570*/  IMAD.WIDE R204, R32, 0x4, R122 ;  /* 0x0000000420cc7825 */ /* 0x002fc600078e027a */
[----:B------:R-:W-:Y:S01]  /*a580*/  STL.64 [R1+0x1a80], R196 ;  /* 0x001a80c401007387 */ /* 0x000fe20000100a00 */
[----:B------:R-:W-:-:S03]  /*a590*/  IMAD.WIDE R206, R32, 0x4, R124 ;  /* 0x0000000420ce7825 */ /* 0x000fc600078e027c */
[----:B------:R-:W-:Y:S01]  /*a5a0*/  STL.64 [R1+0x1a88], R194 ;  /* 0x001a88c201007387 */ /* 0x000fe20000100a00 */
[----:B---3--:R-:W-:-:S03]  /*a5b0*/  IMAD.WIDE R88, R26, 0x4, R242 ;  /* 0x000000041a587825 */ /* 0x008fc600078e02f2 */
[----:B------:R1:W-:Y:S01]  /*a5c0*/  STL.64 [R1+0x488], R10 ;  /* 0x0004880a01007387 */ /* 0x0003e20000100a00 */
[----:B------:R-:W-:Y:S02]  /*a5d0*/  VIADD R26, R30, 0xffffffc8 ;  /* 0xffffffc81e1a7836 */ /* 0x000fe40000000000 */
[----:B------:R-:W3:Y:S01]  /*a5e0*/  LDC R30, c[0x0][0x230] ;  /* 0x00008c00ff1e7b82 */ /* 0x000ee20000000800 */
[----:B------:R-:W-:Y:S04]  /*a5f0*/  LDGSTS.E [R245], desc[UR8][R88.64], !P0 ;  /* 0x0000000058f57fae */ /* 0x000fe8000c121848 */
[----:B------:R1:W-:Y:S04]  /*a600*/  LDGSTS.E [R245+0x4000], desc[UR8][R10.64], !P0 ;  /* 0x040000000af57fae */ /* 0x0003e8000c121848 */
[----:B------:R4:W-:Y:S04]  /*a610*/  STL.64 [R1+0x490], R4 ;  /* 0x0004900401007387 */ /* 0x0009e80000100a00 */
[----:B------:R4:W-:Y:S01]  /*a620*/  LDGSTS.E [R245+0x8000], desc[UR8][R4.64], !P0 ;  /* 0x0800000004f57fae */ /* 0x0009e2000c121848 */
[----:B-1----:R-:W-:-:S03]  /*a630*/  IMAD.WIDE R10, R27, 0x4, R122 ;  /* 0x000000041b0a7825 */ /* 0x002fc600078e027a */
[----:B------:R1:W-:Y:S04]  /*a640*/  STL.64 [R1+0x1d20], R88 ;  /* 0x001d205801007387 */ /* 0x0003e80000100a00 */
[----:B------:R2:W-:Y:S01]  /*a650*/  STL.64 [R1+0x498], R2 ;  /* 0x0004980201007387 */ /* 0x0005e20000100a00 */
[----:B----4-:R-:W-:-:S03]  /*a660*/  IMAD.WIDE R4, R27, 0x4, R124 ;  /* 0x000000041b047825 */ /* 0x010fc600078e027c */
[----:B------:R2:W-:Y:S01]  /*a670*/  LDGSTS.E [R245+0xc000], desc[UR8][R2.64], !P0 ;  /* 0x0c00000002f57fae */ /* 0x0005e2000c121848 */
[----:B------:R-:W-:Y:S01]  /*a680*/  ISETP.GE.U32.AND P0, PT, R26, 0x7fffff49, PT ;  /* 0x7fffff491a00780c */ /* 0x000fe20003f06070 */
[----:B------:R-:W-:Y:S02]  /*a690*/  IMAD R26, R46, 0x16, RZ ;  /* 0x000000162e1a7824 */ /* 0x000fe400078e02ff */
[----:B------:R4:W-:Y:S01]  /*a6a0*/  STL.64 [R1+0x4a0], R10 ;  /* 0x0004a00a01007387 */ /* 0x0009e20000100a00 */
[----:B-1----:R-:W-:Y:S02]  /*a6b0*/  IMAD.MOV.U32 R88, RZ, RZ, R16 ;  /* 0x000000ffff587224 */ /* 0x002fe400078e0010 */
[----:B------:R-:W-:Y:S01]  /*a6c0*/  IMAD.WIDE R84, R26, 0x4, R242 ;  /* 0x000000041a547825 */ /* 0x000fe200078e02f2 */
[----:B------:R-:W-:Y:S03]  /*a6d0*/  LDGSTS.E [R245+0x4], desc[UR8][R86.64], !P6 ;  /* 0x0000400056f57fae */ /* 0x000fe6000f121848 */
[----:B------:R-:W-:Y:S01]  /*a6e0*/  IMAD.MOV.U32 R89, RZ, RZ, R17 ;  /* 0x000000ffff597224 */ /* 0x000fe200078e0011 */
[----:B------:R1:W-:Y:S01]  /*a6f0*/  STL.64 [R1+0x4b8], R4 ;  /* 0x0004b80401007387 */ /* 0x0003e20000100a00 */
[----:B--2---:R-:W-:-:S03]  /*a700*/  IMAD.WIDE R2, R27, 0x4, R128 ;  /* 0x000000041b027825 */ /* 0x004fc600078e0280 */
[----:B------:R4:W-:Y:S01]  /*a710*/  LDGSTS.E [R245+0x4004], desc[UR8][R10.64], !P6 ;  /* 0x040040000af57fae */ /* 0x0009e2000f121848 */
[----:B------:R-:W-:Y:S02]  /*a720*/  VIADD R27, R28, 0xffffffab ;  /* 0xffffffab1c1b7836 */ /* 0x000fe40000000000 */
[----:B------:R-:W2:Y:S01]  /*a730*/  LDC R28, c[0x0][0x230] ;  /* 0x00008c00ff1c7b82 */ /* 0x000ea20000000800 */
[----:B------:R-:W-:Y:S04]  /*a740*/  STL.64 [R1+0x1d28], R86 ;  /* 0x001d285601007387 */ /* 0x000fe80000100a00 */
[----:B------:R1:W-:Y:S04]  /*a750*/  LDGSTS.E [R245+0x8004], desc[UR8][R4.64], !P6 ;  /* 0x0800400004f57fae */ /* 0x0003e8000f121848 */
[----:B------:R3:W-:Y:S01]  /*a760*/  STL.64 [R1+0x4c0], R2 ;  /* 0x0004c00201007387 */ /* 0x0007e20000100a00 */
[----:B----4-:R-:W-:-:S03]  /*a770*/  IMAD.WIDE R10, R26, 0x4, R122 ;  /* 0x000000041a0a7825 */ /* 0x010fc600078e027a */
[----:B------:R3:W-:Y:S01]  /*a780*/  LDGSTS.E [R245+0xc004], desc[UR8][R2.64], !P6 ;  /* 0x0c00400002f57fae */ /* 0x0007e2000f121848 */
[----:B------:R-:W-:Y:S01]  /*a790*/  ISETP.GE.U32.AND P6, PT, R27, 0x7fffff2c, PT ;  /* 0x7fffff2c1b00780c */ /* 0x000fe20003fc6070 */
[----:B------:R-:W-:Y:S02]  /*a7a0*/  IMAD R27, R46, 0x17, RZ ;  /* 0x000000172e1b7824 */ /* 0x000fe400078e02ff */
[C---:B-1----:R-:W-:Y:S01]  /*a7b0*/  IMAD.WIDE R4, R26.reuse, 0x4, R124 ;  /* 0x000000041a047825 */ /* 0x042fe200078e027c */
[----:B------:R-:W-:Y:S03]  /*a7c0*/  LDGSTS.E [R245+0x8], desc[UR8][R84.64], !P5 ;  /* 0x0000800054f57fae */ /* 0x000fe6000e921848 */
[----:B------:R-:W-:Y:S01]  /*a7d0*/  IMAD.WIDE R82, R27, 0x4, R242 ;  /* 0x000000041b527825 */ /* 0x000fe200078e02f2 */
[----:B------:R1:W-:Y:S03]  /*a7e0*/  STL.64 [R1+0x4d8], R10 ;  /* 0x0004d80a01007387 */ /* 0x0003e60000100a00 */
[----:B---3--:R-:W-:Y:S01]  /*a7f0*/  IMAD.WIDE R2, R26, 0x4, R128 ;  /* 0x000000041a027825 */ /* 0x008fe200078e0280 */
[----:B------:R1:W-:Y:S03]  /*a800*/  LDGSTS.E [R245+0x4008], desc[UR8][R10.64], !P5 ;  /* 0x040080000af57fae */ /* 0x0003e6000e921848 */
[----:B------:R-:W-:Y:S01]  /*a810*/  VIADD R26, R29, 0xffffffaa ;  /* 0xffffffaa1d1a7836 */ /* 0x000fe20000000000 */
[----:B------:R3:W-:Y:S01]  /*a820*/  STL.64 [R1+0x4e8], R4 ;  /* 0x0004e80401007387 */ /* 0x0007e20000100a00 */
[----:B------:R-:W4:Y:S01]  /*a830*/  LDC R29, c[0x0][0x230] ;  /* 0x00008c00ff1d7b82 */ /* 0x000f220000000800 */
[----:B------:R-:W-:-:S02]  /*a840*/  IMAD.MOV.U32 R86, RZ, RZ, R18 ;  /* 0x000000ffff567224 */ /* 0x000fc400078e0012 */
[----:B------:R3:W-:Y:S01]  /*a850*/  LDGSTS.E [R245+0x8008], desc[UR8][R4.64], !P5 ;  /* 0x0800800004f57fae */ /* 0x0007e2000e921848 */
[----:B------:R-:W-:-:S03]  /*a860*/  IMAD.MOV.U32 R87, RZ, RZ, R19 ;  /* 0x000000ffff577224 */ /* 0x000fc600078e0013 */
[----:B------:R2:W-:Y:S01]  /*a870*/  STL.64 [R1+0x4f0], R2 ;  /* 0x0004f00201007387 */ /* 0x0005e20000100a00 */
[----:B-1----:R-:W-:-:S03]  /*a880*/  IMAD.WIDE R10, R27, 0x4, R122 ;  /* 0x000000041b0a7825 */ /* 0x002fc600078e027a */
[----:B------:R2:W-:Y:S01]  /*a890*/  LDGSTS.E [R245+0xc008], desc[UR8][R2.64], !P5 ;  /* 0x0c00800002f57fae */ /* 0x0005e2000e921848 */
[----:B------:R-:W-:Y:S01]  /*a8a0*/  ISETP.GE.U32.AND P5, PT, R26, 0x7fffff2b, PT ;  /* 0x7fffff2b1a00780c */ /* 0x000fe20003fa6070 */
[----:B------:R-:W-:Y:S02]  /*a8b0*/  IMAD R26, R46, 0x34, RZ ;  /* 0x000000342e1a7824 */ /* 0x000fe400078e02ff */
        /* <DEDUP_REMOVED lines=11> */
[----:B------:R1:W-:Y:S01]  /*a970*/  LDGSTS.E [R245+0xc00c], desc[UR8][R2.64], !P1 ;  /* 0x0c00c00002f57fae */ /* 0x0003e2000c921848 */
[----:B------:R-:W-:Y:S01]  /*a980*/  ISETP.GE.U32.AND P1, PT, R27, 0x7fffff2a, PT ;  /* 0x7fffff2a1b00780c */ /* 0x000fe20003f26070 */
[----:B------:R-:W-:Y:S02]  /*a990*/  IMAD R27, R46, 0x35, RZ ;  /* 0x000000352e1b7824 */ /* 0x000fe400078e02ff */
[----:B------:R1:W-:Y:S01]  /*a9a0*/  STL.64 [R1+0x508], R2 ;  /* 0x0005080201007387 */ /* 0x0003e20000100a00 */
[----:B--2---:R-:W-:-:S03]  /*a9b0*/  IMAD.WIDE R4, R26, 0x4, R124 ;  /* 0x000000041a047825 */ /* 0x004fc600078e027c */
[----:B------:R2:W-:Y:S01]  /*a9c0*/  STL.64 [R1+0xd88], R10 ;  /* 0x000d880a01007387 */ /* 0x0005e20000100a00 */
[----:B------:R-:W-:-:S03]  /*a9d0*/  IMAD.WIDE R80, R27, 0x4, R242 ;  /* 0x000000041b507825 */ /* 0x000fc600078e02f2 */
[----:B------:R-:W-:Y:S01]  /*a9e0*/  LDGSTS.E [R245+0x10000], desc[UR8][R14.64], !P4 ;  /* 0x100000000ef57fae */ /* 0x000fe2000e121848 */
[----:B-1----:R-:W-:Y:S01]  /*a9f0*/  IMAD.WIDE R2, R26, 0x4, R128 ;  /* 0x000000041a027825 */ /* 0x002fe200078e0280 */
[----:B------:R-:W-:Y:S02]  /*aa00*/  IADD3 R26, R28, -0x58, RZ ;  /* 0xffffffa81c1a7810 */ /* 0x000fe40007ffe0ff */
[----:B------:R1:W-:Y:S01]  /*aa10*/  STL.64 [R1+0xd80], R4 ;  /* 0x000d800401007387 */ /* 0x0003e20000100a00 */
[----:B------:R-:W-:-:S03]  /*aa20*/  IMAD R28, R46, 0x54, RZ ;  /* 0x000000542e1c7824 */ /* 0x000fc600078e02ff */
[----:B------:R2:W-:Y:S01]  /*aa30*/  LDGSTS.E [R245+0x14000], desc[UR8][R10.64], !P4 ;  /* 0x140000000af57fae */ /* 0x0005e2000e121848 */
[----:B------:R-:W-:-:S03]  /*aa40*/  IMAD.WIDE R194, R28, 0x4, R124 ;  /* 0x000000041cc27825 */ /* 0x000fc600078e027c */
[----:B------:R-:W-:Y:S01]  /*aa50*/  STL.64 [R1+0x1ca8], R14 ;  /* 0x001ca80e01007387 */ /* 0x000fe20000100a00 */
[----:B------:R-:W-:-:S03]  /*aa60*/  IMAD.WIDE R196, R28, 0x4, R128 ;  /* 0x000000041cc47825 */ /* 0x000fc600078e0280 */
[----:B------:R1:W-:Y:S04]  /*aa70*/  LDGSTS.E [R245+0x18000], desc[UR8][R4.64], !P4 ;  /* 0x1800000004f57fae */ /* 0x0003e8000e121848 */
[----:B------:R4:W-:Y:S01]  /*aa80*/  STL.64 [R1+0xd68], R2 ;  /* 0x000d680201007387 */ /* 0x0009e20000100a00 */
[----:B--2---:R-:W-:-:S03]  /*aa90*/  IMAD.WIDE R10, R27, 0x4, R122 ;  /* 0x000000041b0a7825 */ /* 0x004fc600078e027a */
[----:B------:R4:W-:Y:S01]  /*aaa0*/  LDGSTS.E [R245+0x1c000], desc[UR8][R2.64], !P4 ;  /* 0x1c00000002f57fae */ /* 0x0009e2000e121848 */
[----:B------:R-:W-:Y:S01]  /*aab0*/  ISETP.GE.U32.AND P4, PT, R26, 0x7fffff29, PT ;  /* 0x7fffff291a00780c */ /* 0x000fe20003f86070 */
[----:B------:R-:W-:Y:S02]  /*aac0*/  IMAD R26, R46, 0x36, RZ ;  /* 0x000000362e1a7824 */ /* 0x000fe400078e02ff */
[C---:B-1----:R-:W-:Y:S01]  /*aad0*/  IMAD.WIDE R4, R27.reuse, 0x4, R124 ;  /* 0x000000041b047825 */ /* 0x042fe200078e027c */
[----:B------:R-:W-:Y:S03]  /*aae0*/  LDGSTS.E [R245+0x10004], desc[UR8][R80.64], !P3 ;  /* 0x1000400050f57fae */ /* 0x000fe6000d921848 */
[C---:B------:R-:W-:Y:S01]  /*aaf0*/  IMAD.WIDE R78, R26.reuse, 0x4, R242 ;  /* 0x000000041a4e7825 */ /* 0x040fe200078e02f2 */
[----:B------:R1:W-:Y:S03]  /*ab00*/  LDGSTS.E [R245+0x14004], desc[UR8][R10.64], !P3 ;  /* 0x140040000af57fae */ /* 0x0003e6000d921848 */
[----:B----4-:R-:W-:Y:S01]  /*ab10*/  IMAD.WIDE R2, R27, 0x4, R128 ;  /* 0x000000041b027825 */ /* 0x010fe200078e0280 */
[----:B------:R1:W-:Y:S03]  /*ab20*/  STL.64 [R1+0xd60], R10 ;  /* 0x000d600a01007387 */ /* 0x0003e60000100a00 */
[----:B------:R-:W-:Y:S01]  /*ab30*/  VIADD R27, R29, 0xffffff8b ;  /* 0xffffff8b1d1b7836 */ /* 0x000fe20000000000 */
[----:B------:R2:W-:Y:S01]  /*ab40*/  LDGSTS.E [R245+0x18004], desc[UR8][R4.64], !P3 ;  /* 0x1800400004f57fae */ /* 0x0005e2000d921848 */
[----:B------:R-:W4:Y:S03]  /*ab50*/  LDC R29, c[0x0][0x230] ;  /* 0x00008c00ff1d7b82 */ /* 0x000f260000000800 */
[----:B------:R2:W-:Y:S04]  /*ab60*/  STL.64 [R1+0xd58], R4 ;  /* 0x000d580401007387 */ /* 0x0005e80000100a00 */
[----:B------:R3:W-:Y:S01]  /*ab70*/  LDGSTS.E [R245+0x1c004], desc[UR8][R2.64], !P3 ;  /* 0x1c00400002f57fae */ /* 0x0007e2000d921848 */
[----:B-1----:R-:W-:Y:S01]  /*ab80*/  IMAD.WIDE R10, R26, 0x4, R122 ;  /* 0x000000041a0a7825 */ /* 0x002fe200078e027a */
[----:B------:R-:W-:-:S02]  /*ab90*/  ISETP.GE.U32.AND P3, PT, R27, 0x7fffff0c, PT ;  /* 0x7fffff0c1b00780c */ /* 0x000fc40003f66070 */
[----:B------:R-:W-:Y:S01]  /*aba0*/  STL.64 [R1+0x1cb0], R80 ;  /* 0x001cb05001007387 */ /* 0x000fe20000100a00 */
        /* <DEDUP_REMOVED lines=8> */
[----:B------:R-:W-:-:S03]  /*ac30*/  VIADD R26, R30, 0xffffff8a ;  /* 0xffffff8a1e1a7836 */ /* 0x000fc60000000000 */
[----:B------:R1:W-:Y:S01]  /*ac40*/  LDGSTS.E [R245+0x14008], desc[UR8][R10.64], !P2 ;  /* 0x140080000af57fae */ /* 0x0003e2000d121848 */
[----:B------:R-:W-:-:S03]  /*ac50*/  IMAD R30, R46, 0x55, RZ ;  /* 0x000000552e1e7824 */ /* 0x000fc600078e02ff */
[----:B------:R-:W-:Y:S01]  /*ac60*/  STL.64 [R1+0x1cb8], R78 ;  /* 0x001cb84e01007387 */ /* 0x000fe20000100a00 */
[----:B------:R-:W-:-:S03]  /*ac70*/  IMAD.WIDE R198, R30, 0x4, R122 ;  /* 0x000000041ec67825 */ /* 0x000fc600078e027a */
[----:B------:R2:W-:Y:S01]  /*ac80*/  LDGSTS.E [R245+0x18008], desc[UR8][R4.64], !P2 ;  /* 0x1800800004f57fae */ /* 0x0005e2000d121848 */
[----:B------:R-:W-:-:S03]  /*ac90*/  IMAD.WIDE R200, R30, 0x4, R124 ;  /* 0x000000041ec87825 */ /* 0x000fc600078e027c */
[----:B------:R3:W-:Y:S01]  /*aca0*/  STL.64 [R1+0xd30], R2 ;  /* 0x000d300201007387 */ /* 0x0007e20000100a00 */
[----:B-1----:R-:W-:-:S03]  /*acb0*/  IMAD.WIDE R10, R27, 0x4, R122 ;  /* 0x000000041b0a7825 */ /* 0x002fc600078e027a */
[----:B------:R3:W-:Y:S01]  /*acc0*/  LDGSTS.E [R245+0x1c008], desc[UR8][R2.64], !P2 ;  /* 0x1c00800002f57fae */ /* 0x0007e2000d121848 */
[----:B------:R-:W-:Y:S01]  /*acd0*/  ISETP.GE.U32.AND P2, PT, R26, 0x7fffff0b, PT ;  /* 0x7fffff0b1a00780c */ /* 0x000fe20003f46070 */
[----:B------:R-:W-:Y:S02]  /*ace0*/  VIADD R26, R31, 0xffffff89 ;  /* 0xffffff891f1a7836 */ /* 0x000fe40000000000 */
[C---:B--2---:R-:W-:Y:S01]  /*acf0*/  IMAD.WIDE R4, R27.reuse, 0x4, R124 ;  /* 0x000000041b047825 */ /* 0x044fe200078e027c */
[----:B------:R-:W-:Y:S03]  /*ad00*/  LDGSTS.E [R245+0x1000c], desc[UR8][R76.64], !P0 ;  /* 0x1000c0004cf57fae */ /* 0x000fe6000c121848 */
[--C-:B------:R-:W-:Y:S01]  /*ad10*/  IMAD.WIDE R202, R30, 0x4, R128.reuse ;  /* 0x000000041eca7825 */ /* 0x100fe200078e0280 */
[----:B------:R-:W-:Y:S03]  /*ad20*/  LDGSTS.E [R245+0x1400c], desc[UR8][R10.64], !P0 ;  /* 0x1400c0000af57fae */ /* 0x000fe6000c121848 */
[----:B---3--:R-:W-:Y:S01]  /*ad30*/  IMAD.WIDE R2, R27, 0x4, R128 ;  /* 0x000000041b027825 */ /* 0x008fe200078e0280 */
[----:B------:R-:W-:Y:S04]  /*ad40*/  STL.64 [R1+0xd18], R10 ;  /* 0x000d180a01007387 */ /* 0x000fe80000100a00 */
[----:B------:R-:W-:Y:S04]  /*ad50*/  LDGSTS.E [R245+0x1800c], desc[UR8][R4.64], !P0 ;  /* 0x1800c00004f57fae */ /* 0x000fe8000c121848 */
[----:B------:R-:W-:Y:S04]  /*ad60*/  STL.64 [R1+0xd10], R4 ;  /* 0x000d100401007387 */ /* 0x000fe80000100a00 */
[----:B------:R1:W-:Y:S01]  /*ad70*/  LDGSTS.E [R245+0x1c00c], desc[UR8][R2.64], !P0 ;  /* 0x1c00c00002f57fae */ /* 0x0003e2000c121848 */
[----:B------:R-:W-:Y:S01]  /*ad80*/  ISETP.GE.U32.AND P0, PT, R26, 0x7fffff0a, PT ;  /* 0x7fffff0a1a00780c */ /* 0x000fe20003f06070 */
[----:B------:R-:W-:-:S02]  /*ad90*/  IMAD.WIDE R26, R28, 0x4, R242 ;  /* 0x000000041c1a7825 */ /* 0x000fc400078e02f2 */
[----:B------:R-:W-:Y:S04]  /*ada0*/  STL.64 [R1+0x1cc0], R76 ;  /* 0x001cc04c01007387 */ /* 0x000fe80000100a00 */
[----:B------:R1:W-:Y:S04]  /*adb0*/  STL.64 [R1+0xd08], R2 ;  /* 0x000d080201007387 */ /* 0x0003e80000100a00 */
[----:B------:R-:W-:Y:S01]  /*adc0*/  LDGSTS.E [R245+0x20000], desc[UR8][R26.64], !P6 ;  /* 0x200000001af57fae */ /* 0x000fe2000f121848 */
[----:B-1----:R-:W-:-:S04]  /*add0*/  IMAD.WIDE R2, R28, 0x4, R122 ;  /* 0x000000041c027825 */ /* 0x002fc800078e027a */
[----:B----4-:R-:W-:Y:S01]  /*ade0*/  VIADD R28, R29, 0xffffff88 ;  /* 0xffffff881d1c7836 */ /* 0x010fe20000000000 */
[----:B------:R1:W-:Y:S04]  /*adf0*/  LDGSTS.E [R245+0x24000], desc[UR8][R2.64], !P6 ;  /* 0x2400000002f57fae */ /* 0x0003e8000f121848 */
[----:B------:R-:W-:Y:S04]  /*ae00*/  LDGSTS.E [R245+0x28000], desc[UR8][R194.64], !P6 ;  /* 0x28000000c2f57fae */ /* 0x000fe8000f121848 */
[----:B------:R-:W-:Y:S01]  /*ae10*/  LDGSTS.E [R245+0x2c000], desc[UR8][R196.64], !P6 ;  /* 0x2c000000c4f57fae */ /* 0x000fe2000f121848 */
[----:B------:R-:W-:Y:S01]  /*ae20*/  ISETP.GE.U32.AND P6, PT, R28, 0x7fffff09, PT ;  /* 0x7fffff091c00780c */ /* 0x000fe20003fc6070 */
[--C-:B------:R-:W-:Y:S01]  /*ae30*/  IMAD.WIDE R28, R30, 0x4, R242.reuse ;  /* 0x000000041e1c7825 */ /* 0x100fe200078e02f2 */
[----:B------:R-:W-:Y:S01]  /*ae40*/  IADD3 R30, R33, -0x19, RZ ;  /* 0xffffffe7211e7810 */ /* 0x000fe20007ffe0ff */
[----:B------:R1:W-:Y:S04]  /*ae50*/  STL.64 [R1+0x9b8], R2 ;  /* 0x0009b80201007387 */ /* 0x0003e80000100a00 */
[----:B------:R-:W-:Y:S04]  /*ae60*/  LDGSTS.E [R245+0x20004], desc[UR8][R28.64], !P5 ;  /* 0x200040001cf57fae */ /* 0x000fe8000e921848 */
[----:B------:R-:W-:Y:S04]  /*ae70*/  LDGSTS.E [R245+0x24004], desc[UR8][R198.64], !P5 ;  /* 0x24004000c6f57fae */ /* 0x000fe8000e921848 */
[----:B------:R-:W-:Y:S04]  /*ae80*/  LDGSTS.E [R245+0x28004], desc[UR8][R200.64], !P5 ;  /* 0x28004000c8f57fae */ /* 0x000fe8000e921848 */
[----:B------:R-:W-:Y:S01]  /*ae90*/  LDGSTS.E [R245+0x2c004], desc[UR8][R202.64], !P5 ;  /* 0x2c004000caf57fae */ /* 0x000fe2000e921848 */
[----:B------:R-:W-:Y:S01]  /*aea0*/  ISETP.GE.U32.AND P5, PT, R30, 0x7fffff68, PT ;  /* 0x7fffff681e00780c */ /* 0x000fe20003fa6070 */
[----:B------:R-:W-:-:S02]  /*aeb0*/  IMAD.WIDE R30, R32, 0x4, R242 ;  /* 0x00000004201e7825 */ /* 0x000fc400078e02f2 */
[----:B------:R-:W-:Y:S02]  /*aec0*/  STL.64 [R1+0x1cd0], R26 ;  /* 0x001cd01a01007387 */ /* 0x000fe40000100a00 */
[----:B------:R-:W-:Y:S02]  /*aed0*/  VIADD R32, R35, 0xffffffe6 ;  /* 0xffffffe623207836 */ /* 0x000fe40000000000 */
[----:B------:R-:W-:Y:S01]  /*aee0*/  LDGSTS.E [R245+0x20008], desc[UR8][R30.64], !P1 ;  /* 0x200080001ef57fae */ /* 0x000fe2000c921848 */
[----:B------:R-:W-:-:S03]  /*aef0*/  IMAD R35, R46, 0x74, RZ ;  /* 0x000000742e237824 */ /* 0x000fc600078e02ff */
[----:B------:R-:W-:Y:S01]  /*af00*/  LDGSTS.E [R245+0x24008], desc[UR8][R204.64], !P1 ;  /* 0x24008000ccf57fae */ /* 0x000fe2000c921848 */
[----:B------:R-:W-:-:S03]  /*af10*/  IMAD.WIDE R90, R35, 0x4, R242 ;  /* 0x00000004235a7825 */ /* 0x000fc600078e02f2 */
[----:B------:R-:W-:Y:S01]  /*af20*/  LDGSTS.E [R245+0x28008], desc[UR8][R206.64], !P1 ;  /* 0x28008000cef57fae */ /* 0x000fe2000c921848 */
[----:B------:R-:W-:-:S03]  /*af30*/  IMAD.WIDE R192, R35, 0x4, R122 ;  /* 0x0000000423c07825 */ /* 0x000fc600078e027a */
[----:B------:R-:W-:Y:S01]  /*af40*/  LDGSTS.E [R245+0x2c008], desc[UR8][R208.64], !P1 ;  /* 0x2c008000d0f57fae */ /* 0x000fe2000c921848 */
[----:B------:R-:W-:Y:S01]  /*af50*/  ISETP.GE.U32.AND P1, PT, R32, 0x7fffff67, PT ;  /* 0x7fffff672000780c */ /* 0x000fe20003f26070 */
[----:B------:R-:W-:Y:S02]  /*af60*/  IMAD.WIDE R32, R34, 0x4, R242 ;  /* 0x0000000422207825 */ /* 0x000fe400078e02f2 */
[----:B------:R-:W-:Y:S02]  /*af70*/  STL.64 [R1+0x1a90], R194 ;  /* 0x001a90c201007387 */ /* 0x000fe40000100a00 */
[----:B------:R-:W-:Y:S02]  /*af80*/  VIADD R34, R36, 0xffffffe5 ;  /* 0xffffffe524227836 */ /* 0x000fe40000000000 */
[----:B------:R-:W-:Y:S01]  /*af90*/  LDGSTS.E [R245+0x2000c], desc[UR8][R32.64], !P4 ;  /* 0x2000c00020f57fae */ /* 0x000fe2000e121848 */
[----:B------:R-:W2:Y:S01]  /*afa0*/  LDC R36, c[0x0][0x230] ;  /* 0x00008c00ff247b82 */ /* 0x000ea20000000800 */
[----:B------:R-:W-:-:S02]  /*afb0*/  IMAD.WIDE R190, R35, 0x4, R124 ;  /* 0x0000000423be7825 */ /* 0x000fc400078e027c */
[----:B------:R-:W-:Y:S02]  /*afc0*/  LDGSTS.E [R245+0x2400c], desc[UR8][R210.64], !P4 ;  /* 0x2400c000d2f57fae */ /* 0x000fe4000e121848 */
[----:B------:R-:W-:Y:S02]  /*afd0*/  IMAD.WIDE R188, R35, 0x4, R128 ;  /* 0x0000000423bc7825 */ /* 0x000fe400078e0280 */
[----:B------:R-:W-:Y:S02]  /*afe0*/  LDGSTS.E [R245+0x2800c], desc[UR8][R212.64], !P4 ;  /* 0x2800c000d4f57fae */ /* 0x000fe4000e121848 */
[----:B------:R-:W-:Y:S02]  /*aff0*/  VIADD R35, R37, 0xffffffe4 ;  /* 0xffffffe425237836 */ /* 0x000fe40000000000 */
[----:B------:R-:W-:Y:S01]  /*b000*/  LDGSTS.E [R245+0x2c00c], desc[UR8][R214.64], !P4 ;  /* 0x2c00c000d6f57fae */ /* 0x000fe2000e121848 */
[----:B------:R-:W3:Y:S01]  /*b010*/  LDC R37, c[0x0][0x230] ;  /* 0x00008c00ff257b82 */ /* 0x000ee20000000800 */
[----:B------:R-:W-:Y:S01]  /*b020*/  ISETP.GE.U32.AND P4, PT, R34, 0x7fffff66, PT ;  /* 0x7fffff662200780c */ /* 0x000fe20003f86070 */
[----:B------:R-:W-:Y:S01]  /*b030*/  IMAD R34, R46, 0x75, RZ ;  /* 0x000000752e227824 */ /* 0x000fe200078e02ff */
[----:B------:R-:W-:Y:S03]  /*b040*/  LDGSTS.E [R245+0x30000], desc[UR8][R90.64], !P3 ;  /* 0x300000005af57fae */ /* 0x000fe6000d921848 */
[C---:B------:R-:W-:Y:S01]  /*b050*/  IMAD.WIDE R92, R34.reuse, 0x4, R242 ;  /* 0x00000004225c7825 */ /* 0x040fe200078e02f2 */
[----:B------:R-:W-:Y:S03]  /*b060*/  LDGSTS.E [R245+0x34000], desc[UR8][R192.64], !P3 ;  /* 0x34000000c0f57fae */ /* 0x000fe6000d921848 */
[C---:B------:R-:W-:Y:S01]  /*b070*/  IMAD.WIDE R186, R34.reuse, 0x4, R122 ;  /* 0x0000000422ba7825 */ /* 0x040fe200078e027a */
[----:B------:R-:W-:Y:S03]  /*b080*/  LDGSTS.E [R245+0x38000], desc[UR8][R190.64], !P3 ;  /* 0x38000000bef57fae */ /* 0x000fe6000d921848 */
[----:B------:R-:W-:Y:S01]  /*b090*/  IMAD.WIDE R184, R34, 0x4, R124 ;  /* 0x0000000422b87825 */ /* 0x000fe200078e027c */
[----:B------:R-:W-:Y:S01]  /*b0a0*/  LDGSTS.E [R245+0x3c000], desc[UR8][R188.64], !P3 ;  /* 0x3c000000bcf57fae */ /* 0x000fe2000d921848 */
[----:B------:R-:W-:-:S02]  /*b0b0*/  ISETP.GE.U32.AND P3, PT, R35, 0x7fffff65, PT ;  /* 0x7fffff652300780c */ /* 0x000fc40003f66070 */
[----:B------:R-:W-:Y:S01]  /*b0c0*/  IMAD.WIDE R182, R34, 0x4, R128 ;  /* 0x0000000422b67825 */ /* 0x000fe200078e0280 */
[----:B------:R-:W-:Y:S03]  /*b0d0*/  LDGSTS.E [R245+0x30004], desc[UR8][R92.64], !P2 ;  /* 0x300040005cf57fae */ /* 0x000fe6000d121848 */
[----:B------:R-:W-:Y:S01]  /*b0e0*/  VIADD R34, R38, 0xffffffc7 ;  /* 0xffffffc726227836 */ /* 0x000fe20000000000 */
[----:B------:R-:W-:Y:S01]  /*b0f0*/  LDGSTS.E [R245+0x34004], desc[UR8][R186.64], !P2 ;  /* 0x34004000baf57fae */ /* 0x000fe2000d121848 */
[----:B------:R-:W4:Y:S01]  /*b100*/  LDC R38, c[0x0][0x230] ;  /* 0x00008c00ff267b82 */ /* 0x000f220000000800 */
[----:B------:R-:W-:Y:S02]  /*b110*/  IMAD R35, R46, 0x76, RZ ;  /* 0x000000762e237824 */ /* 0x000fe400078e02ff */
[----:B------:R-:W-:Y:S02]  /*b120*/  LDGSTS.E [R245+0x38004], desc[UR8][R184.64], !P2 ;  /* 0x38004000b8f57fae */ /* 0x000fe4000d121848 */
[----:B------:R-:W-:-:S02]  /*b130*/  IMAD.WIDE R94, R35, 0x4, R242 ;  /* 0x00000004235e7825 */ /* 0x000fc400078e02f2 */
[----:B------:R-:W-:Y:S01]  /*b140*/  LDGSTS.E [R245+0x3c004], desc[UR8][R182.64], !P2 ;  /* 0x3c004000b6f57fae */ /* 0x000fe2000d121848 */
[----:B------:R-:W-:Y:S01]  /*b150*/  ISETP.GE.U32.AND P2, PT, R34, 0x7fffff48, PT ;  /* 0x7fffff482200780c */ /* 0x000fe20003f46070 */
[----:B------:R-:W-:Y:S02]  /*b160*/  IMAD R34, R46, 0x77, RZ ;  /* 0x000000772e227824 */ /* 0x000fe400078e02ff */
[----:B------:R-:W-:Y:S01]  /*b170*/  STL.64 [R1+0x1a98], R196 ;  /* 0x001a98c401007387 */ /* 0x000fe20000100a00 */
[----:B------:R-:W-:-:S03]  /*b180*/  IMAD.WIDE R180, R35, 0x4, R122 ;  /* 0x0000000423b47825 */ /* 0x000fc600078e027a */
[----:B------:R-:W-:Y:S01]  /*b190*/  STL.64 [R1+0x1cd8], R28 ;  /* 0x001cd81c01007387 */ /* 0x000fe20000100a00 */
[----:B------:R-:W-:-:S03]  /*b1a0*/  IMAD.WIDE R178, R35, 0x4, R124 ;  /* 0x0000000423b27825 */ /* 0x000fc600078e027c */
[----:B------:R-:W-:Y:S01]  /*b1b0*/  STL.64 [R1+0x1aa0], R198 ;  /* 0x001aa0c601007387 */ /* 0x000fe20000100a00 */
[----:B------:R-:W-:Y:S01]  /*b1c0*/  IMAD.WIDE R176, R35, 0x4, R128 ;  /* 0x0000000423b07825 */ /* 0x000fe200078e0280 */
[----:B--2---:R-:W-:Y:S02]  /*b1d0*/  IADD3 R35, R36, -0x3a, RZ ;  /* 0xffffffc624237810 */ /* 0x004fe40007ffe0ff */
[----:B------:R-:W-:Y:S01]  /*b1e0*/  STL.64 [R1+0x1aa8], R200 ;  /* 0x001aa8c801007387 */ /* 0x000fe20000100a00 */
[C---:B------:R-:W-:Y:S01]  /*b1f0*/  IMAD.WIDE R96, R34.reuse, 0x4, R242 ;  /* 0x0000000422607825 */ /* 0x040fe200078e02f2 */
[----:B------:R-:W2:Y:S02]  /*b200*/  LDC R36, c[0x0][0x230] ;  /* 0x00008c00ff247b82 */ /* 0x000ea40000000800 */
[----:B------:R-:W-:Y:S01]  /*b210*/  STL.64 [R1+0x1ab0], R202 ;  /* 0x001ab0ca01007387 */ /* 0x000fe20000100a00 */
[----:B------:R-:W-:-:S03]  /*b220*/  IMAD.WIDE R174, R34, 0x4, R122 ;  /* 0x0000000422ae7825 */ /* 0x000fc600078e027a */
[----:B------:R-:W-:Y:S01]  /*b230*/  STL.64 [R1+0x1ce0], R30 ;  /* 0x001ce01e01007387 */ /* 0x000fe20000100a00 */
[----:B------:R-:W-:-:S03]  /*b240*/  IMAD.WIDE R172, R34, 0x4, R124 ;  /* 0x0000000422ac7825 */ /* 0x000fc600078e027c */
[----:B------:R-:W-:Y:S01]  /*b250*/  STL.64 [R1+0x1ab8], R204 ;  /* 0x001ab8cc01007387 */ /* 0x000fe20000100a00 */
[----:B------:R-:W-:-:S03]  /*b260*/  IMAD.WIDE R170, R34, 0x4, R128 ;  /* 0x0000000422aa7825 */ /* 0x000fc600078e0280 */
[----:B------:R-:W-:Y:S01]  /*b270*/  LDGSTS.E [R245+0x30008], desc[UR8][R94.64], !P0 ;  /* 0x300080005ef57fae */ /* 0x000fe2000c121848 */
[----:B---3--:R-:W-:Y:S02]  /*b280*/  VIADD R34, R37, 0xffffffc5 ;  /* 0xffffffc525227836 */ /* 0x008fe40000000000 */
[----:B------:R-:W3:Y:S01]  /*b290*/  LDC R37, c[0x0][0x230] ;  /* 0x00008c00ff257b82 */ /* 0x000ee20000000800 */
[----:B------:R-:W-:Y:S04]  /*b2a0*/  STL.64 [R1+0x1ac0], R206 ;  /* 0x001ac0ce01007387 */ /* 0x000fe80000100a00 */
[----:B------:R-:W-:Y:S04]  /*b2b0*/  LDGSTS.E [R245+0x34008], desc[UR8][R180.64], !P0 ;  /* 0x34008000b4f57fae */ /* 0x000fe8000c121848 */
[----:B------:R-:W-:Y:S04]  /*b2c0*/  STL.64 [R1+0x1ac8], R208 ;  /* 0x001ac8d001007387 */ /* 0x000fe80000100a00 */
[----:B------:R-:W-:Y:S04]  /*b2d0*/  LDGSTS.E [R245+0x38008], desc[UR8][R178.64], !P0 ;  /* 0x38008000b2f57fae */ /* 0x000fe8000c121848 */
[----:B------:R-:W-:Y:S04]  /*b2e0*/  STL.64 [R1+0x1ad0], R210 ;  /* 0x001ad0d201007387 */ /* 0x000fe80000100a00 */
[----:B------:R-:W-:Y:S01]  /*b2f0*/  LDGSTS.E [R245+0x3c008], desc[UR8][R176.64], !P0 ;  /* 0x3c008000b0f57fae */ /* 0x000fe2000c121848 */
[----:B------:R-:W-:Y:S01]  /*b300*/  ISETP.GE.U32.AND P0, PT, R35, 0x7fffff47, PT ;  /* 0x7fffff472300780c */ /* 0x000fe20003f06070 */
[----:B------:R-:W-:-:S02]  /*b310*/  IMAD R35, R46, 0x19, RZ ;  /* 0x000000192e237824 */ /* 0x000fc400078e02ff */
[----:B------:R-:W-:Y:S02]  /*b320*/  STL.64 [R1+0x1ad8], R212 ;  /* 0x001ad8d401007387 */ /* 0x000fe40000100a00 */
[----:B------:R-:W-:Y:S02]  /*b330*/  IMAD.WIDE R24, R35, 0x4, R242 ;  /* 0x0000000423187825 */ /* 0x000fe400078e02f2 */
[----:B------:R-:W-:Y:S04]  /*b340*/  LDGSTS.E [R245+0x3000c], desc[UR8][R96.64], !P6 ;  /* 0x3000c00060f57fae */ /* 0x000fe8000f121848 */
        /* <DEDUP_REMOVED lines=9> */
[C---:B------:R-:W-:Y:S02]  /*b3e0*/  IMAD.WIDE R76, R34.reuse, 0x4, R242 ;  /* 0x00000004224c7825 */ /* 0x040fe400078e02f2 */
[----:B------:R-:W-:Y:S02]  /*b3f0*/  STL.64 [R1+0x1b00], R186 ;  /* 0x001b00ba01007387 */ /* 0x000fe40000100a00 */
[C---:B------:R-:W-:Y:S02]  /*b400*/  IMAD.WIDE R10, R34.reuse, 0x4, R122 ;  /* 0x00000004220a7825 */ /* 0x040fe400078e027a */
[----:B------:R-:W-:Y:S02]  /*b410*/  STL.64 [R1+0x1b08], R184 ;  /* 0x001b08b801007387 */ /* 0x000fe40000100a00 */
[----:B------:R-:W-:-:S02]  /*b420*/  IMAD.WIDE R4, R34, 0x4, R124 ;  /* 0x0000000422047825 */ /* 0x000fc400078e027c */
[----:B------:R-:W-:Y:S02]  /*b430*/  STL.64 [R1+0x1b10], R182 ;  /* 0x001b10b601007387 */ /* 0x000fe40000100a00 */
[----:B-1----:R-:W-:Y:S02]  /*b440*/  IMAD.WIDE R2, R34, 0x4, R128 ;  /* 0x0000000422027825 */ /* 0x002fe400078e0280 */
[----:B------:R-:W-:Y:S02]  /*b450*/  STL.64 [R1+0x1b18], R180 ;  /* 0x001b18b401007387 */ /* 0x000fe40000100a00 */
[----:B----4-:R-:W-:Y:S02]  /*b460*/  VIADD R34, R38, 0xffffffc4 ;  /* 0xffffffc426227836 */ /* 0x010fe40000000000 */
[----:B------:R-:W-:Y:S01]  /*b470*/  STL.64 [R1+0x1b20], R178 ;  /* 0x001b20b201007387 */ /* 0x000fe20000100a00 */
[----:B------:R-:W1:Y:S03]  /*b480*/  LDC R38, c[0x0][0x230] ;  /* 0x00008c00ff267b82 */ /* 0x000e660000000800 */
[----:B------:R-:W-:Y:S04]  /*b490*/  STL.64 [R1+0x1b28], R176 ;  /* 0x001b28b001007387 */ /* 0x000fe80000100a00 */
[----:B------:R-:W-:Y:S04]  /*b4a0*/  STL.64 [R1+0x1b30], R174 ;  /* 0x001b30ae01007387 */ /* 0x000fe80000100a00 */
        /* <DEDUP_REMOVED lines=8> */
[----:B----4-:R-:W-:-:S03]  /*b530*/  IMAD.WIDE R10, R35, 0x4, R122 ;  /* 0x00000004230a7825 */ /* 0x010fc600078e027a */
[----:B------:R4:W-:Y:S04]  /*b540*/  STL.64 [R1+0x528], R2 ;  /* 0x0005280201007387 */ /* 0x0009e80000100a00 */
[----:B------:R4:W-:Y:S01]  /*b550*/  LDGSTS.E [R246+0xc000], desc[UR8][R2.64], !P5 ;  /* 0x0c00000002f67fae */ /* 0x0009e2000e921848 */
[----:B------:R-:W-:Y:S01]  /*b560*/  ISETP.GE.U32.AND P5, PT, R34, 0x7fffff45, PT ;  /* 0x7fffff452200780c */ /* 0x000fe20003fa6070 */
[----:B------:R-:W-:Y:S02]  /*b570*/  IMAD R34, R46, 0x1a, RZ ;  /* 0x0000001a2e227824 */ /* 0x000fe400078e02ff */
[C---:B--2---:R-:W-:Y:S01]  /*b580*/  IMAD.WIDE R4, R35.reuse, 0x4, R124 ;  /* 0x0000000423047825 */ /* 0x044fe200078e027c */
[----:B------:R-:W-:Y:S03]  /*b590*/  LDGSTS.E [R246+0x4], desc[UR8][R24.64], !P1 ;  /* 0x0000400018f67fae */ /* 0x000fe6000c921848 */
[----:B------:R-:W-:Y:S01]  /*b5a0*/  IMAD.WIDE R22, R34, 0x4, R242 ;  /* 0x0000000422167825 */ /* 0x000fe200078e02f2 */
[----:B------:R2:W-:Y:S03]  /*b5b0*/  STL.64 [R1+0x558], R10 ;  /* 0x0005580a01007387 */ /* 0x0005e60000100a00 */
[----:B----4-:R-:W-:Y:S01]  /*b5c0*/  IMAD.WIDE R2, R35, 0x4, R128 ;  /* 0x0000000423027825 */ /* 0x010fe200078e0280 */
[----:B------:R2:W-:Y:S03]  /*b5d0*/  LDGSTS.E [R246+0x4004], desc[UR8][R10.64], !P1 ;  /* 0x040040000af67fae */ /* 0x0005e6000c921848 */
[----:B------:R-:W-:Y:S01]  /*b5e0*/  VIADD R35, R36, 0xffffffa7 ;  /* 0xffffffa724237836 */ /* 0x000fe20000000000 */
[----:B------:R4:W-:Y:S01]  /*b5f0*/  STL.64 [R1+0x570], R4 ;  /* 0x0005700401007387 */ /* 0x0009e20000100a00 */
[----:B------:R-:W1:Y:S03]  /*b600*/  LDC R36, c[0x0][0x230] ;  /* 0x00008c00ff247b82 */ /* 0x000e660000000800 */
[----:B------:R4:W-:Y:S04]  /*b610*/  LDGSTS.E [R246+0x8004], desc[UR8][R4.64], !P1 ;  /* 0x0800400004f67fae */ /* 0x0009e8000c921848 */
[----:B------:R3:W-:Y:S01]  /*b620*/  STL.64 [R1+0x578], R2 ;  /* 0x0005780201007387 */ /* 0x0007e20000100a00 */
[----:B--2---:R-:W-:-:S03]  /*b630*/  IMAD.WIDE R10, R34, 0x4, R122 ;  /* 0x00000004220a7825 */ /* 0x004fc600078e027a */
[----:B------:R3:W-:Y:S01]  /*b640*/  LDGSTS.E [R246+0xc004], desc[UR8][R2.64], !P1 ;  /* 0x0c00400002f67fae */ /* 0x0007e2000c921848 */
[----:B------:R-:W-:Y:S01]  /*b650*/  ISETP.GE.U32.AND P1, PT, R35, 0x7fffff28, PT ;  /* 0x7fffff282300780c */ /* 0x000fe20003f26070 */
[----:B------:R-:W-:Y:S02]  /*b660*/  IMAD R35, R46, 0x1b, RZ ;  /* 0x0000001b2e237824 */ /* 0x000fe400078e02ff */
[C---:B----4-:R-:W-:Y:S01]  /*b670*/  IMAD.WIDE R4, R34.reuse, 0x4, R124 ;  /* 0x0000000422047825 */ /* 0x050fe200078e027c */
[----:B------:R-:W-:Y:S03]  /*b680*/  LDGSTS.E [R246+0x8], desc[UR8][R22.64], !P4 ;  /* 0x0000800016f67fae */ /* 0x000fe6000e121848 */
[----:B------:R-:W-:Y:S01]  /*b690*/  IMAD.WIDE R20, R35, 0x4, R242 ;  /* 0x0000000423147825 */ /* 0x000fe200078e02f2 */
[----:B------:R2:W-:Y:S03]  /*b6a0*/  STL.64 [R1+0x5b0], R10 ;  /* 0x0005b00a01007387 */ /* 0x0005e60000100a00 */
[----:B---3--:R-:W-:Y:S01]  /*b6b0*/  IMAD.WIDE R2, R34, 0x4, R128 ;  /* 0x0000000422027825 */ /* 0x008fe200078e0280 */
[----:B------:R-:W-:Y:S01]  /*b6c0*/  IADD3 R34, R37, -0x5a, RZ ;  /* 0xffffffa625227810 */ /* 0x000fe20007ffe0ff */
[----:B------:R2:W-:Y:S01]  /*b6d0*/  LDGSTS.E [R246+0x4008], desc[UR8][R10.64], !P4 ;  /* 0x040080000af67fae */ /* 0x0005e2000e121848 */
[----:B------:R-:W3:Y:S03]  /*b6e0*/  LDC R37, c[0x0][0x230] ;  /* 0x00008c00ff257b82 */ /* 0x000ee60000000800 */
[----:B------:R4:W-:Y:S04]  /*b6f0*/  STL.64 [R1+0x5c0], R4 ;  /* 0x0005c00401007387 */ /* 0x0009e80000100a00 */
        /* <DEDUP_REMOVED lines=9> */
[----:B------:R-:W-:Y:S03]  /*b790*/  LDGSTS.E [R246+0x400c], desc[UR8][R10.64], !P3 ;  /* 0x0400c0000af67fae */ /* 0x000fe6000d921848 */
[----:B-1----:R-:W-:Y:S01]  /*b7a0*/  IMAD.WIDE R2, R35, 0x4, R128 ;  /* 0x0000000423027825 */ /* 0x002fe200078e0280 */
[----:B------:R-:W-:Y:S03]  /*b7b0*/  STL.64 [R1+0x610], R10 ;  /* 0x0006100a01007387 */ /* 0x000fe60000100a00 */
[----:B------:R-:W-:Y:S01]  /*b7c0*/  VIADD R35, R38, 0xffffffa5 ;  /* 0xffffffa526237836 */ /* 0x000fe20000000000 */
[----:B------:R-:W-:Y:S01]  /*b7d0*/  LDGSTS.E [R246+0x800c], desc[UR8][R4.64], !P3 ;  /* 0x0800c00004f67fae */ /* 0x000fe2000d921848 */
[----:B------:R-:W1:Y:S01]  /*b7e0*/  LDC R38, c[0x0][0x230] ;  /* 0x00008c00ff267b82 */ /* 0x000e620000000800 */
[----:B------:R-:W-:-:S02]  /*b7f0*/  IMAD.WIDE R170, R34, 0x4, R124 ;  /* 0x0000000422aa7825 */ /* 0x000fc400078e027c */
[----:B------:R-:W-:Y:S02]  /*b800*/  STL.64 [R1+0x628], R4 ;  /* 0x0006280401007387 */ /* 0x000fe40000100a00 */
[----:B------:R-:W-:Y:S02]  /*b810*/  IMAD.WIDE R172, R34, 0x4, R128 ;  /* 0x0000000422ac7825 */ /* 0x000fe400078e0280 */
[----:B------:R2:W-:Y:S01]  /*b820*/  LDGSTS.E [R246+0xc00c], desc[UR8][R2.64], !P3 ;  /* 0x0c00c00002f67fae */ /* 0x0005e2000d921848 */
[----:B------:R-:W-:Y:S01]  /*b830*/  ISETP.GE.U32.AND P3, PT, R35, 0x7fffff26, PT ;  /* 0x7fffff262300780c */ /* 0x000fe20003f66070 */
[----:B------:R-:W-:Y:S02]  /*b840*/  IMAD R35, R46, 0x39, RZ ;  /* 0x000000392e237824 */ /* 0x000fe400078e02ff */
[----:B------:R2:W-:Y:S02]  /*b850*/  STL.64 [R1+0x620], R2 ;  /* 0x0006200201007387 */ /* 0x0005e40000100a00 */
[----:B------:R-:W-:-:S02]  /*b860*/  IMAD.WIDE R12, R35, 0x4, R242 ;  /* 0x00000004230c7825 */ /* 0x000fc400078e02f2 */
[----:B------:R-:W-:Y:S02]  /*b870*/  LDGSTS.E [R246+0x10000], desc[UR8][R74.64], !P2 ;  /* 0x100000004af67fae */ /* 0x000fe4000d121848 */
[----:B------:R-:W-:-:S04]  /*b880*/  IMAD.WIDE R174, R35, 0x4, R122 ;  /* 0x0000000423ae7825 */ /* 0x000fc800078e027a */
[----:B------:R-:W-:-:S04]  /*b890*/  IMAD.WIDE R176, R35, 0x4, R124 ;  /* 0x0000000423b07825 */ /* 0x000fc800078e027c */
[----:B--2---:R-:W-:-:S04]  /*b8a0*/  IMAD.WIDE R2, R34, 0x4, R122 ;  /* 0x0000000422027825 */ /* 0x004fc800078e027a */
[----:B------:R-:W-:Y:S01]  /*b8b0*/  VIADD R34, R36, 0xffffffa4 ;  /* 0xffffffa424227836 */ /* 0x000fe20000000000 */
[----:B------:R2:W-:Y:S01]  /*b8c0*/  LDGSTS.E [R246+0x14000], desc[UR8][R2.64], !P2 ;  /* 0x1400000002f67fae */ /* 0x0005e2000d121848 */
[----:B------:R-:W-:-:S03]  /*b8d0*/  IMAD.WIDE R178, R35, 0x4, R128 ;  /* 0x0000000423b27825 */ /* 0x000fc600078e0280 */
[----:B------:R-:W-:Y:S01]  /*b8e0*/  LDGSTS.E [R246+0x18000], desc[UR8][R170.64], !P2 ;  /* 0x18000000aaf67fae */ /* 0x000fe2000d121848 */
[----:B---3--:R-:W-:Y:S02]  /*b8f0*/  VIADD R35, R37, 0xffffff87 ;  /* 0xffffff8725237836 */ /* 0x008fe40000000000 */
[----:B------:R-:W3:Y:S01]  /*b900*/  LDC R37, c[0x0][0x230] ;  /* 0x00008c00ff257b82 */ /* 0x000ee20000000800 */
[----:B------:R-:W-:Y:S01]  /*b910*/  LDGSTS.E [R246+0x1c000], desc[UR8][R172.64], !P2 ;  /* 0x1c000000acf67fae */ /* 0x000fe2000d121848 */
[----:B------:R-:W-:Y:S01]  /*b920*/  ISETP.GE.U32.AND P2, PT, R34, 0x7fffff25, PT ;  /* 0x7fffff252200780c */ /* 0x000fe20003f46070 */
[C---:B------:R-:W-:Y:S02]  /*b930*/  IMAD R34, R46.reuse, 0x3a, RZ ;  /* 0x0000003a2e227824 */ /* 0x040fe400078e02ff */
[----:B------:R-:W-:Y:S01]  /*b940*/  LDGSTS.E [R246+0x10004], desc[UR8][R12.64], !P0 ;  /* 0x100040000cf67fae */ /* 0x000fe2000c121848 */
[----:B------:R-:W-:Y:S02]  /*b950*/  IMAD R36, R46, 0x58, RZ ;  /* 0x000000582e247824 */ /* 0x000fe400078e02ff */
[C---:B------:R-:W-:Y:S01]  /*b960*/  IMAD.WIDE R250, R34.reuse, 0x4, R242 ;  /* 0x0000000422fa7825 */ /* 0x040fe200078e02f2 */
[----:B------:R-:W-:Y:S03]  /*b970*/  LDGSTS.E [R246+0x14004], desc[UR8][R174.64], !P0 ;  /* 0x14004000aef67fae */ /* 0x000fe6000c121848 */
[C---:B------:R-:W-:Y:S01]  /*b980*/  IMAD.WIDE R180, R34.reuse, 0x4, R122 ;  /* 0x0000000422b47825 */ /* 0x040fe200078e027a */
[----:B------:R-:W-:Y:S03]  /*b990*/  LDGSTS.E [R246+0x18004], desc[UR8][R176.64], !P0 ;  /* 0x18004000b0f67fae */ /* 0x000fe6000c121848 */
[----:B------:R-:W-:Y:S01]  /*b9a0*/  IMAD.WIDE R182, R34, 0x4, R124 ;  /* 0x0000000422b67825 */ /* 0x000fe200078e027c */
[----:B------:R-:W-:Y:S01]  /*b9b0*/  LDGSTS.E [R246+0x1c004], desc[UR8][R178.64], !P0 ;  /* 0x1c004000b2f67fae */ /* 0x000fe2000c121848 */
[----:B------:R-:W-:-:S02]  /*b9c0*/  ISETP.GE.U32.AND P0, PT, R35, 0x7fffff08, PT ;  /* 0x7fffff082300780c */ /* 0x000fc40003f06070 */
[----:B------:R-:W-:Y:S01]  /*b9d0*/  IMAD R35, R46, 0x3b, RZ ;  /* 0x0000003b2e237824 */ /* 0x000fe200078e02ff */
[----:B------:R-:W-:Y:S01]  /*b9e0*/  LDGSTS.E [R246+0x10008], desc[UR8][R250.64], !P6 ;  /* 0x10008000faf67fae */ /* 0x000fe2000f121848 */
[----:B------:R-:W-:-:S03]  /*b9f0*/  IMAD.WIDE R184, R34, 0x4, R128 ;  /* 0x0000000422b87825 */ /* 0x000fc600078e0280 */
[----:B------:R-:W-:Y:S01]  /*ba00*/  LDGSTS.E [R246+0x14008], desc[UR8][R180.64], !P6 ;  /* 0x14008000b4f67fae */ /* 0x000fe2000f121848 */
[----:B-1----:R-:W-:Y:S02]  /*ba10*/  VIADD R34, R38, 0xffffff86 ;  /* 0xffffff8626227836 */ /* 0x002fe40000000000 */
[C---:B------:R-:W-:Y:S01]  /*ba20*/  IMAD.WIDE R50, R35.reuse, 0x4, R242 ;  /* 0x0000000423327825 */ /* 0x040fe200078e02f2 */
[----:B------:R1:W-:Y:S03]  /*ba30*/  LDGSTS.E [R246+0x18008], desc[UR8][R182.64], !P6 ;  /* 0x18008000b6f67fae */ /* 0x0003e6000f121848 */
[C---:B------:R-:W-:Y:S01]  /*ba40*/  IMAD.WIDE R186, R35.reuse, 0x4, R122 ;  /* 0x0000000423ba7825 */ /* 0x040fe200078e027a */
[----:B------:R4:W-:Y:S01]  /*ba50*/  LDGSTS.E [R246+0x1c008], desc[UR8][R184.64], !P6 ;  /* 0x1c008000b8f67fae */ /* 0x0009e2000f121848 */
[----:B------:R-:W-:Y:S02]  /*ba60*/  ISETP.GE.U32.AND P6, PT, R34, 0x7fffff07, PT ;  /* 0x7fffff072200780c */ /* 0x000fe40003fc6070 */
[----:B------:R-:W-:Y:S01]  /*ba70*/  IMAD.WIDE R188, R35, 0x4, R124 ;  /* 0x0000000423bc7825 */ /* 0x000fe200078e027c */
[----:B------:R-:W-:Y:S01]  /*ba80*/  IADD3 R34, R39, -0x7b, RZ ;  /* 0xffffff8527227810 */ /* 0x000fe20007ffe0ff */
[----:B------:R-:W-:Y:S02]  /*ba90*/  LDGSTS.E [R246+0x1000c], desc[UR8][R50.64], !P5 ;  /* 0x1000c00032f67fae */ /* 0x000fe4000e921848 */
[----:B------:R-:W-:-:S02]  /*baa0*/  IMAD.WIDE R190, R35, 0x4, R128 ;  /* 0x0000000423be7825 */ /* 0x000fc400078e0280 */
[----:B------:R4:W-:Y:S02]  /*bab0*/  LDGSTS.E [R246+0x1400c], desc[UR8][R186.64], !P5 ;  /* 0x1400c000baf67fae */ /* 0x0009e4000e921848 */
[C---:B------:R-:W-:Y:S02]  /*bac0*/  IMAD.WIDE R216, R36.reuse, 0x4, R122 ;  /* 0x0000000424d87825 */ /* 0x040fe400078e027a */
[----:B------:R4:W-:Y:S02]  /*bad0*/  LDGSTS.E [R246+0x1800c], desc[UR8][R188.64], !P5 ;  /* 0x1800c000bcf67fae */ /* 0x0009e4000e921848 */
[----:B------:R-:W-:Y:S02]  /*bae0*/  IMAD.WIDE R218, R36, 0x4, R124 ;  /* 0x0000000424da7825 */ /* 0x000fe400078e027c */
[----:B------:R4:W-:Y:S01]  /*baf0*/  LDGSTS.E [R246+0x1c00c], desc[UR8][R190.64], !P5 ;  /* 0x1c00c000bef67fae */ /* 0x0009e2000e921848 */
[----:B------:R-:W-:Y:S01]  /*bb00*/  ISETP.GE.U32.AND P5, PT, R34, 0x7fffff06, PT ;  /* 0x7fffff062200780c */ /* 0x000fe20003fa6070 */
[----:B------:R-:W-:-:S02]  /*bb10*/  IMAD.WIDE R34, R36, 0x4, R242 ;  /* 0x0000000424227825 */ /* 0x000fc400078e02f2 */
[----:B------:R2:W-:Y:S02]  /*bb20*/  STL.64 [R1+0xd00], R2 ;  /* 0x000d000201007387 */ /* 0x0005e40000100a00 */
[----:B------:R-:W-:Y:S02]  /*bb30*/  IMAD.WIDE R220, R36, 0x4, R128 ;  /* 0x0000000424dc7825 */ /* 0x000fe400078e0280 */
[----:B------:R-:W-:Y:S02]  /*bb40*/  LDGSTS.E [R246+0x20000], desc[UR8][R34.64], !P1 ;  /* 0x2000000022f67fae */ /* 0x000fe4000c921848 */
[----:B---3--:R-:W-:Y:S02]  /*bb50*/  VIADD R36, R37, 0xffffff84 ;  /* 0xffffff8425247836 */ /* 0x008fe40000000000 */
[----:B------:R-:W-:Y:S01]  /*bb60*/  IMAD R38, R46, 0x59, RZ ;  /* 0x000000592e267824 */ /* 0x000fe200078e02ff */
[----:B------:R3:W-:Y:S03]  /*bb70*/  LDGSTS.E [R246+0x24000], desc[UR8][R216.64], !P1 ;  /* 0x24000000d8f67fae */ /* 0x0007e6000c921848 */
[C---:B------:R-:W-:Y:S01]  /*bb80*/  IMAD.WIDE R222, R38.reuse, 0x4, R122 ;  /* 0x0000000426de7825 */ /* 0x040fe200078e027a */
[----:B------:R-:W-:Y:S03]  /*bb90*/  LDGSTS.E [R246+0x28000], desc[UR8][R218.64], !P1 ;  /* 0x28000000daf67fae */ /* 0x000fe6000c921848 */
[----:B------:R-:W-:Y:S01]  /*bba0*/  IMAD.WIDE R224, R38, 0x4, R124 ;  /* 0x0000000426e07825 */ /* 0x000fe200078e027c */
[----:B------:R-:W-:Y:S01]  /*bbb0*/  LDGSTS.E [R246+0x2c000], desc[UR8][R220.64], !P1 ;  /* 0x2c000000dcf67fae */ /* 0x000fe2000c921848 */
[----:B------:R-:W-:-:S02]  /*bbc0*/  ISETP.GE.U32.AND P1, PT, R36, 0x7fffff05, PT ;  /* 0x7fffff052400780c */ /* 0x000fc40003f26070 */
[C---:B------:R-:W-:Y:S01]  /*bbd0*/  IMAD.WIDE R36, R38.reuse, 0x4, R242 ;  /* 0x0000000426247825 */ /* 0x040fe200078e02f2 */
[----:B------:R-:W-:Y:S03]  /*bbe0*/  STL.64 [R1+0x1b48], R170 ;  /* 0x001b48aa01007387 */ /* 0x000fe60000100a00 */
[----:B------:R-:W-:Y:S01]  /*bbf0*/  IMAD.WIDE R226, R38, 0x4, R128 ;  /* 0x0000000426e27825 */ /* 0x000fe200078e0280 */
[----:B------:R-:W-:Y:S03]  /*bc00*/  LDGSTS.E [R246+0x20004], desc[UR8][R36.64], !P4 ;  /* 0x2000400024f67fae */ /* 0x000fe6000e121848 */
[----:B------:R-:W-:Y:S01]  /*bc10*/  VIADD R38, R41, 0xffffffe3 ;  /* 0xffffffe329267836 */ /* 0x000fe20000000000 */
[----:B------:R-:W-:Y:S01]  /*bc20*/  LDGSTS.E [R246+0x24004], desc[UR8][R222.64], !P4 ;  /* 0x24004000def67fae */ /* 0x000fe2000e121848 */
[----:B--2---:R-:W-:-:S02]  /*bc30*/  VIADD R2, R106, 0x7f ;  /* 0x0000007f6a027836 */ /* 0x004fc40000000000 */
[--C-:B------:R-:W-:Y:S01]  /*bc40*/  IMAD.WIDE R106, R135, 0x4, R242.reuse ;  /* 0x00000004876a7825 */ /* 0x100fe200078e02f2 */
[----:B------:R-:W-:Y:S04]  /*bc50*/  LDGSTS.E [R246+0x28004], desc[UR8][R224.64], !P4 ;  /* 0x28004000e0f67fae */ /* 0x000fe8000e121848 */
[----:B------:R-:W-:Y:S01]  /*bc60*/  LDGSTS.E [R246+0x2c004], desc[UR8][R226.64], !P4 ;  /* 0x2c004000e2f67fae */ /* 0x000fe2000e121848 */
[----:B------:R-:W-:Y:S01]  /*bc70*/  ISETP.GE.U32.AND P4, PT, R38, 0x7fffff64, PT ;  /* 0x7fffff642600780c */ /* 0x000fe20003f86070 */
[----:B------:R-:W-:Y:S02]  /*bc80*/  IMAD.WIDE R38, R40, 0x4, R242 ;  /* 0x0000000428267825 */ /* 0x000fe400078e02f2 */
[----:B------:R-:W-:Y:S02]  /*bc90*/  STL.64 [R1+0x1b50], R172 ;  /* 0x001b50ac01007387 */ /* 0x000fe40000100a00 */
[----:B------:R-:W-:-:S02]  /*bca0*/  VIADD R40, R43, 0xffffffe2 ;  /* 0xffffffe22b287836 */ /* 0x000fc40000000000 */
        /* <DEDUP_REMOVED lines=11> */
[----:B------:R-:W2:Y:S01]  /*bd60*/  LDC R44, c[0x0][0x230] ;  /* 0x00008c00ff2c7b82 */ /* 0x000ea20000000800 */
[----:B------:R-:W-:Y:S01]  /*bd70*/  LDGSTS.E [R246+0x2000c], desc[UR8][R40.64], !P2 ;  /* 0x2000c00028f67fae */ /* 0x000fe2000d121848 */
[----:B------:R-:W-:-:S03]  /*bd80*/  IMAD.WIDE R166, R43, 0x4, R124 ;  /* 0x000000042ba67825 */ /* 0x000fc600078e027c */
[----:B------:R-:W-:Y:S01]  /*bd90*/  LDGSTS.E [R246+0x2400c], desc[UR8][R234.64], !P2 ;  /* 0x2400c000eaf67fae */ /* 0x000fe2000d121848 */
[----:B------:R-:W-:Y:S01]  /*bda0*/  IMAD.WIDE R164, R43, 0x4, R128 ;  /* 0x000000042ba47825 */ /* 0x000fe200078e0280 */
[----:B------:R-:W-:Y:S02]  /*bdb0*/  IADD3 R43, R45, -0x20, RZ ;  /* 0xffffffe02d2b7810 */ /* 0x000fe40007ffe0ff */
[----:B------:R-:W-:Y:S01]  /*bdc0*/  LDGSTS.E [R246+0x2800c], desc[UR8][R236.64], !P2 ;  /* 0x2800c000ecf67fae */ /* 0x000fe2000d121848 */
[----:B------:R-:W1:Y:S03]  /*bdd0*/  LDC R45, c[0x0][0x230] ;  /* 0x00008c00ff2d7b82 */ /* 0x000e660000000800 */
[----:B------:R-:W-:Y:S01]  /*bde0*/  LDGSTS.E [R246+0x2c00c], desc[UR8][R238.64], !P2 ;  /* 0x2c00c000eef67fae */ /* 0x000fe2000d121848 */
[----:B------:R-:W-:Y:S01]  /*bdf0*/  ISETP.GE.U32.AND P2, PT, R42, 0x7fffff62, PT ;  /* 0x7fffff622a00780c */ /* 0x000fe20003f46070 */
[----:B------:R-:W-:-:S02]  /*be00*/  IMAD R42, R46, 0x79, RZ ;  /* 0x000000792e2a7824 */ /* 0x000fc400078e02ff */
[----:B------:R-:W-:Y:S02]  /*be10*/  LDGSTS.E [R246+0x30000], desc[UR8][R98.64], !P0 ;  /* 0x3000000062f67fae */ /* 0x000fe4000c121848 */
[C---:B------:R-:W-:Y:S02]  /*be20*/  IMAD.WIDE R100, R42.reuse, 0x4, R242 ;  /* 0x000000042a647825 */ /* 0x040fe400078e02f2 */
[----:B------:R-:W-:Y:S02]  /*be30*/  LDGSTS.E [R246+0x34000], desc[UR8][R168.64], !P0 ;  /* 0x34000000a8f67fae */ /* 0x000fe4000c121848 */
[C---:B------:R-:W-:Y:S02]  /*be40*/  IMAD.WIDE R162, R42.reuse, 0x4, R122 ;  /* 0x000000042aa27825 */ /* 0x040fe400078e027a */
[----:B------:R-:W-:Y:S02]  /*be50*/  LDGSTS.E [R246+0x38000], desc[UR8][R166.64], !P0 ;  /* 0x38000000a6f67fae */ /* 0x000fe4000c121848 */
[----:B------:R-:W-:-:S02]  /*be60*/  IMAD.WIDE R160, R42, 0x4, R124 ;  /* 0x000000042aa07825 */ /* 0x000fc400078e027c */
[----:B------:R-:W-:Y:S01]  /*be70*/  LDGSTS.E [R246+0x3c000], desc[UR8][R164.64], !P0 ;  /* 0x3c000000a4f67fae */ /* 0x000fe2000c121848 */
[----:B------:R-:W-:Y:S01]  /*be80*/  ISETP.GE.U32.AND P0, PT, R43, 0x7fffff61, PT ;  /* 0x7fffff612b00780c */ /* 0x000fe20003f06070 */
[----:B------:R-:W-:Y:S02]  /*be90*/  IMAD.WIDE R158, R42, 0x4, R128 ;  /* 0x000000042a9e7825 */ /* 0x000fe400078e0280 */
[----:B------:R-:W-:Y:S02]  /*bea0*/  LDGSTS.E [R246+0x30004], desc[UR8][R100.64], !P6 ;  /* 0x3000400064f67fae */ /* 0x000fe4000f121848 */
[----:B------:R-:W-:Y:S02]  /*beb0*/  VIADD R42, R47, 0xffffffc3 ;  /* 0xffffffc32f2a7836 */ /* 0x000fe40000000000 */
[----:B------:R-:W-:Y:S01]  /*bec0*/  IMAD R43, R46, 0x7a, RZ ;  /* 0x0000007a2e2b7824 */ /* 0x000fe200078e02ff */
[----:B------:R-:W-:Y:S01]  /*bed0*/  LDGSTS.E [R246+0x34004], desc[UR8][R162.64], !P6 ;  /* 0x34004000a2f67fae */ /* 0x000fe2000f121848 */
[----:B------:R-:W3:Y:S02]  /*bee0*/  LDC R47, c[0x0][0x230] ;  /* 0x00008c00ff2f7b82 */ /* 0x000ee40000000800 */
[C---:B------:R-:W-:Y:S01]  /*bef0*/  IMAD.WIDE R102, R43.reuse, 0x4, R242 ;  /* 0x000000042b667825 */ /* 0x040fe200078e02f2 */
[----:B------:R-:W-:Y:S03]  /*bf00*/  LDGSTS.E [R246+0x38004], desc[UR8][R160.64], !P6 ;  /* 0x38004000a0f67fae */ /* 0x000fe6000f121848 */
[----:B------:R-:W-:Y:S01]  /*bf10*/  IMAD.WIDE R156, R43, 0x4, R122 ;  /* 0x000000042b9c7825 */ /* 0x000fe200078e027a */
[----:B------:R-:W-:Y:S01]  /*bf20*/  LDGSTS.E [R246+0x3c004], desc[UR8][R158.64], !P6 ;  /* 0x3c0040009ef67fae */ /* 0x000fe2000f121848 */
[----:B------:R-:W-:-:S02]  /*bf30*/  ISETP.GE.U32.AND P6, PT, R42, 0x7fffff44, PT ;  /* 0x7fffff442a00780c */ /* 0x000fc40003fc6070 */
[C---:B------:R-:W-:Y:S01]  /*bf40*/  IMAD.WIDE R154, R43.reuse, 0x4, R124 ;  /* 0x000000042b9a7825 */ /* 0x040fe200078e027c */
[----:B------:R-:W-:Y:S03]  /*bf50*/  LDGSTS.E [R246+0x30008], desc[UR8][R102.64], !P5 ;  /* 0x3000800066f67fae */ /* 0x000fe6000e921848 */
[----:B------:R-:W-:Y:S01]  /*bf60*/  IMAD.WIDE R152, R43, 0x4, R128 ;  /* 0x000000042b987825 */ /* 0x000fe200078e0280 */
[----:B------:R-:W-:Y:S03]  /*bf70*/  LDGSTS.E [R246+0x34008], desc[UR8][R156.64], !P5 ;  /* 0x340080009cf67fae */ /* 0x000fe6000e921848 */
[----:B------:R-:W-:Y:S01]  /*bf80*/  IMAD R42, R46, 0x7b, RZ ;  /* 0x0000007b2e2a7824 */ /* 0x000fe200078e02ff */
[----:B------:R-:W-:Y:S01]  /*bf90*/  LDGSTS.E [R246+0x38008], desc[UR8][R154.64], !P5 ;  /* 0x380080009af67fae */ /* 0x000fe2000e921848 */
[----:B--2---:R-:W-:-:S02]  /*bfa0*/  VIADD R43, R44, 0xffffffc2 ;  /* 0xffffffc22c2b7836 */ /* 0x004fc40000000000 */
[----:B------:R-:W2:Y:S01]  /*bfb0*/  LDC R44, c[0x0][0x230] ;  /* 0x00008c00ff2c7b82 */ /* 0x000ea20000000800 */
[C---:B------:R-:W-:Y:S01]  /*bfc0*/  IMAD.WIDE R104, R42.reuse, 0x4, R242 ;  /* 0x000000042a687825 */ /* 0x040fe200078e02f2 */
[----:B------:R-:W-:Y:S01]  /*bfd0*/  LDGSTS.E [R246+0x3c008], desc[UR8][R152.64], !P5 ;  /* 0x3c00800098f67fae */ /* 0x000fe2000e921848 */
[----:B------:R-:W-:Y:S02]  /*bfe0*/  ISETP.GE.U32.AND P5, PT, R43, 0x7fffff43, PT ;  /* 0x7fffff432b00780c */ /* 0x000fe40003fa6070 */
[C---:B------:R-:W-:Y:S01]  /*bff0*/  IMAD.WIDE R150, R42.reuse, 0x4, R122 ;  /* 0x000000042a967825 */ /* 0x040fe200078e027a */
[----:B------:R-:W-:Y:S03]  /*c000*/  LDGSTS.E [R246+0x3000c], desc[UR8][R104.64], !P1 ;  /* 0x3000c00068f67fae */ /* 0x000fe6000c921848 */
[C---:B------:R-:W-:Y:S01]  /*c010*/  IMAD.WIDE R148, R42.reuse, 0x4, R124 ;  /* 0x000000042a947825 */ /* 0x040fe200078e027c */
[----:B------:R-:W-:Y:S03]  /*c020*/  STL.64 [R1+0x1b60], R176 ;  /* 0x001b60b001007387 */ /* 0x000fe60000100a00 */
[----:B------:R-:W-:Y:S01]  /*c030*/  IMAD.WIDE R146, R42, 0x4, R128 ;  /* 0x000000042a927825 */ /* 0x000fe200078e0280 */
[----:B------:R-:W-:Y:S03]  /*c040*/  LDGSTS.E [R246+0x3400c], desc[UR8][R150.64], !P1 ;  /* 0x3400c00096f67fae */ /* 0x000fe6000c921848 */
[----:B-1----:R-:W-:Y:S01]  /*c050*/  VIADD R42, R45, 0xffffffc1 ;  /* 0xffffffc12d2a7836 */ /* 0x002fe20000000000 */
[----:B------:R-:W-:Y:S01]  /*c060*/  STL.64 [R1+0x1b68], R178 ;  /* 0x001b68b201007387 */ /* 0x000fe20000100a00 */
[----:B------:R-:W1:Y:S01]  /*c070*/  LDC R45, c[0x0][0x230] ;  /* 0x00008c00ff2d7b82 */ /* 0x000e620000000800 */
[----:B------:R-:W-:-:S02]  /*c080*/  IMAD R43, R46, 0x1d, RZ ;  /* 0x0000001d2e2b7824 */ /* 0x000fc400078e02ff */
[----:B------:R-:W-:Y:S02]  /*c090*/  LDGSTS.E [R246+0x3800c], desc[UR8][R148.64], !P1 ;  /* 0x3800c00094f67fae */ /* 0x000fe4000c921848 */
[----:B------:R-:W-:Y:S02]  /*c0a0*/  IMAD.WIDE R30, R43, 0x4, R242 ;  /* 0x000000042b1e7825 */ /* 0x000fe400078e02f2 */
[----:B------:R-:W-:Y:S04]  /*c0b0*/  STL.64 [R1+0x1b70], R180 ;  /* 0x001b70b401007387 */ /* 0x000fe80000100a00 */
[----:B------:R-:W-:Y:S01]  /*c0c0*/  LDGSTS.E [R246+0x3c00c], desc[UR8][R146.64], !P1 ;  /* 0x3c00c00092f67fae */ /* 0x000fe2000c921848 */
[----:B------:R-:W-:Y:S01]  /*c0d0*/  ISETP.GE.U32.AND P1, PT, R42, 0x7fffff42, PT ;  /* 0x7fffff422a00780c */ /* 0x000fe20003f26070 */
[----:B------:R-:W-:-:S02]  /*c0e0*/  IMAD R42, R46, 0x1c, RZ ;  /* 0x0000001c2e2a7824 */ /* 0x000fc400078e02ff */
[----:B------:R4:W-:Y:S02]  /*c0f0*/  STL.64 [R1+0x1b78], R182 ;  /* 0x001b78b601007387 */ /* 0x0009e40000100a00 */
[----:B------:R-:W-:Y:S02]  /*c100*/  IMAD.WIDE R14, R42, 0x4, R242 ;  /* 0x000000042a0e7825 */ /* 0x000fe400078e02f2 */
[----:B------:R3:W-:Y:S04]  /*c110*/  STL.64 [R1+0x1b80], R184 ;  /* 0x001b80b801007387 */ /* 0x0007e80000100a00 */
[----:B------:R2:W-:Y:S04]  /*c120*/  STL.64 [R1+0x1b88], R186 ;  /* 0x001b88ba01007387 */ /* 0x0005e80000100a00 */
[----:B------:R2:W-:Y:S01]  /*c130*/  STL.64 [R1+0x1b90], R188 ;  /* 0x001b90bc01007387 */ /* 0x0005e20000100a00 */
[----:B----4-:R-:W-:-:S03]  /*c140*/  IMAD.WIDE R182, R43, 0x4, R128 ;  /* 0x000000042bb67825 */ /* 0x010fc600078e0280 */
[----:B------:R4:W-:Y:S01]  /*c150*/  STL.64 [R1+0x1b98], R190 ;  /* 0x001b98be01007387 */ /* 0x0009e20000100a00 */
[----:B---3--:R-:W-:-:S03]  /*c160*/  IMAD.WIDE R184, R43, 0x4, R124 ;  /* 0x000000042bb87825 */ /* 0x008fc600078e027c */
[----:B------:R3:W-:Y:S01]  /*c170*/  STL.64 [R1+0x1ba0], R216 ;  /* 0x001ba0d801007387 */ /* 0x0007e20000100a00 */
[----:B--2---:R-:W-:-:S03]  /*c180*/  IMAD.WIDE R186, R43, 0x4, R122 ;  /* 0x000000042bba7825 */ /* 0x004fc600078e027a */
[----:B------:R2:W-:Y:S01]  /*c190*/  LDGSTS.E [R247], desc[UR8][R14.64], !P4 ;  /* 0x000000000ef77fae */ /* 0x0005e2000e121848 */
[----:B------:R-:W-:-:S03]  /*c1a0*/  IMAD.WIDE R188, R42, 0x4, R128 ;  /* 0x000000042abc7825 */ /* 0x000fc600078e0280 */
[----:B------:R1:W-:Y:S01]  /*c1b0*/  STL.64 [R1+0x1768], R6 ;  /* 0x0017680601007387 */ /* 0x0003e20000100a00 */
[----:B----4-:R-:W-:-:S04]  /*c1c0*/  IMAD.WIDE R190, R42, 0x4, R124 ;  /* 0x000000042abe7825 */ /* 0x010fc800078e027c */
[--C-:B---3--:R-:W-:Y:S01]  /*c1d0*/  IMAD.WIDE R216, R42, 0x4, R122.reuse ;  /* 0x000000042ad87825 */ /* 0x108fe200078e027a */
[----:B------:R-:W-:Y:S02]  /*c1e0*/  IADD3 R42, R47, -0x40, RZ ;  /* 0xffffffc02f2a7810 */ /* 0x000fe40007ffe0ff */
[----:B------:R-:W3:Y:S01]  /*c1f0*/  LDC R47, c[0x0][0x230] ;  /* 0x00008c00ff2f7b82 */ /* 0x000ee20000000800 */
[----:B------:R-:W-:Y:S01]  /*c200*/  VIADD R43, R44, 0xffffffa3 ;  /* 0xffffffa32c2b7836 */ /* 0x000fe20000000000 */
[----:B------:R-:W-:Y:S01]  /*c210*/  LDGSTS.E [R247+0x4000], desc[UR8][R216.64], !P4 ;  /* 0x04000000d8f77fae */ /* 0x000fe2000e121848 */
[----:B-1----:R-:W-:-:S03]  /*c220*/  IMAD.WIDE R6, R249, 0x4, R122 ;  /* 0x00000004f9067825 */ /* 0x002fc600078e027a */
[----:B------:R-:W-:Y:S02]  /*c230*/  LDGSTS.E [R247+0x8000], desc[UR8][R190.64], !P4 ;  /* 0x08000000bef77fae */ /* 0x000fe4000e121848 */
[----:B------:R-:W1:Y:S02]  /*c240*/  LDC R44, c[0x0][0x230] ;  /* 0x00008c00ff2c7b82 */ /* 0x000e640000000800 */
[----:B------:R-:W-:Y:S01]  /*c250*/  LDGSTS.E [R247+0xc000], desc[UR8][R188.64], !P4 ;  /* 0x0c000000bcf77fae */ /* 0x000fe2000e121848 */
[----:B------:R-:W-:Y:S01]  /*c260*/  ISETP.GE.U32.AND P4, PT, R42, 0x7fffff41, PT ;  /* 0x7fffff412a00780c */ /* 0x000fe20003f86070 */
[----:B------:R-:W-:Y:S02]  /*c270*/  IMAD R42, R46, 0x1e, RZ ;  /* 0x0000001e2e2a7824 */ /* 0x000fe400078e02ff */
[----:B------:R4:W-:Y:S02]  /*c280*/  LDGSTS.E [R247+0x4], desc[UR8][R30.64], !P3 ;  /* 0x000040001ef77fae */ /* 0x0009e4000d921848 */
[----:B------:R-:W-:-:S02]  /*c290*/  IMAD.WIDE R28, R42, 0x4, R242 ;  /* 0x000000042a1c7825 */ /* 0x000fc400078e02f2 */
[----:B------:R-:W-:Y:S02]  /*c2a0*/  LDGSTS.E [R247+0x4004], desc[UR8][R186.64], !P3 ;  /* 0x04004000baf77fae */ /* 0x000fe4000d921848 */
[C---:B------:R-:W-:Y:S02]  /*c2b0*/  IMAD.WIDE R180, R42.reuse, 0x4, R122 ;  /* 0x000000042ab47825 */ /* 0x040fe400078e027a */
[----:B------:R-:W-:Y:S02]  /*c2c0*/  LDGSTS.E [R247+0x8004], desc[UR8][R184.64], !P3 ;  /* 0x08004000b8f77fae */ /* 0x000fe4000d921848 */
[C---:B------:R-:W-:Y:S02]  /*c2d0*/  IMAD.WIDE R178, R42.reuse, 0x4, R124 ;  /* 0x000000042ab27825 */ /* 0x040fe400078e027c */
[----:B------:R-:W-:Y:S01]  /*c2e0*/  LDGSTS.E [R247+0xc004], desc[UR8][R182.64], !P3 ;  /* 0x0c004000b6f77fae */ /* 0x000fe2000d921848 */
[----:B------:R-:W-:Y:S01]  /*c2f0*/  ISETP.GE.U32.AND P3, PT, R43, 0x7fffff24, PT ;  /* 0x7fffff242b00780c */ /* 0x000fe20003f66070 */
[----:B------:R-:W-:-:S02]  /*c300*/  IMAD.WIDE R176, R42, 0x4, R128 ;  /* 0x000000042ab07825 */ /* 0x000fc400078e0280 */
[----:B------:R4:W-:Y:S02]  /*c310*/  LDGSTS.E [R247+0x8], desc[UR8][R28.64], !P2 ;  /* 0x000080001cf77fae */ /* 0x0009e4000d121848 */
[----:B------:R-:W-:Y:S02]  /*c320*/  VIADD R42, R45, 0xffffffa2 ;  /* 0xffffffa22d2a7836 */ /* 0x000fe40000000000 */
[----:B------:R-:W-:Y:S01]  /*c330*/  IMAD R43, R46, 0x1f, RZ ;  /* 0x0000001f2e2b7824 */ /* 0x000fe200078e02ff */
[----:B------:R-:W-:Y:S01]  /*c340*/  LDGSTS.E [R247+0x4008], desc[UR8][R180.64], !P2 ;  /* 0x04008000b4f77fae */ /* 0x000fe2000d121848 */
[----:B------:R-:W2:Y:S02]  /*c350*/  LDC R45, c[0x0][0x230] ;  /* 0x00008c00ff2d7b82 */ /* 0x000ea40000000800 */
[C---:B------:R-:W-:Y:S01]  /*c360*/  IMAD.WIDE R26, R43.reuse, 0x4, R242 ;  /* 0x000000042b1a7825 */ /* 0x040fe200078e02f2 */
[----:B------:R-:W-:Y:S03]  /*c370*/  LDGSTS.E [R247+0x8008], desc[UR8][R178.64], !P2 ;  /* 0x08008000b2f77fae */ /* 0x000fe6000d121848 */
[----:B------:R-:W-:Y:S01]  /*c380*/  IMAD.WIDE R174, R43, 0x4, R122 ;  /* 0x000000042bae7825 */ /* 0x000fe200078e027a */
[----:B------:R-:W-:Y:S01]  /*c390*/  LDGSTS.E [R247+0xc008], desc[UR8][R176.64], !P2 ;  /* 0x0c008000b0f77fae */ /* 0x000fe2000d121848 */
[----:B------:R-:W-:-:S02]  /*c3a0*/  ISETP.GE.U32.AND P2, PT, R42, 0x7fffff23, PT ;  /* 0x7fffff232a00780c */ /* 0x000fc40003f46070 */
[----:B------:R-:W-:Y:S01]  /*c3b0*/  IMAD R42, R46, 0x3c, RZ ;  /* 0x0000003c2e2a7824 */ /* 0x000fe200078e02ff */
[----:B------:R4:W-:Y:S01]  /*c3c0*/  LDGSTS.E [R247+0xc], desc[UR8][R26.64], !P0 ;  /* 0x0000c0001af77fae */ /* 0x0009e2000c121848 */
[----:B------:R-:W-:-:S03]  /*c3d0*/  IMAD.WIDE R172, R43, 0x4, R124 ;  /* 0x000000042bac7825 */ /* 0x000fc600078e027c */
[----:B------:R-:W-:Y:S01]  /*c3e0*/  LDGSTS.E [R247+0x400c], desc[UR8][R174.64], !P0 ;  /* 0x0400c000aef77fae */ /* 0x000fe2000c121848 */
[----:B------:R-:W-:-:S03]  /*c3f0*/  IMAD.WIDE R170, R43, 0x4, R128 ;  /* 0x000000042baa7825 */ /* 0x000fc600078e0280 */
[----:B------:R-:W-:Y:S01]  /*c400*/  LDGSTS.E [R247+0x800c], desc[UR8][R172.64], !P0 ;  /* 0x0800c000acf77fae */ /* 0x000fe2000c121848 */
[----:B---3--:R-:W-:Y:S02]  /*c410*/  VIADD R43, R47, 0xffffffa1 ;  /* 0xffffffa12f2b7836 */ /* 0x008fe40000000000 */
[----:B------:R-:W3:Y:S01]  /*c420*/  LDC R47, c[0x0][0x230] ;  /* 0x00008c00ff2f7b82 */ /* 0x000ee20000000800 */
[C---:B------:R-:W-:Y:S01]  /*c430*/  IMAD.WIDE R52, R42.reuse, 0x4, R242 ;  /* 0x000000042a347825 */ /* 0x040fe200078e02f2 */
[----:B------:R-:W-:Y:S01]  /*c440*/  LDGSTS.E [R247+0xc00c], desc[UR8][R170.64], !P0 ;  /* 0x0c00c000aaf77fae */ /* 0x000fe2000c121848 */
[----:B------:R-:W-:Y:S02]  /*c450*/  ISETP.GE.U32.AND P0, PT, R43, 0x7fffff22, PT ;  /* 0x7fffff222b00780c */ /* 0x000fe40003f06070 */
[C---:B------:R-:W-:Y:S01]  /*c460*/  IMAD.WIDE R192, R42.reuse, 0x4, R122 ;  /* 0x000000042ac07825 */ /* 0x040fe200078e027a */
[----:B------:R4:W-:Y:S03]  /*c470*/  LDGSTS.E [R247+0x10000], desc[UR8][R52.64], !P6 ;  /* 0x1000000034f77fae */ /* 0x0009e6000f121848 */
[C---:B------:R-:W-:Y:S01]  /*c480*/  IMAD.WIDE R214, R42.reuse, 0x4, R124 ;  /* 0x000000042ad67825 */ /* 0x040fe200078e027c */
[----:B------:R-:W-:Y:S03]  /*c490*/  LDGSTS.E [R247+0x14000], desc[UR8][R192.64], !P6 ;  /* 0x14000000c0f77fae */ /* 0x000fe6000f121848 */
[----:B------:R-:W-:Y:S01]  /*c4a0*/  IMAD.WIDE R212, R42, 0x4, R128 ;  /* 0x000000042ad47825 */ /* 0x000fe200078e0280 */
[----:B------:R-:W-:Y:S03]  /*c4b0*/  LDGSTS.E [R247+0x18000], desc[UR8][R214.64], !P6 ;  /* 0x18000000d6f77fae */ /* 0x000fe6000f121848 */
[----:B-1----:R-:W-:Y:S01]  /*c4c0*/  VIADD R42, R44, 0xffffffa0 ;  /* 0xffffffa02c2a7836 */ /* 0x002fe20000000000 */
[----:B------:R-:W-:Y:S01]  /*c4d0*/  LDGSTS.E [R247+0x1c000], desc[UR8][R212.64], !P6 ;  /* 0x1c000000d4f77fae */ /* 0x000fe2000f121848 */
[----:B------:R-:W-:-:S02]  /*c4e0*/  IMAD R43, R46, 0x3e, RZ ;  /* 0x0000003e2e2b7824 */ /* 0x000fc400078e02ff */
[----:B------:R-:W-:Y:S01]  /*c4f0*/  IMAD R44, R46, 0x3f, RZ ;  /* 0x0000003f2e2c7824 */ /* 0x000fe200078e02ff */
[----:B------:R-:W-:Y:S01]  /*c500*/  ISETP.GE.U32.AND P6, PT, R42, 0x7fffff21, PT ;  /* 0x7fffff212a00780c */ /* 0x000fe20003fc6070 */
[----:B------:R-:W-:Y:S02]  /*c510*/  IMAD R42, R46, 0x3d, RZ ;  /* 0x0000003d2e2a7824 */ /* 0x000fe400078e02ff */
[----:B------:R-:W-:-:S04]  /*c520*/  IMAD.WIDE R70, R43, 0x4, R242 ;  /* 0x000000042b467825 */ /* 0x000fc800078e02f2 */
[----:B------:R-:W-:-:S04]  /*c530*/  IMAD.WIDE R72, R42, 0x4, R242 ;  /* 0x000000042a487825 */ /* 0x000fc800078e02f2 */
[C---:B------:R-:W-:Y:S01]  /*c540*/  IMAD.WIDE R210, R42.reuse, 0x4, R122 ;  /* 0x000000042ad27825 */ /* 0x040fe200078e027a */
[----:B------:R1:W-:Y:S03]  /*c550*/  LDGSTS.E [R247+0x10004], desc[UR8][R72.64], !P5 ;  /* 0x1000400048f77fae */ /* 0x0003e6000e921848 */
[C---:B------:R-:W-:Y:S01]  /*c560*/  IMAD.WIDE R208, R42.reuse, 0x4, R124 ;  /* 0x000000042ad07825 */ /* 0x040fe200078e027c */
[----:B------:R-:W-:Y:S03]  /*c570*/  LDGSTS.E [R247+0x14004], desc[UR8][R210.64], !P5 ;  /* 0x14004000d2f77fae */ /* 0x000fe6000e921848 */
[----:B------:R-:W-:Y:S01]  /*c580*/  IMAD.WIDE R206, R42, 0x4, R128 ;  /* 0x000000042ace7825 */ /* 0x000fe200078e0280 */
[----:B--2---:R-:W-:Y:S01]  /*c590*/  IADD3 R42, R45, -0x7d, RZ ;  /* 0xffffff832d2a7810 */ /* 0x004fe20007ffe0ff */
[----:B------:R-:W-:Y:S02]  /*c5a0*/  LDGSTS.E [R247+0x18004], desc[UR8][R208.64], !P5 ;  /* 0x18004000d0f77fae */ /* 0x000fe4000e921848 */
[----:B------:R-:W-:-:S02]  /*c5b0*/  IMAD.WIDE R204, R43, 0x4, R122 ;  /* 0x000000042bcc7825 */ /* 0x000fc400078e027a */
[----:B------:R-:W-:Y:S01]  /*c5c0*/  LDGSTS.E [R247+0x1c004], desc[UR8][R206.64], !P5 ;  /* 0x1c004000cef77fae */ /* 0x000fe2000e921848 */
[----:B------:R-:W-:Y:S01]  /*c5d0*/  ISETP.GE.U32.AND P5, PT, R42, 0x7fffff04, PT ;  /* 0x7fffff042a00780c */ /* 0x000fe20003fa6070 */
[C---:B------:R-:W-:Y:S02]  /*c5e0*/  IMAD.WIDE R202, R43.reuse, 0x4, R124 ;  /* 0x000000042bca7825 */ /* 0x040fe400078e027c */
[----:B------:R2:W-:Y:S02]  /*c5f0*/  LDGSTS.E [R247+0x10008], desc[UR8][R70.64], !P1 ;  /* 0x1000800046f77fae */ /* 0x0005e4000c921848 */
[----:B------:R-:W-:Y:S02]  /*c600*/  IMAD.WIDE R200, R43, 0x4, R128 ;  /* 0x000000042bc87825 */ /* 0x000fe400078e0280 */
[----:B------:R-:W-:Y:S02]  /*c610*/  LDGSTS.E [R247+0x14008], desc[UR8][R204.64], !P1 ;  /* 0x14008000ccf77fae */ /* 0x000fe4000c921848 */
[----:B---3--:R-:W-:-:S02]  /*c620*/  VIADD R42, R47, 0xffffff82 ;  /* 0xffffff822f2a7836 */ /* 0x008fc40000000000 */
[----:B------:R-:W-:Y:S01]  /*c630*/  IMAD R45, R46, 0x5c, RZ ;  /* 0x0000005c2e2d7824 */ /* 0x000fe200078e02ff */
[----:B------:R-:W-:Y:S01]  /*c640*/  LDGSTS.E [R247+0x18008], desc[UR8][R202.64], !P1 ;  /* 0x18008000caf77fae */ /* 0x000fe2000c921848 */
[----:B------:R-:W-:-:S03]  /*c650*/  IMAD.WIDE R68, R44, 0x4, R242 ;  /* 0x000000042c447825 */ /* 0x000fc600078e02f2 */
[----:B------:R-:W-:Y:S01]  /*c660*/  LDGSTS.E [R247+0x1c008], desc[UR8][R200.64], !P1 ;  /* 0x1c008000c8f77fae */ /* 0x000fe2000c921848 */
[----:B------:R-:W-:Y:S01]  /*c670*/  IMAD.WIDE R198, R44, 0x4, R122 ;  /* 0x000000042cc67825 */ /* 0x000fe200078e027a */
[----:B------:R-:W-:Y:S02]  /*c680*/  ISETP.GE.U32.AND P1, PT, R42, 0x7fffff03, PT ;  /* 0x7fffff032a00780c */ /* 0x000fe40003f26070 */
[----:B------:R3:W-:Y:S01]  /*c690*/  LDGSTS.E [R247+0x1000c], desc[UR8][R68.64], !P4 ;  /* 0x1000c00044f77fae */ /* 0x0007e2000e121848 */
[----:B------:R-:W-:-:S03]  /*c6a0*/  IMAD.WIDE R196, R44, 0x4, R124 ;  /* 0x000000042cc47825 */ /* 0x000fc600078e027c */
[----:B------:R-:W-:Y:S01]  /*c6b0*/  LDGSTS.E [R247+0x1400c], desc[UR8][R198.64], !P4 ;  /* 0x1400c000c6f77fae */ /* 0x000fe2000e121848 */
[----:B------:R-:W-:-:S03]  /*c6c0*/  IMAD.WIDE R194, R44, 0x4, R128 ;  /* 0x000000042cc27825 */ /* 0x000fc600078e0280 */
[----:B------:R-:W-:Y:S01]  /*c6d0*/  LDGSTS.E [R247+0x1800c], desc[UR8][R196.64], !P4 ;  /* 0x1800c000c4f77fae */ /* 0x000fe2000e121848 */
[----:B------:R-:W-:-:S03]  /*c6e0*/  IMAD.WIDE R42, R45, 0x4, R242 ;  /* 0x000000042d2a7825 */ /* 0x000fc600078e02f2 */
[----:B------:R-:W-:Y:S01]  /*c6f0*/  LDGSTS.E [R247+0x1c00c], desc[UR8][R194.64], !P4 ;  /* 0x1c00c000c2f77fae */ /* 0x000fe2000e121848 */
[C---:B------:R-:W-:Y:S01]  /*c700*/  IMAD.WIDE R240, R45.reuse, 0x4, R122 ;  /* 0x000000042df07825 */ /* 0x040fe200078e027a */
[----:B------:R-:W-:Y:S02]  /*c710*/  ISETP.GE.AND P4, PT, R248, UR4, PT ;  /* 0x00000004f8007c0c */ /* 0x000fe4000bf86270 */
[----:B------:R-:W-:Y:S01]  /*c720*/  LDGSTS.E [R247+0x20000], desc[UR8][R42.64], !P3 ;  /* 0x200000002af77fae */ /* 0x000fe2000d921848 */
[----:B------:R-:W-:-:S03]  /*c730*/  IMAD.WIDE R4, R45, 0x4, R124 ;  /* 0x000000042d047825 */ /* 0x000fc600078e027c */
[----:B------:R-:W-:Y:S01]  /*c740*/  LDGSTS.E [R247+0x24000], desc[UR8][R240.64], !P3 ;  /* 0x24000000f0f77fae */ /* 0x000fe2000d921848 */
[----:B------:R-:W-:-:S03]  /*c750*/  IMAD.WIDE R10, R45, 0x4, R128 ;  /* 0x000000042d0a7825 */ /* 0x000fc600078e0280 */
[----:B------:R-:W-:Y:S01]  /*c760*/  LDGSTS.E [R247+0x28000], desc[UR8][R4.64], !P3 ;  /* 0x2800000004f77fae */ /* 0x000fe2000d921848 */
[----:B------:R-:W-:-:S03]  /*c770*/  IMAD R47, R46, 0x5d, RZ ;  /* 0x0000005d2e2f7824 */ /* 0x000fc600078e02ff */
[----:B------:R-:W-:Y:S01]  /*c780*/  LDGSTS.E [R247+0x2c000], desc[UR8][R10.64], !P3 ;  /* 0x2c0000000af77fae */ /* 0x000fe2000d921848 */
[----:B------:R-:W-:Y:S01]  /*c790*/  ISETP.GT.AND P3, PT, R2, 0x7f, PT ;  /* 0x0000007f0200780c */ /* 0x000fe20003f64270 */
[----:B------:R-:W-:-:S04]  /*c7a0*/  IMAD.WIDE R44, R47, 0x4, R242 ;  /* 0x000000042f2c7825 */ /* 0x000fc800078e02f2 */
[C---:B------:R-:W-:Y:S01]  /*c7b0*/  IMAD.WIDE R112, R47.reuse, 0x4, R122 ;  /* 0x000000042f707825 */ /* 0x040fe200078e027a */
[----:B------:R-:W-:Y:S03]  /*c7c0*/  LDGSTS.E [R247+0x20004], desc[UR8][R44.64], !P2 ;  /* 0x200040002cf77fae */ /* 0x000fe6000d121848 */
[C---:B------:R-:W-:Y:S01]  /*c7d0*/  IMAD.WIDE R116, R47.reuse, 0x4, R124 ;  /* 0x000000042f747825 */ /* 0x040fe200078e027c */
[----:B------:R-:W-:Y:S03]  /*c7e0*/  LDGSTS.E [R247+0x24004], desc[UR8][R112.64], !P2 ;  /* 0x2400400070f77fae */ /* 0x000fe6000d121848 */
[----:B------:R-:W-:Y:S01]  /*c7f0*/  IMAD.WIDE R118, R47, 0x4, R128 ;  /* 0x000000042f767825 */ /* 0x000fe200078e0280 */
[----:B------:R-:W-:Y:S01]  /*c800*/  SEL R47, RZ, 0x4, !P3 ;  /* 0x00000004ff2f7807 */ /* 0x000fe20005800000 */
[----:B------:R-:W-:Y:S01]  /*c810*/  LDGSTS.E [R247+0x28004], desc[UR8][R116.64], !P2 ;  /* 0x2800400074f77fae */ /* 0x000fe2000d121848 */
[----:B------:R-:W-:-:S02]  /*c820*/  ISETP.GE.U32.AND P3, PT, R49, 0x7fffff02, PT ;  /* 0x7fffff023100780c */ /* 0x000fc40003f66070 */
[----:B------:R-:W-:Y:S01]  /*c830*/  SEL R3, R47, RZ, !P4 ;  /* 0x000000ff2f037207 */ /* 0x000fe20006000000 */
[----:B------:R-:W-:Y:S01]  /*c840*/  LDGSTS.E [R247+0x2c004], desc[UR8][R118.64], !P2 ;  /* 0x2c00400076f77fae */ /* 0x000fe2000d121848 */
[----:B------:R-:W-:Y:S01]  /*c850*/  ISETP.GE.AND P4, PT, R248, R48, PT ;  /* 0x00000030f800720c */ /* 0x000fe20003f86270 */
[----:B------:R-:W-:Y:S01]  /*c860*/  IMAD R248, R46, 0x7f, RZ ;  /* 0x0000007f2ef87824 */ /* 0x000fe200078e02ff */
[----:B------:R-:W-:Y:S01]  /*c870*/  ISETP.GE.U32.AND P2, PT, R48, 0x7fffff01, PT ;  /* 0x7fffff013000780c */ /* 0x000fe20003f46070 */
[----:B------:R4:W-:Y:S01]  /*c880*/  STL [R1+0x1558], R3 ;  /* 0x0015580301007387 */ /* 0x0009e20000100800 */
[----:B------:R-:W-:Y:S01]  /*c890*/  SEL R47, RZ, 0x4, P4 ;  /* 0x00000004ff2f7807 */ /* 0x000fe20002000000 */
[----:B------:R-:W-:Y:S01]  /*c8a0*/  IMAD.WIDE R48, R130, 0x4, R242 ;  /* 0x0000000482307825 */ /* 0x000fe200078e02f2 */
[----:B------:R-:W-:-:S03]  /*c8b0*/  ISETP.GT.AND P4, PT, R2, 0xff, PT ;  /* 0x000000ff0200780c */ /* 0x000fc60003f84270 */
[----:B------:R-:W-:Y:S01]  /*c8c0*/  IMAD.WIDE R120, R131, 0x4, R122 ;  /* 0x0000000483787825 */ /* 0x000fe200078e027a */
[----:B------:R-:W-:-:S03]  /*c8d0*/  SEL R8, R47, RZ, P4 ;  /* 0x000000ff2f087207 */ /* 0x000fc60002000000 */
[----:B----4-:R-:W-:-:S04]  /*c8e0*/  IMAD.WIDE R2, R249, 0x4, R242 ;  /* 0x00000004f9027825 */ /* 0x010fc800078e02f2 */
[----:B------:R-:W-:Y:S01]  /*c8f0*/  IMAD.WIDE R46, R131, 0x4, R242 ;  /* 0x00000004832e7825 */ /* 0x000fe200078e02f2 */
[----:B------:R4:W-:Y:S03]  /*c900*/  STL.64 [R1+0xf50], R2 ;  /* 0x000f500201007387 */ /* 0x0009e60000100a00 */
[C---:B------:R-:W-:Y:S01]  /*c910*/  IMAD.WIDE R126, R130.reuse, 0x4, R122 ;  /* 0x00000004827e7825 */ /* 0x040fe200078e027a */
[----:B------:R1:W-:Y:S03]  /*c920*/  STL.64 [R1+0xf58], R6 ;  /* 0x000f580601007387 */ /* 0x0003e60000100a00 */
[--C-:B------:R-:W-:Y:S01]  /*c930*/  IMAD.WIDE R114, R130, 0x4, R124.reuse ;  /* 0x0000000482727825 */ /* 0x100fe200078e027c */
[----:B------:R-:W-:Y:S03]  /*c940*/  LDGSTS.E [R247+0x20008], desc[UR8][R46.64], !P0 ;  /* 0x200080002ef77fae */ /* 0x000fe6000c121848 */
[--C-:B------:R-:W-:Y:S01]  /*c950*/  IMAD.WIDE R18, R252, 0x4, R124.reuse ;  /* 0x00000004fc127825 */ /* 0x100fe200078e027c */
[----:B------:R-:W-:Y:S03]  /*c960*/  LDGSTS.E [R247+0x24008], desc[UR8][R120.64], !P0 ;  /* 0x2400800078f77fae */ /* 0x000fe6000c121848 */
[----:B----4-:R-:W-:-:S04]  /*c970*/  IMAD.WIDE R2, R249, 0x4, R124 ;  /* 0x00000004f9027825 */ /* 0x010fc800078e027c */
[----:B------:R-:W-:Y:S01]  /*c980*/  IMAD.WIDE R16, R248, 0x4, R124 ;  /* 0x00000004f8107825 */ /* 0x000fe200078e027c */
[----:B------:R4:W-:Y:S03]  /*c990*/  STL.64 [R1+0xf68], R2 ;  /* 0x000f680201007387 */ /* 0x0009e60000100a00 */
[--C-:B------:R-:W-:Y:S01]  /*c9a0*/  IMAD.WIDE R244, R131, 0x4, R128.reuse ;  /* 0x0000000483f47825 */ /* 0x100fe200078e0280 */
[----:B------:R-:W3:Y:S03]  /*c9b0*/  LDL.LU.64 R54, [R1+0x250] ;  /* 0x0002500001367983 */ /* 0x000ee60000300a00 */
[----:B------:R-:W-:Y:S01]  /*c9c0*/  IMAD.WIDE R134, R134, 0x4, R128 ;  /* 0x0000000486867825 */ /* 0x000fe200078e0280 */
[----:B------:R-:W3:Y:S03]  /*c9d0*/  LDL.LU.64 R56, [R1+0x248] ;  /* 0x0002480001387983 */ /* 0x000ee60000300a00 */
[C---:B------:R-:W-:Y:S01]  /*c9e0*/  IMAD.WIDE R86, R249.reuse, 0x4, R86 ;  /* 0x00000004f9567825 */ /* 0x040fe200078e0256 */
[----:B------:R-:W3:Y:S03]  /*c9f0*/  LDL.LU.64 R58, [R1+0x240] ;  /* 0x00024000013a7983 */ /* 0x000ee60000300a00 */
[C---:B------:R-:W-:Y:S01]  /*ca00*/  IMAD.WIDE R88, R249.reuse, 0x4, R88 ;  /* 0x00000004f9587825 */ /* 0x040fe200078e0258 */
[----:B------:R-:W3:Y:S03]  /*ca10*/  LDL.LU.64 R60, [R1+0x238] ;  /* 0x00023800013c7983 */ /* 0x000ee60000300a00 */
[C---:B------:R-:W-:Y:S01]  /*ca20*/  IMAD.WIDE R76, R249.reuse, 0x4, R76 ;  /* 0x00000004f94c7825 */ /* 0x040fe200078e024c */
[----:B------:R-:W3:Y:S03]  /*ca30*/  LDL.LU.64 R62, [R1+0x230] ;  /* 0x00023000013e7983 */ /* 0x000ee60000300a00 */
[C---:B------:R-:W-:Y:S01]  /*ca40*/  IMAD.WIDE R24, R249.reuse, 0x4, R24 ;  /* 0x00000004f9187825 */ /* 0x040fe200078e0218 */
[----:B------:R-:W3:Y:S03]  /*ca50*/  LDL.LU.64 R64, [R1+0x228] ;  /* 0x0002280001407983 */ /* 0x000ee60000300a00 */
[----:B------:R-:W-:Y:S01]  /*ca60*/  IMAD.WIDE R22, R249, 0x4, R22 ;  /* 0x00000004f9167825 */ /* 0x000fe200078e0216 */
[----:B------:R-:W3:Y:S03]  /*ca70*/  LDL.LU.64 R66, [R1+0x220] ;  /* 0x0002200001427983 */ /* 0x000ee60000300a00 */
[----:B-1----:R-:W-:Y:S01]  /*ca80*/  IMAD.WIDE R6, R248, 0x4, R122 ;  /* 0x00000004f8067825 */ /* 0x002fe200078e027a */
[----:B------:R-:W3:Y:S03]  /*ca90*/  LDL.LU.64 R78, [R1+0x210] ;  /* 0x00021000014e7983 */ /* 0x000ee60000300a00 */
[----:B----4-:R-:W-:Y:S01]  /*caa0*/  IMAD.WIDE R2, R131, 0x4, R124 ;  /* 0x0000000483027825 */ /* 0x010fe200078e027c */
[----:B------:R-:W4:Y:S03]  /*cab0*/  LDL.LU.64 R80, [R1+0x208] ;  /* 0x0002080001507983 */ /* 0x000f260000300a00 */
[--C-:B------:R-:W-:Y:S01]  /*cac0*/  IMAD.WIDE R130, R130, 0x4, R128.reuse ;  /* 0x0000000482827825 */ /* 0x100fe200078e0280 */
[----:B------:R1:W-:Y:S03]  /*cad0*/  LDGSTS.E [R247+0x28008], desc[UR8][R2.64], !P0 ;  /* 0x2800800002f77fae */ /* 0x0003e6000c121848 */
[--C-:B------:R-:W-:Y:S01]  /*cae0*/  IMAD.WIDE R124, R252, 0x4, R128.reuse ;  /* 0x00000004fc7c7825 */ /* 0x100fe200078e0280 */
[----:B------:R-:W-:Y:S03]  /*caf0*/  LDGSTS.E [R247+0x2c008], desc[UR8][R244.64], !P0 ;  /* 0x2c008000f4f77fae */ /* 0x000fe6000c121848 */
[C-C-:B------:R-:W-:Y:S01]  /*cb00*/  IMAD.WIDE R122, R248.reuse, 0x4, R128.reuse ;  /* 0x00000004f87a7825 */ /* 0x140fe200078e0280 */
[----:B------:R4:W-:Y:S03]  /*cb10*/  LDGSTS.E [R247+0x2000c], desc[UR8][R48.64], !P6 ;  /* 0x2000c00030f77fae */ /* 0x0009e6000f121848 */
[C---:B------:R-:W-:Y:S01]  /*cb20*/  IMAD.WIDE R128, R249.reuse, 0x4, R128 ;  /* 0x00000004f9807825 */ /* 0x040fe200078e0280 */
[----:B------:R-:W-:Y:S03]  /*cb30*/  LDGSTS.E [R247+0x2400c], desc[UR8][R126.64], !P6 ;  /* 0x2400c0007ef77fae */ /* 0x000fe6000f121848 */
[C---:B------:R-:W-:Y:S01]  /*cb40*/  IMAD.WIDE R20, R249.reuse, 0x4, R20 ;  /* 0x00000004f9147825 */ /* 0x040fe200078e0214 */
[----:B------:R2:W-:Y:S03]  /*cb50*/  STL.64 [R1+0xf40], R128 ;  /* 0x000f408001007387 */ /* 0x0005e60000100a00 */
[C---:B------:R-:W-:Y:S01]  /*cb60*/  IMAD.WIDE R14, R249.reuse, 0x4, R14 ;  /* 0x00000004f90e7825 */ /* 0x040fe200078e020e */
[----:B------:R-:W-:Y:S03]  /*cb70*/  LDGSTS.E [R247+0x2800c], desc[UR8][R114.64], !P6 ;  /* 0x2800c00072f77fae */ /* 0x000fe6000f121848 */
[C---:B------:R-:W-:Y:S01]  /*cb80*/  IMAD.WIDE R30, R249.reuse, 0x4, R30 ;  /* 0x00000004f91e7825 */ /* 0x040fe200078e021e */
[----:B------:R-:W-:Y:S03]  /*cb90*/  LDGSTS.E [R247+0x2c00c], desc[UR8][R130.64], !P6 ;  /* 0x2c00c00082f77fae */ /* 0x000fe6000f121848 */
[C---:B------:R-:W-:Y:S01]  /*cba0*/  IMAD.WIDE R28, R249.reuse, 0x4, R28 ;  /* 0x00000004f91c7825 */ /* 0x040fe200078e021c */
[----:B--2---:R-:W2:Y:S03]  /*cbb0*/  LDL.LU.64 R128, [R1+0x218] ;  /* 0x0002180001807983 */ /* 0x004ea60000300a00 */
[C---:B------:R-:W-:Y:S01]  /*cbc0*/  IMAD.WIDE R26, R249.reuse, 0x4, R26 ;  /* 0x00000004f91a7825 */ /* 0x040fe200078e021a */
[----:B------:R1:W-:Y:S03]  /*cbd0*/  STL.64 [R1+0x268], R86 ;  /* 0x0002685601007387 */ /* 0x0003e60000100a00 */
[C---:B------:R-:W-:Y:S01]  /*cbe0*/  IMAD.WIDE R74, R249.reuse, 0x4, R74 ;  /* 0x00000004f94a7825 */ /* 0x040fe200078e024a */
[----:B------:R-:W-:Y:S03]  /*cbf0*/  LDGSTS.E [R247+0x30000], desc[UR8][R106.64], !P5 ;  /* 0x300000006af77fae */ /* 0x000fe6000e921848 */
[C---:B------:R-:W-:Y:S01]  /*cc00*/  IMAD.WIDE R12, R249.reuse, 0x4, R12 ;  /* 0x00000004f90c7825 */ /* 0x040fe200078e020c */
[----:B------:R-:W-:Y:S03]  /*cc10*/  LDGSTS.E [R247+0x34000], desc[UR8][R144.64], !P5 ;  /* 0x3400000090f77fae */ /* 0x000fe6000e921848 */
[C---:B------:R-:W-:Y:S01]  /*cc20*/  IMAD.WIDE R250, R249.reuse, 0x4, R250 ;  /* 0x00000004f9fa7825 */ /* 0x040fe200078e02fa */
[----:B-1----:R-:W4:Y:S03]  /*cc30*/  LDL.LU.64 R86, [R1+0x1d28] ;  /* 0x001d280001567983 */ /* 0x002f260000300a00 */
        /* <DEDUP_REMOVED lines=8> */
[C---:B---3--:R-:W-:Y:S01]  /*ccc0*/  IMAD.WIDE R68, R249.reuse, 0x4, R68 ;  /* 0x00000004f9447825 */ /* 0x048fe200078e0244 */
[----:B------:R-:W-:Y:S03]  /*ccd0*/  LDGSTS.E [R247+0x30004], desc[UR8][R108.64], !P1 ;  /* 0x300040006cf77fae */ /* 0x000fe6000c921848 */
[----:B------:R-:W-:Y:S01]  /*cce0*/  IMAD.WIDE R242, R248, 0x4, R242 ;  /* 0x00000004f8f27825 */ /* 0x000fe200078e02f2 */
[----:B------:R-:W-:Y:S03]  /*ccf0*/  LDGSTS.E [R247+0x34004], desc[UR8][R138.64], !P1 ;  /* 0x340040008af77fae */ /* 0x000fe6000c921848 */
        /* <DEDUP_REMOVED lines=9> */
[----:B-1----:R-:W3:Y:S03]  /*cd90*/  LDL.LU.64 R54, [R1+0x1d18] ;  /* 0x001d180001367983 */ /* 0x002ee60000300a00 */
[C---:B------:R-:W-:Y:S01]  /*cda0*/  IMAD.WIDE R64, R249.reuse, 0x4, R64 ;  /* 0x00000004f9407825 */ /* 0x040fe200078e0240 */
[----:B------:R1:W-:Y:S03]  /*cdb0*/  STL.64 [R1+0x248], R56 ;  /* 0x0002483801007387 */ /* 0x0003e60000100a00 */
[C---:B------:R-:W-:Y:S01]  /*cdc0*/  IMAD.WIDE R66, R249.reuse, 0x4, R66 ;  /* 0x00000004f9427825 */ /* 0x040fe200078e0242 */
[----:B------:R-:W-:Y:S03]  /*cdd0*/  LDGSTS.E [R247+0x34008], desc[UR8][R132.64], !P3 ;  /* 0x3400800084f77fae */ /* 0x000fe6000d921848 */
[C---:B------:R-:W-:Y:S01]  /*cde0*/  IMAD.WIDE R2, R249.reuse, 0x4, R2 ;  /* 0x00000004f9027825 */ /* 0x040fe200078e0202 */
[----:B------:R-:W-:Y:S01]  /*cdf0*/  LDGSTS.E [R247+0x38008], desc[UR8][R18.64], !P3 ;  /* 0x3800800012f77fae */ /* 0x000fe2000d921848 */
[----:B------:R-:W-:Y:S01]  /*ce00*/  ISETP.NE.U32.AND P0, PT, R8, RZ, PT ;  /* 0x000000ff0800720c */ /* 0x000fe20003f05070 */
[----:B------:R-:W3:Y:S02]  /*ce10*/  LDC R248, c[0x0][0x230] ;  /* 0x00008c00fff87b82 */ /* 0x000ee40000000800 */
[----:B-1----:R-:W4:Y:S04]  /*ce20*/  LDL.LU.64 R56, [R1+0x1d10] ;  /* 0x001d100001387983 */ /* 0x002f280000300a00 */
[----:B------:R1:W-:Y:S04]  /*ce30*/  STL.64 [R1+0x7c8], R58 ;  /* 0x0007c83a01007387 */ /* 0x0003e80000100a00 */
[----:B------:R-:W-:Y:S04]  /*ce40*/  LDGSTS.E [R247+0x3c008], desc[UR8][R124.64], !P3 ;  /* 0x3c0080007cf77fae */ /* 0x000fe8000d921848 */
[----:B------:R-:W-:Y:S04]  /*ce50*/  LDGSTS.E [R247+0x3000c], desc[UR8][R242.64], !P2 ;  /* 0x3000c000f2f77fae */ /* 0x000fe8000d121848 */
[----:B-1----:R-:W3:Y:S04]  /*ce60*/  LDL.LU.64 R58, [R1+0x1d08] ;  /* 0x001d0800013a7983 */ /* 0x002ee80000300a00 */
[----:B------:R1:W-:Y:S04]  /*ce70*/  STL.64 [R1+0x848], R60 ;  /* 0x0008483c01007387 */ /* 0x0003e80000100a00 */
[----:B------:R4:W-:Y:S04]  /*ce80*/  LDGSTS.E [R247+0x3400c], desc[UR8][R6.64], !P2 ;  /* 0x3400c00006f77fae */ /* 0x0009e8000d121848 */
[----:B------:R4:W-:Y:S04]  /*ce90*/  LDGSTS.E [R247+0x3800c], desc[UR8][R16.64], !P2 ;  /* 0x3800c00010f77fae */ /* 0x0009e8000d121848 */
[----:B-1----:R-:W4:Y:S04]  /*cea0*/  LDL.LU.64 R60, [R1+0x1d00] ;  /* 0x001d0000013c7983 */ /* 0x002f280000300a00 */
[----:B------:R1:W-:Y:S01]  /*ceb0*/  STL.64 [R1+0x8d0], R62 ;  /* 0x0008d03e01007387 */ /* 0x0003e20000100a00 */
[----:B--2---:R-:W-:Y:S01]  /*cec0*/  IMAD.WIDE R128, R249, 0x4, R128 ;  /* 0x00000004f9807825 */ /* 0x004fe200078e0280 */
[----:B------:R-:W-:-:S02]  /*ced0*/  USHF.L.U32 UR7, UR7, 0x7, URZ ;  /* 0x0000000707077899 */ /* 0x000fc4000800063f */
[----:B------:R-:W-:Y:S01]  /*cee0*/  LDGSTS.E [R247+0x3c00c], desc[UR8][R122.64], !P2 ;  /* 0x3c00c0007af77fae */ /* 0x000fe2000d121848 */
[----:B---3--:R-:W-:-:S03]  /*cef0*/  IMAD.WIDE R58, R249, 0x4, R58 ;  /* 0x00000004f93a7825 */ /* 0x008fc600078e023a */
[----:B-1----:R-:W2:Y:S04]  /*cf00*/  LDL.LU.64 R62, [R1+0x1cf8] ;  /* 0x001cf800013e7983 */ /* 0x002ea80000300a00 */
[----:B------:R1:W-:Y:S01]  /*cf10*/  STL.64 [R1+0x228], R64 ;  /* 0x0002284001007387 */ /* 0x0003e20000100a00 */
[----:B----4-:R-:W-:-:S03]  /*cf20*/  IMAD.WIDE R56, R249, 0x4, R56 ;  /* 0x00000004f9387825 */ /* 0x010fc600078e0238 */
[----:B------:R-:W0:Y:S04]  /*cf30*/  LDGDEPBAR ;  /* 0x00000000000079af */ /* 0x000e280000000000 */
[----:B-1----:R-:W3:Y:S04]  /*cf40*/  LDL.LU.64 R64, [R1+0x1cf0] ;  /* 0x001cf00001407983 */ /* 0x002ee80000300a00 */
[----:B------:R1:W-:Y:S04]  /*cf50*/  STL.64 [R1+0x9d8], R66 ;  /* 0x0009d84201007387 */ /* 0x0003e80000100a00 */
[----:B-1----:R-:W4:Y:S04]  /*cf60*/  LDL.LU.64 R66, [R1+0x1ce8] ;  /* 0x001ce80001427983 */ /* 0x002f280000300a00 */
[----:B------:R1:W-:Y:S01]  /*cf70*/  STL.64 [R1+0xa58], R128 ;  /* 0x000a588001007387 */ /* 0x0003e20000100a00 */
[----:B------:R-:W-:-:S04]  /*cf80*/  IMAD.WIDE R60, R249, 0x4, R60 ;  /* 0x00000004f93c7825 */ /* 0x000fc800078e023c */
[----:B-1----:R-:W-:-:S04]  /*cf90*/  IMAD.WIDE R128, R249, 0x4, R78 ;  /* 0x00000004f9807825 */ /* 0x002fc800078e024e */
[C---:B------:R-:W-:Y:S01]  /*cfa0*/  IMAD.WIDE R78, R249.reuse, 0x4, R80 ;  /* 0x00000004f94e7825 */ /* 0x040fe200078e0250 */
[----:B------:R-:W-:Y:S04]  /*cfb0*/  STL.64 [R1+0xae8], R128 ;  /* 0x000ae88001007387 */ /* 0x000fe80000100a00 */
[----:B------:R-:W-:Y:S01]  /*cfc0*/  STL.64 [R1+0x208], R78 ;  /* 0x0002084e01007387 */ /* 0x000fe20000100a00 */
[----:B--2---:R-:W-:-:S04]  /*cfd0*/  IMAD.WIDE R62, R249, 0x4, R62 ;  /* 0x00000004f93e7825 */ /* 0x004fc800078e023e */
[----:B---3--:R-:W-:-:S04]  /*cfe0*/  IMAD.WIDE R64, R249, 0x4, R64 ;  /* 0x00000004f9407825 */ /* 0x008fc800078e0240 */
[----:B----4-:R-:W-:-:S05]  /*cff0*/  IMAD.WIDE R66, R249, 0x4, R66 ;  /* 0x00000004f9427825 */ /* 0x010fca00078e0242 */
[----:B------:R-:W-:Y:S04]  /*d000*/  STL.64 [R1+0xbf0], R66 ;  /* 0x000bf04201007387 */ /* 0x000fe80000100a00 */
[----:B------:R-:W-:Y:S04]  /*d010*/  STL.64 [R1+0xc68], R64 ;  /* 0x000c684001007387 */ /* 0x000fe80000100a00 */
[----:B------:R1:W-:Y:S04]  /*d020*/  STL.64 [R1+0xcf8], R62 ;  /* 0x000cf83e01007387 */ /* 0x0003e80000100a00 */
[----:B------:R-:W-:Y:S04]  /*d030*/  STL.64 [R1+0xd78], R60 ;  /* 0x000d783c01007387 */ /* 0x000fe80000100a00 */
[----:B------:R-:W-:Y:S04]  /*d040*/  STL.64 [R1+0xe00], R58 ;  /* 0x000e003a01007387 */ /* 0x000fe80000100a00 */
[----:B-1----:R-:W2:Y:S01]  /*d050*/  LDL.LU.64 R62, [R1+0x168] ;  /* 0x00016800013e7983 */ /* 0x002ea20000300a00 */
[----:B------:R-:W-:-:S03]  /*d060*/  IMAD.WIDE R54, R249, 0x4, R54 ;  /* 0x00000004f9367825 */ /* 0x000fc600078e0236 */
[----:B------:R-:W-:Y:S01]  /*d070*/  STL.64 [R1+0xe48], R56 ;  /* 0x000e483801007387 */ /* 0x000fe20000100a00 */
[----:B------:R-:W-:-:S03]  /*d080*/  IMAD.WIDE R78, R249, 0x4, R88 ;  /* 0x00000004f94e7825 */ /* 0x000fc600078e0258 */
[----:B------:R-:W3:Y:S04]  /*d090*/  LDL.LU.64 R128, [R1+0x160] ;  /* 0x0001600001807983 */ /* 0x000ee80000300a00 */
[----:B------:R1:W-:Y:S04]  /*d0a0*/  STL.64 [R1+0xe90], R54 ;  /* 0x000e903601007387 */ /* 0x0003e80000100a00 */
[----:B------:R-:W4:Y:S01]  /*d0b0*/  LDL.LU.64 R66, [R1+0x158] ;  /* 0x0001580001427983 */ /* 0x000f220000300a00 */
[----:B------:R-:W-:-:S03]  /*d0c0*/  IMAD.WIDE R86, R249, 0x4, R86 ;  /* 0x00000004f9567825 */ /* 0x000fc600078e0256 */
[----:B-1----:R-:W4:Y:S04]  /*d0d0*/  LDL.LU.64 R54, [R1+0x150] ;  /* 0x0001500001367983 */ /* 0x002f280000300a00 */
[----:B------:R-:W4:Y:S01]  /*d0e0*/  LDL.LU.64 R56, [R1+0x148] ;  /* 0x0001480001387983 */ /* 0x000f220000300a00 */
[----:B------:R-:W-:-:S03]  /*d0f0*/  IMAD.WIDE R80, R249, 0x4, R84 ;  /* 0x00000004f9507825 */ /* 0x000fc600078e0254 */
[----:B------:R-:W4:Y:S04]  /*d100*/  LDL.LU.64 R58, [R1+0x140] ;  /* 0x00014000013a7983 */ /* 0x000f280000300a00 */
[----:B------:R-:W4:Y:S04]  /*d110*/  LDL.LU.64 R60, [R1+0x138] ;  /* 0x00013800013c7983 */ /* 0x000f280000300a00 */
[----:B------:R-:W4:Y:S04]  /*d120*/  LDL.LU.64 R64, [R1+0x130] ;  /* 0x0001300001407983 */ /* 0x000f280000300a00 */
[----:B------:R1:W-:Y:S04]  /*d130*/  STL.64 [R1+0xeb8], R78 ;  /* 0x000eb84e01007387 */ /* 0x0003e80000100a00 */
[----:B------:R-:W-:Y:S04]  /*d140*/  STL.64 [R1+0xec0], R86 ;  /* 0x000ec05601007387 */ /* 0x000fe80000100a00 */
[----:B------:R-:W-:Y:S01]  /*d150*/  STL.64 [R1+0xec8], R80 ;  /* 0x000ec85001007387 */ /* 0x000fe20000100a00 */
[----:B-1----:R-:W-:-:S05]  /*d160*/  IMAD.WIDE R78, R249, 0x4, R82 ;  /* 0x00000004f94e7825 */ /* 0x002fca00078e0252 */
[----:B------:R-:W-:Y:S04]  /*d170*/  STL.64 [R1+0xed0], R78 ;  /* 0x000ed04e01007387 */ /* 0x000fe80000100a00 */
[----:B------:R1:W-:Y:S04]  /*d180*/  STL.64 [R1+0xed8], R76 ;  /* 0x000ed84c01007387 */ /* 0x0003e80000100a00 */
[----:B------:R-:W-:Y:S04]  /*d190*/  STL.64 [R1+0xee0], R24 ;  /* 0x000ee01801007387 */ /* 0x000fe80000100a00 */
[----:B------:R-:W-:Y:S04]  /*d1a0*/  STL.64 [R1+0xee8], R22 ;  /* 0x000ee81601007387 */ /* 0x000fe80000100a00 */
[----:B-1----:R-:W4:Y:S04]  /*d1b0*/  LDL.LU.64 R76, [R1+0x120] ;  /* 0x00012000014c7983 */ /* 0x002f280000300a00 */
[----:B------:R-:W-:Y:S04]  /*d1c0*/  STL.64 [R1+0xef0], R20 ;  /* 0x000ef01401007387 */ /* 0x000fe80000100a00 */
[----:B------:R-:W4:Y:S04]  /*d1d0*/  LDL.LU.64 R78, [R1+0x118] ;  /* 0x00011800014e7983 */ /* 0x000f280000300a00 */
[----:B------:R1:W-:Y:S04]  /*d1e0*/  STL.64 [R1+0xef8], R14 ;  /* 0x000ef80e01007387 */ /* 0x0003e80000100a00 */
[----:B------:R-:W4:Y:S04]  /*d1f0*/  LDL.LU.64 R80, [R1+0x110] ;  /* 0x0001100001507983 */ /* 0x000f280000300a00 */
[----:B-1----:R-:W4:Y:S04]  /*d200*/  LDL.LU.64 R14, [R1+0x108] ;  /* 0x00010800010e7983 */ /* 0x002f280000300a00 */
[----:B------:R-:W4:Y:S04]  /*d210*/  LDL.LU.64 R88, [R1+0x100] ;  /* 0x0001000001587983 */ /* 0x000f280000300a00 */
[----:B------:R-:W4:Y:S04]  /*d220*/  LDL.LU.64 R86, [R1+0xf8] ;  /* 0x0000f80001567983 */ /* 0x000f280000300a00 */
[----:B------:R-:W4:Y:S04]  /*d230*/  LDL.LU.64 R84, [R1+0xf0] ;  /* 0x0000f00001547983 */ /* 0x000f280000300a00 */
[----:B------:R-:W4:Y:S04]  /*d240*/  LDL.LU.64 R82, [R1+0xe8] ;  /* 0x0000e80001527983 */ /* 0x000f280000300a00 */
[----:B------:R-:W4:Y:S04]  /*d250*/  LDL.LU.64 R24, [R1+0xe0] ;  /* 0x0000e00001187983 */ /* 0x000f280000300a00 */
[----:B------:R-:W4:Y:S04]  /*d260*/  LDL.LU.64 R22, [R1+0xd8] ;  /* 0x0000d80001167983 */ /* 0x000f280000300a00 */
[----:B------:R-:W4:Y:S04]  /*d270*/  LDL.LU.64 R20, [R1+0xd0] ;  /* 0x0000d00001147983 */ /* 0x000f280000300a00 */
[----:B------:R1:W-:Y:S04]  /*d280*/  STL.64 [R1+0xf00], R30 ;  /* 0x000f001e01007387 */ /* 0x0003e80000100a00 */
[----:B-1----:R-:W4:Y:S04]  /*d290*/  LDL.LU.64 R30, [R1+0x1ce0] ;  /* 0x001ce000011e7983 */ /* 0x002f280000300a00 */
[----:B------:R1:W-:Y:S04]  /*d2a0*/  STL.64 [R1+0xf08], R28 ;  /* 0x000f081c01007387 */ /* 0x0003e80000100a00 */
[----:B-1----:R-:W4:Y:S04]  /*d2b0*/  LDL.LU.64 R28, [R1+0x1cd8] ;  /* 0x001cd800011c7983 */ /* 0x002f280000300a00 */
[----:B------:R1:W-:Y:S04]  /*d2c0*/  STL.64 [R1+0xf10], R26 ;  /* 0x000f101a01007387 */ /* 0x0003e80000100a00 */
[----:B-1----:R-:W4:Y:S01]  /*d2d0*/  LDL.LU.64 R26, [R1+0x1cd0] ;  /* 0x001cd000011a7983 */ /* 0x002f220000300a00 */
[----:B--2---:R-:W-:-:S05]  /*d2e0*/  IMAD.WIDE R62, R249, 0x4, R62 ;  /* 0x00000004f93e7825 */ /* 0x004fca00078e023e */
[----:B------:R1:W-:Y:S04]  /*d2f0*/  STL.64 [R1+0xf18], R62 ;  /* 0x000f183e01007387 */ /* 0x0003e80000100a00 */
[----:B-1----:R-:W2:Y:S01]  /*d300*/  LDL.LU.64 R62, [R1+0x1cc8] ;  /* 0x001cc800013e7983 */ /* 0x002ea20000300a00 */
[----:B---3--:R-:W-:-:S05]  /*d310*/  IMAD.WIDE R128, R249, 0x4, R128 ;  /* 0x00000004f9807825 */ /* 0x008fca00078e0280 */
[----:B------:R4:W-:Y:S02]  /*d320*/  STL.64 [R1+0xf20], R128 ;  /* 0x000f208001007387 */ /* 0x0009e40000100a00 */
[----:B----4-:R-:W-:-:S04]  /*d330*/  IMAD.WIDE R128, R249, 0x4, R66 ;  /* 0x00000004f9807825 */ /* 0x010fc800078e0242 */
[C---:B------:R-:W-:Y:S01]  /*d340*/  IMAD.WIDE R66, R249.reuse, 0x4, R54 ;  /* 0x00000004f9427825 */ /* 0x040fe200078e0236 */
[----:B------:R-:W-:Y:S03]  /*d350*/  STL.64 [R1+0xf28], R128 ;  /* 0x000f288001007387 */ /* 0x000fe60000100a00 */
[C---:B------:R-:W-:Y:S01]  /*d360*/  IMAD.WIDE R54, R249.reuse, 0x4, R56 ;  /* 0x00000004f9367825 */ /* 0x040fe200078e0238 */
[----:B------:R-:W-:Y:S03]  /*d370*/  STL.64 [R1+0xf30], R66 ;  /* 0x000f304201007387 */ /* 0x000fe60000100a00 */
[C---:B------:R-:W-:Y:S01]  /*d380*/  IMAD.WIDE R56, R249.reuse, 0x4, R58 ;  /* 0x00000004f9387825 */ /* 0x040fe200078e023a */
[----:B------:R1:W-:Y:S03]  /*d390*/  STL.64 [R1+0xf38], R54 ;  /* 0x000f383601007387 */ /* 0x0003e60000100a00 */
[C---:B------:R-:W-:Y:S01]  /*d3a0*/  IMAD.WIDE R58, R249.reuse, 0x4, R60 ;  /* 0x00000004f93a7825 */ /* 0x040fe200078e023c */
[----:B------:R-:W-:Y:S04]  /*d3b0*/  STL.64 [R1+0xf48], R56 ;  /* 0x000f483801007387 */ /* 0x000fe80000100a00 */
[----:B------:R-:W-:Y:S01]  /*d3c0*/  STL.64 [R1+0xf60], R58 ;  /* 0x000f603a01007387 */ /* 0x000fe20000100a00 */
[----:B-1----:R-:W-:-:S03]  /*d3d0*/  IMAD.WIDE R54, R249, 0x4, R64 ;  /* 0x00000004f9367825 */ /* 0x002fc600078e0240 */
[----:B------:R-:W3:Y:S04]  /*d3e0*/  LDL.LU.64 R66, [R1+0x68] ;  /* 0x0000680001427983 */ /* 0x000ee80000300a00 */
[----:B------:R1:W-:Y:S04]  /*d3f0*/  STL.64 [R1+0xf70], R54 ;  /* 0x000f703601007387 */ /* 0x0003e80000100a00 */
[----:B-1----:R-:W4:Y:S01]  /*d400*/  LDL.LU.64 R54, [R1+0x60] ;  /* 0x0000600001367983 */ /* 0x002f220000300a00 */
[----:B------:R-:W-:-:S04]  /*d410*/  IMAD.WIDE R76, R249, 0x4, R76 ;  /* 0x00000004f94c7825 */ /* 0x000fc800078e024c */
[----:B------:R-:W-:-:S04]  /*d420*/  IMAD.WIDE R78, R249, 0x4, R78 ;  /* 0x00000004f94e7825 */ /* 0x000fc800078e024e */
[----:B------:R-:W-:-:S04]  /*d430*/  IMAD.WIDE R80, R249, 0x4, R80 ;  /* 0x00000004f9507825 */ /* 0x000fc800078e0250 */
[----:B------:R-:W-:-:S04]  /*d440*/  IMAD.WIDE R14, R249, 0x4, R14 ;  /* 0x00000004f90e7825 */ /* 0x000fc800078e020e */
[----:B--2---:R-:W-:-:S05]  /*d450*/  IMAD.WIDE R56, R249, 0x4, R62 ;  /* 0x00000004f9387825 */ /* 0x004fca00078e023e */
[----:B------:R1:W-:Y:S04]  /*d460*/  STL.64 [R1+0xf78], R56 ;  /* 0x000f783801007387 */ /* 0x0003e80000100a00 */
[----:B-1----:R-:W2:Y:S04]  /*d470*/  LDL.LU.64 R56, [R1+0x58] ;  /* 0x0000580001387983 */ /* 0x002ea80000300a00 */
[----:B------:R-:W2:Y:S04]  /*d480*/  LDL.LU.64 R58, [R1+0x50] ;  /* 0x00005000013a7983 */ /* 0x000ea80000300a00 */
[----:B------:R-:W2:Y:S04]  /*d490*/  LDL.LU.64 R60, [R1+0x48] ;  /* 0x00004800013c7983 */ /* 0x000ea80000300a00 */
[----:B------:R-:W2:Y:S04]  /*d4a0*/  LDL.LU.64 R64, [R1+0x40] ;  /* 0x0000400001407983 */ /* 0x000ea80000300a00 */
[----:B------:R-:W2:Y:S04]  /*d4b0*/  LDL.LU.64 R62, [R1+0x38] ;  /* 0x00003800013e7983 */ /* 0x000ea80000300a00 */
[----:B------:R-:W2:Y:S04]  /*d4c0*/  LDL.LU.64 R128, [R1+0x30] ;  /* 0x0000300001807983 */ /* 0x000ea80000300a00 */
[----:B------:R1:W-:Y:S04]  /*d4d0*/  STL.64 [R1+0xf80], R76 ;  /* 0x000f804c01007387 */ /* 0x0003e80000100a00 */
[----:B-1----:R-:W2:Y:S04]  /*d4e0*/  LDL.LU.64 R76, [R1+0x1cc0] ;  /* 0x001cc000014c7983 */ /* 0x002ea80000300a00 */
[----:B------:R1:W-:Y:S04]  /*d4f0*/  STL.64 [R1+0xf88], R78 ;  /* 0x000f884e01007387 */ /* 0x0003e80000100a00 */
[----:B-1----:R-:W2:Y:S04]  /*d500*/  LDL.LU.64 R78, [R1+0x1cb8] ;  /* 0x001cb800014e7983 */ /* 0x002ea80000300a00 */
[----:B------:R1:W-:Y:S04]  /*d510*/  STL.64 [R1+0xf90], R80 ;  /* 0x000f905001007387 */ /* 0x0003e80000100a00 */
[----:B-1----:R-:W2:Y:S04]  /*d520*/  LDL.LU.64 R80, [R1+0x1cb0] ;  /* 0x001cb00001507983 */ /* 0x002ea80000300a00 */
[----:B------:R1:W-:Y:S04]  /*d530*/  STL.64 [R1+0xf98], R14 ;  /* 0x000f980e01007387 */ /* 0x0003e80000100a00 */
[----:B-1----:R-:W2:Y:S01]  /*d540*/  LDL.LU.64 R14, [R1+0x1ca8] ;  /* 0x001ca800010e7983 */ /* 0x002ea20000300a00 */
[----:B------:R-:W-:-:S04]  /*d550*/  IMAD.WIDE R88, R249, 0x4, R88 ;  /* 0x00000004f9587825 */ /* 0x000fc800078e0258 */
[C---:B------:R-:W-:Y:S01]  /*d560*/  IMAD.WIDE R86, R249.reuse, 0x4, R86 ;  /* 0x00000004f9567825 */ /* 0x040fe200078e0256 */
[----:B------:R1:W-:Y:S03]  /*d570*/  STL.64 [R1+0xfa0], R88 ;  /* 0x000fa05801007387 */ /* 0x0003e60000100a00 */
[----:B------:R-:W-:-:S04]  /*d580*/  IMAD.WIDE R84, R249, 0x4, R84 ;  /* 0x00000004f9547825 */ /* 0x000fc800078e0254 */
[C---:B------:R-:W-:Y:S01]  /*d590*/  IMAD.WIDE R82, R249.reuse, 0x4, R82 ;  /* 0x00000004f9527825 */ /* 0x040fe200078e0252 */
[----:B-1----:R-:W2:Y:S03]  /*d5a0*/  LDL.LU.64 R88, [R1+0x1ca0] ;  /* 0x001ca00001587983 */ /* 0x002ea60000300a00 */
[C---:B------:R-:W-:Y:S01]  /*d5b0*/  IMAD.WIDE R24, R249.reuse, 0x4, R24 ;  /* 0x00000004f9187825 */ /* 0x040fe200078e0218 */
[----:B------:R1:W-:Y:S03]  /*d5c0*/  STL.64 [R1+0xfa8], R86 ;  /* 0x000fa85601007387 */ /* 0x0003e60000100a00 */
[----:B------:R-:W-:-:S04]  /*d5d0*/  IMAD.WIDE R22, R249, 0x4, R22 ;  /* 0x00000004f9167825 */ /* 0x000fc800078e0216 */
[C---:B------:R-:W-:Y:S01]  /*d5e0*/  IMAD.WIDE R20, R249.reuse, 0x4, R20 ;  /* 0x00000004f9147825 */ /* 0x040fe200078e0214 */
[----:B-1----:R-:W2:Y:S04]  /*d5f0*/  LDL.LU.64 R86, [R1+0x1c98] ;  /* 0x001c980001567983 */ /* 0x002ea80000300a00 */
[----:B------:R1:W-:Y:S04]  /*d600*/  STL.64 [R1+0xfb0], R84 ;  /* 0x000fb05401007387 */ /* 0x0003e80000100a00 */
        /* <DEDUP_REMOVED lines=9> */
[----:B---3--:R-:W-:-:S04]  /*d6a0*/  IMAD.WIDE R66, R249, 0x4, R66 ;  /* 0x00000004f9427825 */ /* 0x008fc800078e0242 */
[----:B----4-:R-:W-:-:S04]  /*d6b0*/  IMAD.WIDE R54, R249, 0x4, R54 ;  /* 0x00000004f9367825 */ /* 0x010fc800078e0236 */
[----:B--2---:R-:W-:-:S04]  /*d6c0*/  IMAD.WIDE R56, R249, 0x4, R56 ;  /* 0x00000004f9387825 */ /* 0x004fc800078e0238 */
[----:B------:R-:W-:-:S04]  /*d6d0*/  IMAD.WIDE R58, R249, 0x4, R58 ;  /* 0x00000004f93a7825 */ /* 0x000fc800078e023a */
[----:B------:R-:W-:-:S04]  /*d6e0*/  IMAD.WIDE R60, R249, 0x4, R60 ;  /* 0x00000004f93c7825 */ /* 0x000fc800078e023c */
[----:B------:R-:W-:-:S04]  /*d6f0*/  IMAD.WIDE R76, R249, 0x4, R76 ;  /* 0x00000004f94c7825 */ /* 0x000fc800078e024c */
[----:B------:R-:W-:-:S04]  /*d700*/  IMAD.WIDE R78, R249, 0x4, R78 ;  /* 0x00000004f94e7825 */ /* 0x000fc800078e024e */
[----:B------:R-:W-:-:S04]  /*d710*/  IMAD.WIDE R80, R249, 0x4, R80 ;  /* 0x00000004f9507825 */ /* 0x000fc800078e0250 */
[----:B------:R-:W-:-:S05]  /*d720*/  IMAD.WIDE R14, R249, 0x4, R14 ;  /* 0x00000004f90e7825 */ /* 0x000fca00078e020e */
[----:B------:R1:W-:Y:S04]  /*d730*/  STL.64 [R1+0x1028], R14 ;  /* 0x0010280e01007387 */ /* 0x0003e80000100a00 */
[----:B-1----:R-:W2:Y:S04]  /*d740*/  LDL.LU.64 R14, [R1+0x1c68] ;  /* 0x001c6800010e7983 */ /* 0x002ea80000300a00 */
[----:B------:R1:W-:Y:S04]  /*d750*/  STL.64 [R1+0x1038], R80 ;  /* 0x0010385001007387 */ /* 0x0003e80000100a00 */
[----:B-1----:R-:W3:Y:S04]  /*d760*/  LDL.LU.64 R80, [R1+0x1c60] ;  /* 0x001c600001507983 */ /* 0x002ee80000300a00 */
[----:B------:R1:W-:Y:S04]  /*d770*/  STL.64 [R1+0x1068], R78 ;  /* 0x0010684e01007387 */ /* 0x0003e80000100a00 */
[----:B-1----:R-:W4:Y:S04]  /*d780*/  LDL.LU.64 R78, [R1+0x1c58] ;  /* 0x001c5800014e7983 */ /* 0x002f280000300a00 */
[----:B------:R1:W-:Y:S04]  /*d790*/  STL.64 [R1+0x1090], R76 ;  /* 0x0010904c01007387 */ /* 0x0003e80000100a00 */
[----:B-1----:R-:W3:Y:S04]  /*d7a0*/  LDL.LU.64 R76, [R1+0x1c50] ;  /* 0x001c5000014c7983 */ /* 0x002ee80000300a00 */
[----:B------:R1:W-:Y:S04]  /*d7b0*/  STL.64 [R1+0x10b8], R74 ;  /* 0x0010b84a01007387 */ /* 0x0003e80000100a00 */
[----:B-1----:R-:W4:Y:S04]  /*d7c0*/  LDL.LU.64 R74, [R1+0x1c48] ;  /* 0x001c4800014a7983 */ /* 0x002f280000300a00 */
[----:B------:R1:W-:Y:S04]  /*d7d0*/  STL.64 [R1+0x10e8], R12 ;  /* 0x0010e80c01007387 */ /* 0x0003e80000100a00 */
[----:B-1----:R-:W2:Y:S04]  /*d7e0*/  LDL.LU.64 R12, [R1+0x1c40] ;  /* 0x001c4000010c7983 */ /* 0x002ea80000300a00 */
        /* <DEDUP_REMOVED lines=9> */
[----:B-1----:R-:W3:Y:S04]  /*d880*/  LDL.LU.64 R70, [R1+0x1c18] ;  /* 0x001c180001467983 */ /* 0x002ee80000300a00 */
[----:B------:R1:W-:Y:S04]  /*d890*/  STL.64 [R1+0x11d8], R68 ;  /* 0x0011d84401007387 */ /* 0x0003e80000100a00 */
[----:B-1----:R-:W3:Y:S04]  /*d8a0*/  LDL.LU.64 R68, [R1+0x1c10] ;  /* 0x001c100001447983 */ /* 0x002ee80000300a00 */
        /* <DEDUP_REMOVED lines=9> */
[----:B-1----:R-:W4:Y:S01]  /*d940*/  LDL.LU.64 R60, [R1+0x1be8] ;  /* 0x001be800013c7983 */ /* 0x002f220000300a00 */
[----:B------:R-:W-:-:S04]  /*d950*/  IMAD.WIDE R64, R249, 0x4, R64 ;  /* 0x00000004f9407825 */ /* 0x000fc800078e0240 */
[C---:B------:R-:W-:Y:S01]  /*d960*/  IMAD.WIDE R62, R249.reuse, 0x4, R62 ;  /* 0x00000004f93e7825 */ /* 0x040fe200078e023e */
[----:B------:R1:W-:Y:S03]  /*d970*/  STL.64 [R1+0x12e8], R64 ;  /* 0x0012e84001007387 */ /* 0x0003e60000100a00 */
[C---:B------:R-:W-:Y:S01]  /*d980*/  IMAD.WIDE R128, R249.reuse, 0x4, R128 ;  /* 0x00000004f9807825 */ /* 0x040fe200078e0280 */
[----:B-1----:R-:W2:Y:S04]  /*d990*/  LDL.LU.64 R64, [R1+0x1be0] ;  /* 0x001be00001407983 */ /* 0x002ea80000300a00 */
[----:B------:R1:W-:Y:S04]  /*d9a0*/  STL.64 [R1+0x1310], R62 ;  /* 0x0013103e01007387 */ /* 0x0003e80000100a00 */
[----:B-1----:R-:W2:Y:S04]  /*d9b0*/  LDL.LU.64 R62, [R1+0x1bd8] ;  /* 0x001bd800013e7983 */ /* 0x002ea80000300a00 */
[----:B------:R4:W-:Y:S02]  /*d9c0*/  STL.64 [R1+0x1338], R128 ;  /* 0x0013388001007387 */ /* 0x0009e40000100a00 */
[----:B----4-:R-:W-:-:S02]  /*d9d0*/  IMAD.WIDE R128, R249, 0x4, R60 ;  /* 0x00000004f9807825 */ /* 0x010fc400078e023c */
[----:B------:R-:W4:Y:S04]  /*d9e0*/  LDL.LU.64 R60, [R1+0x1bd0] ;  /* 0x001bd000013c7983 */ /* 0x000f280000300a00 */
[----:B------:R3:W-:Y:S02]  /*d9f0*/  STL.64 [R1+0x1368], R128 ;  /* 0x0013688001007387 */ /* 0x0007e40000100a00 */
[C---:B---3--:R-:W-:Y:S02]  /*da00*/  IMAD.WIDE R128, R249.reuse, 0x4, R58 ;  /* 0x00000004f9807825 */ /* 0x048fe400078e023a */
[----:B------:R-:W3:Y:S04]  /*da10*/  LDL.LU.64 R58, [R1+0x1bc8] ;  /* 0x001bc800013a7983 */ /* 0x000ee80000300a00 */
[----:B------:R2:W-:Y:S02]  /*da20*/  STL.64 [R1+0x1388], R128 ;  /* 0x0013888001007387 */ /* 0x0005e40000100a00 */
[----:B--2---:R-:W-:-:S02]  /*da30*/  IMAD.WIDE R128, R249, 0x4, R56 ;  /* 0x00000004f9807825 */ /* 0x004fc400078e0238 */
[----:B------:R-:W2:Y:S04]  /*da40*/  LDL.LU.64 R56, [R1+0x1bc0] ;  /* 0x001bc00001387983 */ /* 0x000ea80000300a00 */
[----:B------:R1:W-:Y:S02]  /*da50*/  STL.64 [R1+0x13a8], R128 ;  /* 0x0013a88001007387 */ /* 0x0003e40000100a00 */
[C---:B-1----:R-:W-:Y:S02]  /*da60*/  IMAD.WIDE R128, R249.reuse, 0x4, R54 ;  /* 0x00000004f9807825 */ /* 0x042fe400078e0236 */
[----:B------:R-:W4:Y:S04]  /*da70*/  LDL.LU.64 R54, [R1+0x1bb8] ;  /* 0x001bb80001367983 */ /* 0x000f280000300a00 */
[----:B------:R1:W-:Y:S02]  /*da80*/  STL.64 [R1+0x13b0], R128 ;  /* 0x0013b08001007387 */ /* 0x0003e40000100a00 */
[----:B-1----:R-:W-:-:S02]  /*da90*/  IMAD.WIDE R128, R249, 0x4, R52 ;  /* 0x00000004f9807825 */ /* 0x002fc400078e0234 */
[----:B------:R-:W3:Y:S04]  /*daa0*/  LDL.LU.64 R52, [R1+0x1bb0] ;  /* 0x001bb00001347983 */ /* 0x000ee80000300a00 */
[----:B------:R1:W-:Y:S02]  /*dab0*/  STL.64 [R1+0x13b8], R128 ;  /* 0x0013b88001007387 */ /* 0x0003e40000100a00 */
[C---:B-1----:R-:W-:Y:S02]  /*dac0*/  IMAD.WIDE R128, R249.reuse, 0x4, R50 ;  /* 0x00000004f9807825 */ /* 0x042fe400078e0232 */
[----:B------:R-:W2:Y:S02]  /*dad0*/  LDL.LU.64 R50, [R1+0x1ba8] ;  /* 0x001ba80001327983 */ /* 0x000ea40000300a00 */
[----:B------:R-:W-:-:S02]  /*dae0*/  IMAD.WIDE R250, R249, 0x4, R250 ;  /* 0x00000004f9fa7825 */ /* 0x000fc400078e02fa */
[----:B------:R1:W-:Y:S04]  /*daf0*/  STL.64 [R1+0x13c0], R128 ;  /* 0x0013c08001007387 */ /* 0x0003e80000100a00 */
[----:B------:R-:W-:Y:S01]  /*db00*/  STL.64 [R1+0x13c8], R250 ;  /* 0x0013c8fa01007387 */ /* 0x000fe20000100a00 */
[----:B-1----:R-:W-:-:S04]  /*db10*/  IMAD.WIDE R128, R249, 0x4, R12 ;  /* 0x00000004f9807825 */ /* 0x002fc800078e020c */
[C---:B------:R-:W-:Y:S01]  /*db20*/  IMAD.WIDE R12, R249.reuse, 0x4, R14 ;  /* 0x00000004f90c7825 */ /* 0x040fe200078e020e */
[----:B------:R-:W-:Y:S03]  /*db30*/  STL.64 [R1+0x13d0], R128 ;  /* 0x0013d08001007387 */ /* 0x000fe60000100a00 */
[C---:B------:R-:W-:Y:S01]  /*db40*/  IMAD.WIDE R14, R249.reuse, 0x4, R20 ;  /* 0x00000004f90e7825 */ /* 0x040fe200078e0214 */
[----:B------:R1:W-:Y:S03]  /*db50*/  STL.64 [R1+0x13d8], R12 ;  /* 0x0013d80c01007387 */ /* 0x0003e60000100a00 */
[C---:B------:R-:W-:Y:S01]  /*db60*/  IMAD.WIDE R20, R249.reuse, 0x4, R22 ;  /* 0x00000004f9147825 */ /* 0x040fe200078e0216 */
[----:B------:R1:W-:Y:S04]  /*db70*/  STL.64 [R1+0x13e0], R14 ;  /* 0x0013e00e01007387 */ /* 0x0003e80000100a00 */
[----:B------:R1:W-:Y:S02]  /*db80*/  STL.64 [R1+0x13e8], R20 ;  /* 0x0013e81401007387 */ /* 0x0003e40000100a00 */
[----:B-1----:R-:W-:-:S04]  /*db90*/  IMAD.WIDE R12, R249, 0x4, R24 ;  /* 0x00000004f90c7825 */ /* 0x002fc800078e0218 */
        /* <DEDUP_REMOVED lines=16> */
[----:B------:R-:W-:Y:S01]  /*dca0*/  STL.64 [R1+0x1430], R20 ;  /* 0x0014301401007387 */ /* 0x000fe20000100a00 */
[----:B-1----:R-:W-:-:S04]  /*dcb0*/  IMAD.WIDE R12, R249, 0x4, R42 ;  /* 0x00000004f90c7825 */ /* 0x002fc800078e022a */
[C---:B------:R-:W-:Y:S01]  /*dcc0*/  IMAD.WIDE R14, R249.reuse, 0x4, R44 ;  /* 0x00000004f90e7825 */ /* 0x040fe200078e022c */
[----:B------:R1:W-:Y:S04]  /*dcd0*/  STL.64 [R1+0x1438], R12 ;  /* 0x0014380c01007387 */ /* 0x0003e80000100a00 */
[----:B------:R1:W-:Y:S02]  /*dce0*/  STL.64 [R1+0x1440], R14 ;  /* 0x0014400e01007387 */ /* 0x0003e40000100a00 */
[----:B-1----:R-:W-:-:S04]  /*dcf0*/  IMAD.WIDE R12, R249, 0x4, R46 ;  /* 0x00000004f90c7825 */ /* 0x002fc800078e022e */
[C---:B------:R-:W-:Y:S01]  /*dd00*/  IMAD.WIDE R14, R249.reuse, 0x4, R48 ;  /* 0x00000004f90e7825 */ /* 0x040fe200078e0230 */
[----:B------:R-:W-:Y:S04]  /*dd10*/  STL.64 [R1+0x1448], R12 ;  /* 0x0014480c01007387 */ /* 0x000fe80000100a00 */
[----:B------:R4:W-:Y:S02]  /*dd20*/  STL.64 [R1+0x1450], R14 ;  /* 0x0014500e01007387 */ /* 0x0009e40000100a00 */
[----:B----4-:R-:W-:-:S04]  /*dd30*/  IMAD.WIDE R14, R249, 0x4, R54 ;  /* 0x00000004f90e7825 */ /* 0x010fc800078e0236 */
[----:B---3--:R-:W-:-:S04]  /*dd40*/  IMAD.WIDE R20, R249, 0x4, R52 ;  /* 0x00000004f9147825 */ /* 0x008fc800078e0234 */
[----:B--2---:R-:W-:-:S05]  /*dd50*/  IMAD.WIDE R12, R249, 0x4, R50 ;  /* 0x00000004f90c7825 */ /* 0x004fca00078e0232 */
[----:B------:R1:W-:Y:S04]  /*dd60*/  STL.64 [R1+0x1458], R12 ;  /* 0x0014580c01007387 */ /* 0x0003e80000100a00 */
[----:B------:R2:W-:Y:S04]  /*dd70*/  STL.64 [R1+0x1460], R20 ;  /* 0x0014601401007387 */ /* 0x0005e80000100a00 */
[----:B------:R3:W-:Y:S01]  /*dd80*/  STL.64 [R1+0x1468], R14 ;  /* 0x0014680e01007387 */ /* 0x0007e20000100a00 */
[----:B-1----:R-:W-:-:S04]  /*dd90*/  IMAD.WIDE R12, R249, 0x4, R56 ;  /* 0x00000004f90c7825 */ /* 0x002fc800078e0238 */
[C---:B--2---:R-:W-:Y:S01]  /*dda0*/  IMAD.WIDE R20, R249.reuse, 0x4, R58 ;  /* 0x00000004f9147825 */ /* 0x044fe200078e023a */
[----:B------:R1:W-:Y:S03]  /*ddb0*/  STL.64 [R1+0x1470], R12 ;  /* 0x0014700c01007387 */ /* 0x0003e60000100a00 */
[C---:B---3--:R-:W-:Y:S01]  /*ddc0*/  IMAD.WIDE R14, R249.reuse, 0x4, R60 ;  /* 0x00000004f90e7825 */ /* 0x048fe200078e023c */
        /* <DEDUP_REMOVED lines=42> */
[----:B------:R-:W-:Y:S04]  /*e070*/  STL.64 [R1+0x1520], R20 ;  /* 0x0015201401007387 */ /* 0x000fe80000100a00 */
[----:B------:R-:W-:Y:S01]  /*e080*/  STL.64 [R1+0x1528], R14 ;  /* 0x0015280e01007387 */ /* 0x000fe20000100a00 */
[----:B-1----:R-:W-:-:S05]  /*e090*/  IMAD.WIDE R12, R249, 0x4, R104 ;  /* 0x00000004f90c7825 */ /* 0x002fca00078e0268 */
[----:B------:R1:W-:Y:S04]  /*e0a0*/  STL.64 [R1+0x1530], R12 ;  /* 0x0015300c01007387 */ /* 0x0003e80000100a00 */
[----:B------:R-:W2:Y:S04]  /*e0b0*/  LDL.LU.64 R250, [R1+0x260] ;  /* 0x0002600001fa7983 */ /* 0x000ea80000300a00 */
[----:B------:R-:W3:Y:S01]  /*e0c0*/  LDL.LU.64 R48, [R1+0x270] ;  /* 0x0002700001307983 */ /* 0x000ee20000300a00 */
[----:B-1----:R-:W-:-:S05]  /*e0d0*/  IMAD.WIDE R12, R249, 0x4, R106 ;  /* 0x00000004f90c7825 */ /* 0x002fca00078e026a */
[----:B------:R1:W-:Y:S04]  /*e0e0*/  STL.64 [R1+0x1538], R12 ;  /* 0x0015380c01007387 */ /* 0x0003e80000100a00 */
[----:B------:R-:W4:Y:S04]  /*e0f0*/  LDL.LU.64 R46, [R1+0x278] ;  /* 0x00027800012e7983 */ /* 0x000f280000300a00 */
[----:B------:R-:W2:Y:S04]  /*e100*/  LDL.LU.64 R28, [R1+0x280] ;  /* 0x00028000011c7983 */ /* 0x000ea80000300a00 */
[----:B------:R-:W2:Y:S04]  /*e110*/  LDL.LU.64 R26, [R1+0x288] ;  /* 0x00028800011a7983 */ /* 0x000ea80000300a00 */
[----:B------:R-:W2:Y:S04]  /*e120*/  LDL.LU.64 R24, [R1+0x290] ;  /* 0x0002900001187983 */ /* 0x000ea80000300a00 */
[----:B------:R-:W2:Y:S04]  /*e130*/  LDL.LU.64 R22, [R1+0x298] ;  /* 0x0002980001167983 */ /* 0x000ea80000300a00 */
[----:B------:R-:W2:Y:S04]  /*e140*/  LDL.LU.64 R20, [R1+0x2a0] ;  /* 0x0002a00001147983 */ /* 0x000ea80000300a00 */
[----:B------:R-:W2:Y:S04]  /*e150*/  LDL.LU.64 R14, [R1+0x2a8] ;  /* 0x0002a800010e7983 */ /* 0x000ea80000300a00 */
[----:B-1----:R-:W2:Y:S04]  /*e160*/  LDL.LU.64 R12, [R1+0x2b0] ;  /* 0x0002b000010c7983 */ /* 0x002ea80000300a00 */
[----:B------:R-:W2:Y:S01]  /*e170*/  LDL.LU.64 R128, [R1+0x2b8] ;  /* 0x0002b80001807983 */ /* 0x000ea20000300a00 */
[----:B------:R-:W-:-:S05]  /*e180*/  IMAD.WIDE R30, R249, 0x4, R108 ;  /* 0x00000004f91e7825 */ /* 0x000fca00078e026c */
[----:B------:R1:W-:Y:S04]  /*e190*/  STL.64 [R1+0x1540], R30 ;  /* 0x0015401e01007387 */ /* 0x0003e80000100a00 */
[----:B------:R-:W2:Y:S04]  /*e1a0*/  LDL.LU.64 R44, [R1+0x2c0] ;  /* 0x0002c000012c7983 */ /* 0x000ea80000300a00 */
[----:B------:R-:W2:Y:S01]  /*e1b0*/  LDL.LU.64 R42, [R1+0x2c8] ;  /* 0x0002c800012a7983 */ /* 0x000ea20000300a00 */
[----:B-1----:R-:W-:-:S05]  /*e1c0*/  IMAD.WIDE R30, R249, 0x4, R110 ;  /* 0x00000004f91e7825 */ /* 0x002fca00078e026e */
[----:B------:R1:W-:Y:S04]  /*e1d0*/  STL.64 [R1+0x1548], R30 ;  /* 0x0015481e01007387 */ /* 0x0003e80000100a00 */
[----:B------:R-:W2:Y:S04]  /*e1e0*/  LDL.LU.64 R40, [R1+0x2d0] ;  /* 0x0002d00001287983 */ /* 0x000ea80000300a00 */
[----:B------:R-:W2:Y:S04]  /*e1f0*/  LDL.LU.64 R38, [R1+0x2d8] ;  /* 0x0002d80001267983 */ /* 0x000ea80000300a00 */
[----:B------:R-:W2:Y:S04]  /*e200*/  LDL.LU.64 R36, [R1+0x2e0] ;  /* 0x0002e00001247983 */ /* 0x000ea80000300a00 */
[----:B------:R-:W2:Y:S04]  /*e210*/  LDL.LU.64 R34, [R1+0x2e8] ;  /* 0x0002e80001227983 */ /* 0x000ea80000300a00 */
[----:B------:R-:W2:Y:S04]  /*e220*/  LDL.LU.64 R32, [R1+0x2f0] ;  /* 0x0002f00001207983 */ /* 0x000ea80000300a00 */
[----:B-1----:R-:W2:Y:S01]  /*e230*/  LDL.LU.64 R30, [R1+0x2f8] ;  /* 0x0002f800011e7983 */ /* 0x002ea20000300a00 */
[----:B------:R-:W-:-:S05]  /*e240*/  IMAD.WIDE R52, R249, 0x4, R242 ;  /* 0x00000004f9347825 */ /* 0x000fca00078e02f2 */
[----:B------:R-:W-:Y:S01]  /*e250*/  STL.64 [R1+0x1550], R52 ;  /* 0x0015503401007387 */ /* 0x000fe20000100a00 */
[----:B---3--:R-:W-:-:S05]  /*e260*/  IMAD.WIDE R50, R249, 0x4, R48 ;  /* 0x00000004f9327825 */ /* 0x008fca00078e0230 */
[----:B------:R-:W-:Y:S01]  /*e270*/  STL.64 [R1+0x80], R50 ;  /* 0x0000803201007387 */ /* 0x000fe20000100a00 */
[----:B----4-:R-:W-:-:S04]  /*e280*/  IMAD.WIDE R48, R249, 0x4, R46 ;  /* 0x00000004f9307825 */ /* 0x010fc800078e022e */
[C---:B--2---:R-:W-:Y:S01]  /*e290*/  IMAD.WIDE R46, R249.reuse, 0x4, R28 ;  /* 0x00000004f92e7825 */ /* 0x044fe200078e021c */
[----:B------:R-:W-:Y:S03]  /*e2a0*/  STL.64 [R1+0x88], R48 ;  /* 0x0000883001007387 */ /* 0x000fe60000100a00 */
[C---:B------:R-:W-:Y:S01]  /*e2b0*/  IMAD.WIDE R28, R249.reuse, 0x4, R26 ;  /* 0x00000004f91c7825 */ /* 0x040fe200078e021a */
[----:B------:R-:W-:Y:S03]  /*e2c0*/  STL.64 [R1+0x90], R46 ;  /* 0x0000902e01007387 */ /* 0x000fe60000100a00 */
[C---:B------:R-:W-:Y:S01]  /*e2d0*/  IMAD.WIDE R26, R249.reuse, 0x4, R24 ;  /* 0x00000004f91a7825 */ /* 0x040fe200078e0218 */
[----:B------:R1:W-:Y:S03]  /*e2e0*/  STL.64 [R1+0x98], R28 ;  /* 0x0000981c01007387 */ /* 0x0003e60000100a00 */
        /* <DEDUP_REMOVED lines=9> */
[----:B------:R-:W4:Y:S04]  /*e380*/  LDL.LU.64 R58, [R1+0x300] ;  /* 0x00030000013a7983 */ /* 0x000f280000300a00 */
[----:B------:R4:W-:Y:S04]  /*e390*/  STL.64 [R1+0xd0], R14 ;  /* 0x0000d00e01007387 */ /* 0x0009e80000100a00 */
[----:B------:R-:W4:Y:S04]  /*e3a0*/  LDL.LU.64 R56, [R1+0x308] ;  /* 0x0003080001387983 */ /* 0x000f280000300a00 */
[----:B------:R4:W-:Y:S04]  /*e3b0*/  STL.64 [R1+0xd8], R12 ;  /* 0x0000d80c01007387 */ /* 0x0009e80000100a00 */
[----:B------:R-:W4:Y:S04]  /*e3c0*/  LDL.LU.64 R54, [R1+0x310] ;  /* 0x0003100001367983 */ /* 0x000f280000300a00 */
[----:B-1----:R-:W4:Y:S04]  /*e3d0*/  LDL.LU.64 R28, [R1+0x318] ;  /* 0x00031800011c7983 */ /* 0x002f280000300a00 */
[----:B--2---:R-:W2:Y:S04]  /*e3e0*/  LDL.LU.64 R26, [R1+0x320] ;  /* 0x00032000011a7983 */ /* 0x004ea80000300a00 */
[----:B---3--:R-:W3:Y:S04]  /*e3f0*/  LDL.LU.64 R24, [R1+0x328] ;  /* 0x0003280001187983 */ /* 0x008ee80000300a00 */
[----:B----4-:R-:W4:Y:S04]  /*e400*/  LDL.LU.64 R22, [R1+0x330] ;  /* 0x0003300001167983 */ /* 0x010f280000300a00 */
[----:B------:R-:W4:Y:S04]  /*e410*/  LDL.LU.64 R20, [R1+0x338] ;  /* 0x0003380001147983 */ /* 0x000f280000300a00 */
[----:B------:R-:W4:Y:S04]  /*e420*/  LDL.LU.64 R14, [R1+0x340] ;  /* 0x00034000010e7983 */ /* 0x000f280000300a00 */
[----:B------:R-:W4:Y:S04]  /*e430*/  LDL.LU.64 R12, [R1+0x348] ;  /* 0x00034800010c7983 */ /* 0x000f280000300a00 */
[----:B------:R-:W4:Y:S01]  /*e440*/  LDL.LU.64 R128, [R1+0x350] ;  /* 0x0003500001807983 */ /* 0x000f220000300a00 */
[----:B------:R-:W-:-:S04]  /*e450*/  IMAD.WIDE R44, R249, 0x4, R44 ;  /* 0x00000004f92c7825 */ /* 0x000fc800078e022c */
        /* <DEDUP_REMOVED lines=26> */
[----:B------:R-:W4:Y:S01]  /*e600*/  LDL.LU.64 R30, [R1+0x3c0] ;  /* 0x0003c000011e7983 */ /* 0x000f220000300a00 */
[----:B------:R-:W-:-:S04]  /*e610*/  IMAD.WIDE R60, R249, 0x4, R58 ;  /* 0x00000004f93c7825 */ /* 0x000fc800078e023a */
[C---:B------:R-:W-:Y:S01]  /*e620*/  IMAD.WIDE R58, R249.reuse, 0x4, R56 ;  /* 0x00000004f93a7825 */ /* 0x040fe200078e0238 */
[----:B------:R-:W-:Y:S03]  /*e630*/  STL.64 [R1+0x138], R60 ;  /* 0x0001383c01007387 */ /* 0x000fe60000100a00 */
[C---:B------:R-:W-:Y:S01]  /*e640*/  IMAD.WIDE R56, R249.reuse, 0x4, R54 ;  /* 0x00000004f9387825 */ /* 0x040fe200078e0236 */
[----:B------:R-:W-:Y:S03]  /*e650*/  STL.64 [R1+0x140], R58 ;  /* 0x0001403a01007387 */ /* 0x000fe60000100a00 */
[C---:B------:R-:W-:Y:S01]  /*e660*/  IMAD.WIDE R54, R249.reuse, 0x4, R28 ;  /* 0x00000004f9367825 */ /* 0x040fe200078e021c */
[----:B------:R-:W-:Y:S03]  /*e670*/  STL.64 [R1+0x150], R56 ;  /* 0x0001503801007387 */ /* 0x000fe60000100a00 */
[C---:B--2---:R-:W-:Y:S01]  /*e680*/  IMAD.WIDE R28, R249.reuse, 0x4, R26 ;  /* 0x00000004f91c7825 */ /* 0x044fe200078e021a */
[----:B------:R-:W-:Y:S03]  /*e690*/  STL.64 [R1+0x158], R54 ;  /* 0x0001583601007387 */ /* 0x000fe60000100a00 */
[C---:B---3--:R-:W-:Y:S01]  /*e6a0*/  IMAD.WIDE R26, R249.reuse, 0x4, R24 ;  /* 0x00000004f91a7825 */ /* 0x048fe200078e0218 */
[----:B------:R1:W-:Y:S03]  /*e6b0*/  STL.64 [R1+0x160], R28 ;  /* 0x0001601c01007387 */ /* 0x0003e60000100a00 */
[C---:B----4-:R-:W-:Y:S01]  /*e6c0*/  IMAD.WIDE R24, R249.reuse, 0x4, R22 ;  /* 0x00000004f9187825 */ /* 0x050fe200078e0216 */
        /* <DEDUP_REMOVED lines=8> */
[----:B-1----:R-:W4:Y:S04]  /*e750*/  LDL.LU.64 R28, [R1+0x3c8] ;  /* 0x0003c800011c7983 */ /* 0x002f280000300a00 */
[----:B------:R1:W-:Y:S04]  /*e760*/  STL.64 [R1+0x198], R14 ;  /* 0x0001980e01007387 */ /* 0x0003e80000100a00 */
[----:B--2---:R-:W2:Y:S04]  /*e770*/  LDL.LU.64 R26, [R1+0x3d0] ;  /* 0x0003d000011a7983 */ /* 0x004ea80000300a00 */
[----:B------:R1:W-:Y:S04]  /*e780*/  STL.64 [R1+0x1a0], R12 ;  /* 0x0001a00c01007387 */ /* 0x0003e80000100a00 */
[----:B---3--:R-:W3:Y:S04]  /*e790*/  LDL.LU.64 R24, [R1+0x3d8] ;  /* 0x0003d80001187983 */ /* 0x008ee80000300a00 */
[----:B----4-:R-:W4:Y:S04]  /*e7a0*/  LDL.LU.64 R22, [R1+0x3e8] ;  /* 0x0003e80001167983 */ /* 0x010f280000300a00 */
[----:B------:R-:W4:Y:S04]  /*e7b0*/  LDL.LU.64 R20, [R1+0x3f0] ;  /* 0x0003f00001147983 */ /* 0x000f280000300a00 */
[----:B-1----:R-:W4:Y:S04]  /*e7c0*/  LDL.LU.64 R14, [R1+0x3f8] ;  /* 0x0003f800010e7983 */ /* 0x002f280000300a00 */
[----:B------:R-:W4:Y:S04]  /*e7d0*/  LDL.LU.64 R12, [R1+0x400] ;  /* 0x00040000010c7983 */ /* 0x000f280000300a00 */
[----:B------:R-:W4:Y:S01]  /*e7e0*/  LDL.LU.64 R128, [R1+0x410] ;  /* 0x0004100001807983 */ /* 0x000f220000300a00 */
[----:B------:R-:W-:-:S04]  /*e7f0*/  IMAD.WIDE R52, R249, 0x4, R52 ;  /* 0x00000004f9347825 */ /* 0x000fc800078e0234 */
        /* <DEDUP_REMOVED lines=19> */
[----:B------:R-:W-:Y:S03]  /*e930*/  STL.64 [R1+0x210], R34 ;  /* 0x0002102201007387 */ /* 0x000fe60000100a00 */
[C---:B------:R-:W-:Y:S01]  /*e940*/  IMAD.WIDE R30, R249.reuse, 0x4, R30 ;  /* 0x00000004f91e7825 */ /* 0x040fe200078e021e */
[----:B------:R-:W4:Y:S04]  /*e950*/  LDL.LU.64 R58, [R1+0x418] ;  /* 0x00041800013a7983 */ /* 0x000f280000300a00 */
        /* <DEDUP_REMOVED lines=13> */
[C---:B--2---:R-:W-:Y:S01]  /*ea30*/  IMAD.WIDE R28, R249.reuse, 0x4, R26 ;  /* 0x00000004f91c7825 */ /* 0x044fe200078e021a */
[----:B------:R1:W-:Y:S03]  /*ea40*/  STL.64 [R1+0x230], R30 ;  /* 0x0002301e01007387 */ /* 0x0003e60000100a00 */
        /* <DEDUP_REMOVED lines=47> */
[----:B------:R-:W4:Y:S04]  /*ed40*/  LDL.LU.64 R48, [R1+0x578] ;  /* 0x0005780001307983 */ /* 0x000f280000300a00 */
[----:B------:R1:W-:Y:S04]  /*ed50*/  STL.64 [R1+0x2f0], R36 ;  /* 0x0002f02401007387 */ /* 0x0003e80000100a00 */
[----:B------:R-:W4:Y:S04]  /*ed60*/  LDL.LU.64 R46, [R1+0x5b0] ;  /* 0x0005b000012e7983 */ /* 0x000f280000300a00 */
[----:B------:R-:W4:Y:S04]  /*ed70*/  LDL.LU.64 R44, [R1+0x5c0] ;  /* 0x0005c000012c7983 */ /* 0x000f280000300a00 */
[----:B------:R-:W4:Y:S04]  /*ed80*/  LDL.LU.64 R42, [R1+0x5d8] ;  /* 0x0005d800012a7983 */ /* 0x000f280000300a00 */
[----:B------:R-:W4:Y:S04]  /*ed90*/  LDL.LU.64 R40, [R1+0x610] ;  /* 0x0006100001287983 */ /* 0x000f280000300a00 */
[----:B-1----:R-:W4:Y:S04]  /*eda0*/  LDL.LU.64 R38, [R1+0x628] ;  /* 0x0006280001267983 */ /* 0x002f280000300a00 */
[----:B------:R-:W4:Y:S01]  /*edb0*/  LDL.LU.64 R36, [R1+0x620] ;  /* 0x0006200001247983 */ /* 0x000f220000300a00 */
[----:B------:R-:W-:-:S04]  /*edc0*/  IMAD.WIDE R54, R249, 0x4, R52 ;  /* 0x00000004f9367825 */ /* 0x000fc800078e0234 */
[C---:B------:R-:W-:Y:S01]  /*edd0*/  IMAD.WIDE R52, R249.reuse, 0x4, R34 ;  /* 0x00000004f9347825 */ /* 0x040fe200078e0222 */
[----:B------:R-:W-:Y:S03]  /*ede0*/  STL.64 [R1+0x2f8], R54 ;  /* 0x0002f83601007387 */ /* 0x000fe60000100a00 */
[C---:B------:R-:W-:Y:S01]  /*edf0*/  IMAD.WIDE R34, R249.reuse, 0x4, R32 ;  /* 0x00000004f9227825 */ /* 0x040fe200078e0220 */
[----:B------:R-:W-:Y:S03]  /*ee00*/  STL.64 [R1+0x300], R52 ;  /* 0x0003003401007387 */ /* 0x000fe60000100a00 */
[C---:B------:R-:W-:Y:S01]  /*ee10*/  IMAD.WIDE R32, R249.reuse, 0x4, R30 ;  /* 0x00000004f9207825 */ /* 0x040fe200078e021e */
[----:B------:R1:W-:Y:S03]  /*ee20*/  STL.64 [R1+0x310], R34 ;  /* 0x0003102201007387 */ /* 0x0003e60000100a00 */
        /* <DEDUP_REMOVED lines=22> */
[----:B------:R-:W4:Y:S04]  /*ef90*/  LDL.LU.64 R24, [R1+0x868] ;  /* 0x0008680001187983 */ /* 0x000f280000300a00 */
[----:B------:R-:W4:Y:S04]  /*efa0*/  LDL.LU.64 R22, [R1+0x8b0] ;  /* 0x0008b00001167983 */ /* 0x000f280000300a00 */
        /* <DEDUP_REMOVED lines=19> */
[----:B------:R-:W-:-:S02]  /*f0e0*/  IMAD.WIDE R36, R249, 0x4, R216 ;  /* 0x00000004f9247825 */ /* 0x000fc400078e02d8 */
[----:B------:R-:W4:Y:S04]  /*f0f0*/  LDL.LU.64 R216, [R1+0x1ba0] ;  /* 0x001ba00001d87983 */ /* 0x000f280000300a00 */
[----:B------:R1:W-:Y:S02]  /*f100*/  STL.64 [R1+0x3c8], R38 ;  /* 0x0003c82601007387 */ /* 0x0003e40000100a00 */
[C---:B-1----:R-:W-:Y:S02]  /*f110*/  IMAD.WIDE R38, R249.reuse, 0x4, R190 ;  /* 0x00000004f9267825 */ /* 0x042fe400078e02be */
[----:B------:R-:W4:Y:S04]  /*f120*/  LDL.LU.64 R190, [R1+0x1b98] ;  /* 0x001b980001be7983 */ /* 0x000f280000300a00 */
[----:B------:R1:W-:Y:S02]  /*f130*/  STL.64 [R1+0x3d0], R36 ;  /* 0x0003d02401007387 */ /* 0x0003e40000100a00 */
[----:B-1----:R-:W-:-:S02]  /*f140*/  IMAD.WIDE R36, R249, 0x4, R188 ;  /* 0x00000004f9247825 */ /* 0x002fc400078e02bc */
        /* <DEDUP_REMOVED lines=28> */
[----:B------:R1:W-:Y:S04]  /*f310*/  STL.64 [R1+0x440], R36 ;  /* 0x0004402401007387 */ /* 0x0003e80000100a00 */
[----:B------:R4:W-:Y:S01]  /*f320*/  STL.64 [R1+0x448], R38 ;  /* 0x0004482601007387 */ /* 0x0009e20000100a00 */
[----:B-1----:R-:W-:-:S04]  /*f330*/  IMAD.WIDE R36, R249, 0x4, R34 ;  /* 0x00000004f9247825 */ /* 0x002fc800078e0222 */
        /* <DEDUP_REMOVED lines=183> */
[----:B------:R-:W-:Y:S03]  /*feb0*/  STL.64 [R1+0xaa0], R40 ;  /* 0x000aa02801007387 */ /* 0x000fe60000100a00 */
[C---:B----4-:R-:W-:Y:S01]  /*fec0*/  IMAD.WIDE R36, R249.reuse, 0x4, R34 ;  /* 0x00000004f9247825 */ /* 0x050fe200078e0222 */
        /* <DEDUP_REMOVED lines=20> */
[----:B------:R-:W-:Y:S03]  /*10010*/  STL.64 [R1+0xc10], R20 ;  /* 0x000c101401007387 */ /* 0x000fe60000100a00 */
[----:B-1----:R-:W-:-:S02]  /*10020*/  IMAD.WIDE R14, R249, 0x4, R170 ;  /* 0x00000004f90e7825 */ /* 0x002fc400078e02aa */
[----:B------:R-:W2:Y:S04]  /*10030*/  LDL.LU.64 R170, [R1+0x1b40] ;  /* 0x001b400001aa7983 */ /* 0x000ea80000300a00 */
[----:B------:R1:W-:Y:S02]  /*10040*/  STL.64 [R1+0xc18], R12 ;  /* 0x000c180c01007387 */ /* 0x0003e40000100a00 */
[C---:B-1----:R-:W-:Y:S02]  /*10050*/  IMAD.WIDE R12, R249.reuse, 0x4, R172 ;  /* 0x00000004f90c7825 */ /* 0x042fe400078e02ac */
[----:B------:R-:W3:Y:S04]  /*10060*/  LDL.LU.64 R172, [R1+0x1b38] ;  /* 0x001b380001ac7983 */ /* 0x000ee80000300a00 */
[----:B------:R1:W-:Y:S02]  /*10070*/  STL.64 [R1+0xc58], R14 ;  /* 0x000c580e01007387 */ /* 0x0003e40000100a00 */
[----:B-1----:R-:W-:-:S02]  /*10080*/  IMAD.WIDE R14, R249, 0x4, R174 ;  /* 0x00000004f90e7825 */ /* 0x002fc400078e02ae */
[----:B------:R-:W4:Y:S04]  /*10090*/  LDL.LU.64 R174, [R1+0x1b30] ;  /* 0x001b300001ae7983 */ /* 0x000f280000300a00 */
[----:B------:R1:W-:Y:S02]  /*100a0*/  STL.64 [R1+0xc60], R12 ;  /* 0x000c600c01007387 */ /* 0x0003e40000100a00 */
[C---:B-1----:R-:W-:Y:S02]  /*100b0*/  IMAD.WIDE R12, R249.reuse, 0x4, R176 ;  /* 0x00000004f90c7825 */ /* 0x042fe400078e02b0 */
[----:B------:R-:W2:Y:S04]  /*100c0*/  LDL.LU.64 R176, [R1+0x1b28] ;  /* 0x001b280001b07983 */ /* 0x000ea80000300a00 */
[----:B------:R1:W-:Y:S02]  /*100d0*/  STL.64 [R1+0xc80], R14 ;  /* 0x000c800e01007387 */ /* 0x0003e40000100a00 */
[----:B-1----:R-:W-:-:S02]  /*100e0*/  IMAD.WIDE R14, R249, 0x4, R178 ;  /* 0x00000004f90e7825 */ /* 0x002fc400078e02b2 */
[----:B------:R-:W3:Y:S04]  /*100f0*/  LDL.LU.64 R178, [R1+0x1b20] ;  /* 0x001b200001b27983 */ /* 0x000ee80000300a00 */
[----:B------:R1:W-:Y:S02]  /*10100*/  STL.64 [R1+0xcb8], R12 ;  /* 0x000cb80c01007387 */ /* 0x0003e40000100a00 */
[C---:B-1----:R-:W-:Y:S02]  /*10110*/  IMAD.WIDE R12, R249.reuse, 0x4, R180 ;  /* 0x00000004f90c7825 */ /* 0x042fe400078e02b4 */
[----:B------:R-:W4:Y:S04]  /*10120*/  LDL.LU.64 R180, [R1+0x1b18] ;  /* 0x001b180001b47983 */ /* 0x000f280000300a00 */
[----:B------:R1:W-:Y:S02]  /*10130*/  STL.64 [R1+0xcc0], R14 ;  /* 0x000cc00e01007387 */ /* 0x0003e40000100a00 */
        /* <DEDUP_REMOVED lines=47> */
[----:B------:R1:W-:Y:S04]  /*10430*/  STL.64 [R1+0xc08], R14 ;  /* 0x000c080e01007387 */ /* 0x0003e80000100a00 */
[----:B------:R-:W3:Y:S04]  /*10440*/  LDL.LU.64 R72, [R1+0xeb0] ;  /* 0x000eb00001487983 */ /* 0x000ee80000300a00 */
[----:B------:R-:W4:Y:S04]  /*10450*/  LDL.LU.64 R70, [R1+0xea8] ;  /* 0x000ea80001467983 */ /* 0x000f280000300a00 */
[----:B------:R1:W-:Y:S04]  /*10460*/  STL.64 [R1+0xc00], R12 ;  /* 0x000c000c01007387 */ /* 0x0003e80000100a00 */
[----:B------:R-:W2:Y:S04]  /*10470*/  LDL.LU.64 R68, [R1+0xea0] ;  /* 0x000ea00001447983 */ /* 0x000ea80000300a00 */
        /* <DEDUP_REMOVED lines=24> */
[----:B-1----:R-:W2:Y:S04]  /*10600*/  LDL.LU.64 R14, [R1+0xb38] ;  /* 0x000b3800010e7983 */ /* 0x002ea80000300a00 */
[----:B------:R-:W2:Y:S04]  /*10610*/  LDL.LU.64 R12, [R1+0xb30] ;  /* 0x000b3000010c7983 */ /* 0x000ea80000300a00 */
[----:B------:R-:W2:Y:S01]  /*10620*/  LDL.LU.64 R128, [R1+0xb28] ;  /* 0x000b280001807983 */ /* 0x000ea20000300a00 */
[----:B------:R-:W-:-:S03]  /*10630*/  IMAD.WIDE R76, R249, 0x4, R194 ;  /* 0x00000004f94c7825 */ /* 0x000fc600078e02c2 */
[----:B------:R-:W2:Y:S04]  /*10640*/  LDL.LU.64 R194, [R1+0x1a90] ;  /* 0x001a900001c27983 */ /* 0x000ea80000300a00 */
[----:B------:R-:W-:Y:S01]  /*10650*/  STL.64 [R1+0xbe8], R76 ;  /* 0x000be84c01007387 */ /* 0x000fe20000100a00 */
[----:B---3--:R-:W-:-:S04]  /*10660*/  IMAD.WIDE R74, R249, 0x4, R72 ;  /* 0x00000004f94a7825 */ /* 0x008fc800078e0248 */
[C---:B----4-:R-:W-:Y:S01]  /*10670*/  IMAD.WIDE R72, R249.reuse, 0x4, R70 ;  /* 0x00000004f9487825 */ /* 0x050fe200078e0246 */
[----:B------:R1:W-:Y:S03]  /*10680*/  STL.64 [R1+0xcc8], R74 ;  /* 0x000cc84a01007387 */ /* 0x0003e60000100a00 */
[C---:B--2---:R-:W-:Y:S01]  /*10690*/  IMAD.WIDE R70, R249.reuse, 0x4, R68 ;  /* 0x00000004f9467825 */ /* 0x044fe200078e0244 */
        /* <DEDUP_REMOVED lines=200> */
[----:B------:R-:W2:Y:S04]  /*11320*/  LDL.LU.64 R228, [R1+0x1a00] ;  /* 0x001a000001e47983 */ /* 0x000ea80000300a00 */
[----:B------:R1:W-:Y:S02]  /*11330*/  STL.64 [R1+0xe68], R14 ;  /* 0x000e680e01007387 */ /* 0x0003e40000100a00 */
[----:B-1----:R-:W-:-:S02]  /*11340*/  IMAD.WIDE R14, R249, 0x4, R230 ;  /* 0x00000004f90e7825 */ /* 0x002fc400078e02e6 */
[----:B------:R-:W4:Y:S04]  /*11350*/  LDL.LU.64 R230, [R1+0x19f8] ;  /* 0x0019f80001e67983 */ /* 0x000f280000300a00 */
[----:B------:R1:W-:Y:S02]  /*11360*/  STL.64 [R1+0xe70], R12 ;  /* 0x000e700c01007387 */ /* 0x0003e40000100a00 */
[C---:B-1----:R-:W-:Y:S02]  /*11370*/  IMAD.WIDE R12, R249.reuse, 0x4, R232 ;  /* 0x00000004f90c7825 */ /* 0x042fe400078e02e8 */
[----:B------:R-:W3:Y:S04]  /*11380*/  LDL.LU.64 R232, [R1+0x19f0] ;  /* 0x0019f00001e87983 */ /* 0x000ee80000300a00 */
[----:B------:R1:W-:Y:S02]  /*11390*/  STL.64 [R1+0xe78], R14 ;  /* 0x000e780e01007387 */ /* 0x0003e40000100a00 */
[----:B-1----:R-:W-:-:S02]  /*113a0*/  IMAD.WIDE R14, R249, 0x4, R234 ;  /* 0x00000004f90e7825 */ /* 0x002fc400078e02ea */
        /* <DEDUP_REMOVED lines=28> */
[----:B------:R-:W-:Y:S04]  /*11570*/  STL.64 [R1+0xfe0], R14 ;  /* 0x000fe00e01007387 */ /* 0x000fe80000100a00 */
[----:B------:R-:W4:Y:S04]  /*11580*/  LDL.LU.64 R62, [R1+0xe40] ;  /* 0x000e4000013e7983 */ /* 0x000f280000300a00 */
[----:B------:R1:W-:Y:S04]  /*11590*/  STL.64 [R1+0xfe8], R12 ;  /* 0x000fe80c01007387 */ /* 0x0003e80000100a00 */
[----:B------:R-:W3:Y:S04]  /*115a0*/  LDL.LU.64 R60, [R1+0xe38] ;  /* 0x000e3800013c7983 */ /* 0x000ee80000300a00 */
[----:B------:R1:W-:Y:S04]  /*115b0*/  STL.64 [R1+0xff0], R2 ;  /* 0x000ff00201007387 */ /* 0x0003e80000100a00 */
[----:B------:R-:W2:Y:S04]  /*115c0*/  LDL.LU.64 R58, [R1+0xe30] ;  /* 0x000e3000013a7983 */ /* 0x000ea80000300a00 */
[----:B------:R-:W2:Y:S04]  /*115d0*/  LDL.LU.64 R56, [R1+0xe28] ;  /* 0x000e280001387983 */ /* 0x000ea80000300a00 */
[----:B------:R-:W2:Y:S04]  /*115e0*/  LDL.LU.64 R54, [R1+0xe20] ;  /* 0x000e200001367983 */ /* 0x000ea80000300a00 */
[----:B------:R-:W2:Y:S04]  /*115f0*/  LDL.LU.64 R52, [R1+0xe18] ;  /* 0x000e180001347983 */ /* 0x000ea80000300a00 */
[----:B------:R-:W2:Y:S04]  /*11600*/  LDL.LU.64 R50, [R1+0xe10] ;  /* 0x000e100001327983 */ /* 0x000ea80000300a00 */
[----:B------:R-:W2:Y:S04]  /*11610*/  LDL.LU.64 R48, [R1+0xe08] ;  /* 0x000e080001307983 */ /* 0x000ea80000300a00 */
[----:B------:R-:W2:Y:S01]  /*11620*/  LDL.LU.64 R46, [R1+0x878] ;  /* 0x00087800012e7983 */ /* 0x000ea20000300a00 */
[----:B-1----:R-:W-:-:S03]  /*11630*/  IMAD.WIDE R12, R249, 0x4, R244 ;  /* 0x00000004f90c7825 */ /* 0x002fc600078e02f4 */
        /* <DEDUP_REMOVED lines=8> */
[----:B------:R1:W-:Y:S04]  /*116c0*/  STL.64 [R1+0xff8], R12 ;  /* 0x000ff80c01007387 */ /* 0x0003e80000100a00 */
[----:B------:R-:W2:Y:S04]  /*116d0*/  LDL.LU.64 R30, [R1+0x808] ;  /* 0x00080800011e7983 */ /* 0x000ea80000300a00 */
[----:B------:R-:W2:Y:S04]  /*116e0*/  LDL.LU.64 R28, [R1+0x800] ;  /* 0x00080000011c7983 */ /* 0x000ea80000300a00 */
[----:B------:R-:W2:Y:S04]  /*116f0*/  LDL.LU.64 R26, [R1+0x7e8] ;  /* 0x0007e800011a7983 */ /* 0x000ea80000300a00 */
[----:B------:R-:W2:Y:S04]  /*11700*/  LDL.LU.64 R24, [R1+0x7e0] ;  /* 0x0007e00001187983 */ /* 0x000ea80000300a00 */
[----:B------:R-:W2:Y:S04]  /*11710*/  LDL.LU.64 R22, [R1+0x7d8] ;  /* 0x0007d80001167983 */ /* 0x000ea80000300a00 */
[----:B------:R-:W2:Y:S01]  /*11720*/  LDL.LU.64 R20, [R1+0x7d0] ;  /* 0x0007d00001147983 */ /* 0x000ea20000300a00 */
[----:B------:R-:W-:-:S03]  /*11730*/  IMAD.WIDE R66, R249, 0x4, R126 ;  /* 0x00000004f9427825 */ /* 0x000fc600078e027e */
[----:B------:R-:W2:Y:S01]  /*11740*/  LDL.LU.64 R14, [R1+0x7c0] ;  /* 0x0007c000010e7983 */ /* 0x000ea20000300a00 */
[----:B------:R-:W-:-:S03]  /*11750*/  IMAD.WIDE R64, R249, 0x4, R114 ;  /* 0x00000004f9407825 */ /* 0x000fc600078e0272 */
[----:B-1----:R-:W2:Y:S04]  /*11760*/  LDL.LU.64 R12, [R1+0x7b8] ;  /* 0x0007b800010c7983 */ /* 0x002ea80000300a00 */
[----:B------:R-:W2:Y:S04]  /*11770*/  LDL.LU.64 R128, [R1+0x7b0] ;  /* 0x0007b00001807983 */ /* 0x000ea80000300a00 */
[----:B------:R-:W2:Y:S04]  /*11780*/  LDL.LU.64 R244, [R1+0x798] ;  /* 0x0007980001f47983 */ /* 0x000ea80000300a00 */
[----:B------:R-:W2:Y:S04]  /*11790*/  LDL.LU.64 R126, [R1+0x1998] ;  /* 0x00199800017e7983 */ /* 0x000ea80000300a00 */
[----:B------:R-:W2:Y:S04]  /*117a0*/  LDL.LU.64 R114, [R1+0x1990] ;  /* 0x0019900001727983 */ /* 0x000ea80000300a00 */
[----:B------:R1:W-:Y:S02]  /*117b0*/  STL.64 [R1+0x1008], R66 ;  /* 0x0010084201007387 */ /* 0x0003e40000100a00 */
[----:B-1----:R-:W-:-:S02]  /*117c0*/  IMAD.WIDE R66, R249, 0x4, R130 ;  /* 0x00000004f9427825 */ /* 0x002fc400078e0282 */
[----:B------:R-:W2:Y:S04]  /*117d0*/  LDL.LU.64 R130, [R1+0x1988] ;  /* 0x0019880001827983 */ /* 0x000ea80000300a00 */
[----:B------:R4:W-:Y:S04]  /*117e0*/  STL.64 [R1+0x1010], R64 ;  /* 0x0010104001007387 */ /* 0x0009e80000100a00 */
[----:B------:R-:W-:Y:S01]  /*117f0*/  STL.64 [R1+0x1018], R66 ;  /* 0x0010184201007387 */ /* 0x000fe20000100a00 */
[----:B----4-:R-:W-:-:S04]  /*11800*/  IMAD.WIDE R64, R249, 0x4, R62 ;  /* 0x00000004f9407825 */ /* 0x010fc800078e023e */
[C---:B---3--:R-:W-:Y:S01]  /*11810*/  IMAD.WIDE R62, R249.reuse, 0x4, R60 ;  /* 0x00000004f93e7825 */ /* 0x048fe200078e023c */
[----:B------:R-:W-:Y:S03]  /*11820*/  STL.64 [R1+0xe40], R64 ;  /* 0x000e404001007387 */ /* 0x000fe60000100a00 */
[C---:B--2---:R-:W-:Y:S01]  /*11830*/  IMAD.WIDE R60, R249.reuse, 0x4, R58 ;  /* 0x00000004f93c7825 */ /* 0x044fe200078e023a */
        /* <DEDUP_REMOVED lines=27> */
[----:B------:R-:W-:Y:S04]  /*119f0*/  STL.64 [R1+0x1070], R38 ;  /* 0x0010702601007387 */ /* 0x000fe80000100a00 */
[----:B------:R-:W-:Y:S01]  /*11a00*/  STL.64 [R1+0x1078], R36 ;  /* 0x0010782401007387 */ /* 0x000fe20000100a00 */
[----:B------:R-:W-:-:S03]  /*11a10*/  IMAD.WIDE R32, R249, 0x4, R30 ;  /* 0x00000004f9207825 */ /* 0x000fc600078e021e */
[----:B------:R-:W-:Y:S01]  /*11a20*/  STL.64 [R1+0x1080], R34 ;  /* 0x0010802201007387 */ /* 0x000fe20000100a00 */
[----:B------:R-:W-:-:S03]  /*11a30*/  IMAD.WIDE R30, R249, 0x4, R28 ;  /* 0x00000004f91e7825 */ /* 0x000fc600078e021c */
[----:B------:R1:W-:Y:S01]  /*11a40*/  STL.64 [R1+0x1088], R32 ;  /* 0x0010882001007387 */ /* 0x0003e20000100a00 */
[----:B------:R-:W-:-:S03]  /*11a50*/  IMAD.WIDE R28, R249, 0x4, R26 ;  /* 0x00000004f91c7825 */ /* 0x000fc600078e021a */
[----:B------:R-:W-:Y:S01]  /*11a60*/  STL.64 [R1+0x1098], R30 ;  /* 0x0010981e01007387 */ /* 0x000fe20000100a00 */
[----:B------:R-:W-:-:S03]  /*11a70*/  IMAD.WIDE R26, R249, 0x4, R24 ;  /* 0x00000004f91a7825 */ /* 0x000fc600078e0218 */
[----:B------:R2:W-:Y:S01]  /*11a80*/  STL.64 [R1+0x10a0], R28 ;  /* 0x0010a01c01007387 */ /* 0x0005e20000100a00 */
[----:B------:R-:W-:-:S03]  /*11a90*/  IMAD.WIDE R24, R249, 0x4, R22 ;  /* 0x00000004f9187825 */ /* 0x000fc600078e0216 */
[----:B------:R3:W-:Y:S01]  /*11aa0*/  STL.64 [R1+0x10a8], R26 ;  /* 0x0010a81a01007387 */ /* 0x0007e20000100a00 */
[----:B-1----:R-:W1:Y:S01]  /*11ab0*/  LDC R32, c[0x0][0x230] ;  /* 0x00008c00ff207b82 */ /* 0x002e620000000800 */
[C---:B------:R-:W-:Y:S02]  /*11ac0*/  IMAD.WIDE R20, R249.reuse, 0x4, R20 ;  /* 0x00000004f9147825 */ /* 0x040fe400078e0214 */
[----:B------:R-:W-:Y:S02]  /*11ad0*/  STL.64 [R1+0x10b0], R24 ;  /* 0x0010b01801007387 */ /* 0x000fe40000100a00 */
[C---:B------:R-:W-:Y:S02]  /*11ae0*/  IMAD.WIDE R22, R249.reuse, 0x4, R14 ;  /* 0x00000004f9167825 */ /* 0x040fe400078e020e */
[----:B------:R4:W-:Y:S01]  /*11af0*/  STL.64 [R1+0x10c0], R20 ;  /* 0x0010c01401007387 */ /* 0x0009e20000100a00 */
[----:B--2---:R-:W2:Y:S01]  /*11b00*/  LDC R28, c[0x0][0x230] ;  /* 0x00008c00ff1c7b82 */ /* 0x004ea20000000800 */
[----:B------:R-:W-:-:S02]  /*11b10*/  IMAD.WIDE R14, R249, 0x4, R12 ;  /* 0x00000004f90e7825 */ /* 0x000fc400078e020c */
[----:B------:R-:W-:Y:S04]  /*11b20*/  STL.64 [R1+0x10c8], R22 ;  /* 0x0010c81601007387 */ /* 0x000fe80000100a00 */
[----:B------:R1:W-:Y:S01]  /*11b30*/  STL.64 [R1+0x10d0], R14 ;  /* 0x0010d00e01007387 */ /* 0x0003e20000100a00 */
[C---:B------:R-:W-:Y:S01]  /*11b40*/  IMAD.WIDE R6, R249.reuse, 0x4, R6 ;  /* 0x00000004f9067825 */ /* 0x040fe200078e0206 */
[----:B---3--:R-:W3:Y:S03]  /*11b50*/  LDC R27, c[0x0][0x230] ;  /* 0x00008c00ff1b7b82 */ /* 0x008ee60000000800 */
[----:B----4-:R-:W-:-:S04]  /*11b60*/  IMAD.WIDE R20, R249, 0x4, R128 ;  /* 0x00000004f9147825 */ /* 0x010fc800078e0280 */
[C---:B------:R-:W-:Y:S01]  /*11b70*/  IMAD.WIDE R12, R249.reuse, 0x4, R244 ;  /* 0x00000004f90c7825 */ /* 0x040fe200078e02f4 */
[----:B------:R-:W-:Y:S01]  /*11b80*/  STL.64 [R1+0x10d8], R20 ;  /* 0x0010d81401007387 */ /* 0x000fe20000100a00 */
[----:B------:R-:W4:Y:S02]  /*11b90*/  LDC R29, c[0x0][0x230] ;  /* 0x00008c00ff1d7b82 */ /* 0x000f240000000800 */
[----:B------:R-:W-:-:S04]  /*11ba0*/  IMAD.WIDE R16, R249, 0x4, R16 ;  /* 0x00000004f9107825 */ /* 0x000fc800078e0210 */
[C---:B------:R-:W-:Y:S02]  /*11bb0*/  IMAD.WIDE R250, R249.reuse, 0x4, R250 ;  /* 0x00000004f9fa7825 */ /* 0x040fe400078e02fa */
[----:B------:R-:W3:Y:S08]  /*11bc0*/  LDC R30, c[0x0][0x230] ;  /* 0x00008c00ff1e7b82 */ /* 0x000ef00000000800 */
[----:B------:R-:W3:Y:S01]  /*11bd0*/  LDC R31, c[0x0][0x230] ;  /* 0x00008c00ff1f7b82 */ /* 0x000ee20000000800 */
        /* <DEDUP_REMOVED lines=28> */
[----:B------:R-:W3:Y:S04]  /*11da0*/  LDL.LU.64 R240, [R1+0x1938] ;  /* 0x0019380001f07983 */ /* 0x000ee80000300a00 */
        /* <DEDUP_REMOVED lines=14> */
[----:B------:R-:W2:Y:S04]  /*11e90*/  LDL.LU.64 R230, [R1+0x1910] ;  /* 0x0019100001e67983 */ /* 0x000ea80000300a00 */
[----:B------:R1:W-:Y:S01]  /*11ea0*/  STL.64 [R1+0x1170], R12 ;  /* 0x0011700c01007387 */ /* 0x0003e20000100a00 */
[----:B------:R-:W-:-:S04]  /*11eb0*/  IMAD.WIDE R244, R249, 0x4, R222 ;  /* 0x00000004f9f47825 */ /* 0x000fc800078e02de */
[C---:B-1----:R-:W-:Y:S02]  /*11ec0*/  IMAD.WIDE R12, R249.reuse, 0x4, R228 ;  /* 0x00000004f90c7825 */ /* 0x042fe400078e02e4 */
[----:B------:R-:W4:Y:S04]  /*11ed0*/  LDL.LU.64 R228, [R1+0x1908] ;  /* 0x0019080001e47983 */ /* 0x000f280000300a00 */
[----:B------:R1:W-:Y:S02]  /*11ee0*/  STL.64 [R1+0x1178], R14 ;  /* 0x0011780e01007387 */ /* 0x0003e40000100a00 */
[C---:B-1----:R-:W-:Y:S02]  /*11ef0*/  IMAD.WIDE R14, R249.reuse, 0x4, R226 ;  /* 0x00000004f90e7825 */ /* 0x042fe400078e02e2 */
[----:B------:R-:W3:Y:S04]  /*11f00*/  LDL.LU.64 R226, [R1+0x1900] ;  /* 0x0019000001e27983 */ /* 0x000ee80000300a00 */
[----:B------:R1:W-:Y:S02]  /*11f10*/  STL.64 [R1+0x1180], R12 ;  /* 0x0011800c01007387 */ /* 0x0003e40000100a00 */
[----:B-1----:R-:W-:-:S02]  /*11f20*/  IMAD.WIDE R12, R249, 0x4, R224 ;  /* 0x00000004f90c7825 */ /* 0x002fc400078e02e0 */
[----:B------:R-:W3:Y:S04]  /*11f30*/  LDL.LU.64 R224, [R1+0x18f8] ;  /* 0x0018f80001e07983 */ /* 0x000ee80000300a00 */
[----:B------:R1:W-:Y:S04]  /*11f40*/  STL.64 [R1+0x1190], R14 ;  /* 0x0011900e01007387 */ /* 0x0003e80000100a00 */
[----:B------:R-:W3:Y:S04]  /*11f50*/  LDL.LU.64 R222, [R1+0x18f0] ;  /* 0x0018f00001de7983 */ /* 0x000ee80000300a00 */
[----:B------:R1:W-:Y:S02]  /*11f60*/  STL.64 [R1+0x1198], R12 ;  /* 0x0011980c01007387 */ /* 0x0003e40000100a00 */
[----:B-1----:R-:W-:-:S02]  /*11f70*/  IMAD.WIDE R14, R249, 0x4, R220 ;  /* 0x00000004f90e7825 */ /* 0x002fc400078e02dc */
[----:B------:R-:W3:Y:S02]  /*11f80*/  LDL.LU.64 R220, [R1+0x18e8] ;  /* 0x0018e80001dc7983 */ /* 0x000ee40000300a00 */
[C---:B------:R-:W-:Y:S02]  /*11f90*/  IMAD.WIDE R12, R249.reuse, 0x4, R218 ;  /* 0x00000004f90c7825 */ /* 0x040fe400078e02da */
[----:B------:R-:W3:Y:S04]  /*11fa0*/  LDL.LU.64 R218, [R1+0x18e0] ;  /* 0x0018e00001da7983 */ /* 0x000ee80000300a00 */
[----:B------:R1:W-:Y:S02]  /*11fb0*/  STL.64 [R1+0x11a8], R14 ;  /* 0x0011a80e01007387 */ /* 0x0003e40000100a00 */
[----:B-1----:R-:W-:-:S02]  /*11fc0*/  IMAD.WIDE R14, R249, 0x4, R216 ;  /* 0x00000004f90e7825 */ /* 0x002fc400078e02d8 */
[----:B------:R-:W3:Y:S04]  /*11fd0*/  LDL.LU.64 R216, [R1+0x18d8] ;  /* 0x0018d80001d87983 */ /* 0x000ee80000300a00 */
[----:B------:R1:W-:Y:S04]  /*11fe0*/  STL.64 [R1+0x11b0], R12 ;  /* 0x0011b00c01007387 */ /* 0x0003e80000100a00 */
[----:B------:R-:W-:Y:S04]  /*11ff0*/  STL.64 [R1+0x11a0], R244 ;  /* 0x0011a0f401007387 */ /* 0x000fe80000100a00 */
[----:B------:R1:W-:Y:S02]  /*12000*/  STL.64 [R1+0x11c0], R14 ;  /* 0x0011c00e01007387 */ /* 0x0003e40000100a00 */
[----:B-1----:R-:W-:-:S02]  /*12010*/  IMAD.WIDE R12, R249, 0x4, R214 ;  /* 0x00000004f90c7825 */ /* 0x002fc400078e02d6 */
[----:B------:R-:W2:Y:S02]  /*12020*/  LDL.LU.64 R214, [R1+0x18d0] ;  /* 0x0018d00001d67983 */ /* 0x000ea40000300a00 */
[C---:B------:R-:W-:Y:S02]  /*12030*/  IMAD.WIDE R14, R249.reuse, 0x4, R212 ;  /* 0x00000004f90e7825 */ /* 0x040fe400078e02d4 */
        /* <DEDUP_REMOVED lines=58> */
[----:B------:R1:W-:Y:S04]  /*123e0*/  STL.64 [R1+0x1290], R14 ;  /* 0x0012900e01007387 */ /* 0x0003e80000100a00 */
[----:B------:R-:W2:Y:S04]  /*123f0*/  LDL.LU R252, [R1+0x1558] ;  /* 0x0015580001fc7983 */ /* 0x000ea80000300800 */
[----:B------:R1:W-:Y:S02]  /*12400*/  STL.64 [R1+0x12a0], R12 ;  /* 0x0012a00c01007387 */ /* 0x0003e40000100a00 */
[----:B-1----:R-:W-:-:S02]  /*12410*/  IMAD.WIDE R14, R249, 0x4, R172 ;  /* 0x00000004f90e7825 */ /* 0x002fc400078e02ac */
[----:B------:R-:W4:Y:S02]  /*12420*/  LDL.LU.64 R172, [R1+0x1828] ;  /* 0x0018280001ac7983 */ /* 0x000f240000300a00 */
[C---:B------:R-:W-:Y:S02]  /*12430*/  IMAD.WIDE R12, R249.reuse, 0x4, R170 ;  /* 0x00000004f90c7825 */ /* 0x040fe400078e02aa */
[----:B------:R-:W3:Y:S04]  /*12440*/  LDL.LU.64 R170, [R1+0x1820] ;  /* 0x0018200001aa7983 */ /* 0x000ee80000300a00 */
        /* <DEDUP_REMOVED lines=45> */
[----:B------:R1:W-:Y:S01]  /*12720*/  STL.64 [R1+0x1340], R12 ;  /* 0x0013400c01007387 */ /* 0x0003e20000100a00 */
[----:B------:R-:W-:-:S04]  /*12730*/  IMAD.WIDE R20, R249, 0x4, R132 ;  /* 0x00000004f9147825 */ /* 0x000fc800078e0284 */
[C---:B-1----:R-:W-:Y:S02]  /*12740*/  IMAD.WIDE R12, R249.reuse, 0x4, R138 ;  /* 0x00000004f90c7825 */ /* 0x042fe400078e028a */
[----:B------:R-:W4:Y:S04]  /*12750*/  LDL.LU.64 R138, [R1+0x17a0] ;  /* 0x0017a000018a7983 */ /* 0x000f280000300a00 */
[----:B------:R1:W-:Y:S02]  /*12760*/  STL.64 [R1+0x1348], R14 ;  /* 0x0013480e01007387 */ /* 0x0003e40000100a00 */
[C---:B-1----:R-:W-:Y:S02]  /*12770*/  IMAD.WIDE R14, R249.reuse, 0x4, R136 ;  /* 0x00000004f90e7825 */ /* 0x042fe400078e0288 */
[----:B------:R-:W4:Y:S04]  /*12780*/  LDL.LU.64 R136, [R1+0x1798] ;  /* 0x0017980001887983 */ /* 0x000f280000300a00 */
[----:B------:R1:W-:Y:S02]  /*12790*/  STL.64 [R1+0x1350], R12 ;  /* 0x0013500c01007387 */ /* 0x0003e40000100a00 */
[----:B-1----:R-:W-:-:S02]  /*127a0*/  IMAD.WIDE R12, R249, 0x4, R134 ;  /* 0x00000004f90c7825 */ /* 0x002fc400078e0286 */
[----:B------:R-:W4:Y:S04]  /*127b0*/  LDL.LU.64 R134, [R1+0x1790] ;  /* 0x0017900001867983 */ /* 0x000f280000300a00 */
[----:B------:R1:W-:Y:S04]  /*127c0*/  STL.64 [R1+0x1358], R14 ;  /* 0x0013580e01007387 */ /* 0x0003e80000100a00 */
[----:B------:R-:W4:Y:S04]  /*127d0*/  LDL.LU.64 R132, [R1+0x1788] ;  /* 0x0017880001847983 */ /* 0x000f280000300a00 */
[----:B------:R2:W-:Y:S01]  /*127e0*/  STL.64 [R1+0x1360], R12 ;  /* 0x0013600c01007387 */ /* 0x0005e20000100a00 */
[----:B-1----:R-:W-:-:S03]  /*127f0*/  IMAD.WIDE R14, R249, 0x4, R18 ;  /* 0x00000004f90e7825 */ /* 0x002fc600078e0212 */
[----:B------:R-:W-:Y:S01]  /*12800*/  STL.64 [R1+0x1370], R20 ;  /* 0x0013701401007387 */ /* 0x000fe20000100a00 */
[----:B--2---:R-:W-:-:S03]  /*12810*/  IMAD.WIDE R12, R249, 0x4, R124 ;  /* 0x00000004f90c7825 */ /* 0x004fc600078e027c */
[----:B------:R-:W-:Y:S04]  /*12820*/  STL.64 [R1+0x1378], R14 ;  /* 0x0013780e01007387 */ /* 0x000fe80000100a00 */
[----:B------:R1:W-:Y:S04]  /*12830*/  STL.64 [R1+0x1380], R12 ;  /* 0x0013800c01007387 */ /* 0x0003e80000100a00 */
[----:B------:R-:W-:Y:S04]  /*12840*/  STL.64 [R1+0x1390], R6 ;  /* 0x0013900601007387 */ /* 0x000fe80000100a00 */
[----:B------:R-:W-:Y:S04]  /*12850*/  STL.64 [R1+0x1398], R16 ;  /* 0x0013981001007387 */ /* 0x000fe80000100a00 */
[----:B------:R-:W2:Y:S01]  /*12860*/  LDL.LU R8, [R1+0x1780] ;  /* 0x0017800001087983 */ /* 0x000ea20000300800 */
[----:B------:R-:W-:-:S02]  /*12870*/  ISETP.NE.U32.AND P1, PT, R252, RZ, PT ;  /* 0x000000fffc00720c */ /* 0x000fc40003f25070 */
[----:B-1----:R-:W-:Y:S01]  /*12880*/  MOV R12, UR10 ;  /* 0x0000000a000c7c02 */ /* 0x002fe20008000f00 */
[----:B------:R-:W-:Y:S01]  /*12890*/  IMAD.U32 R25, RZ, RZ, UR7 ;  /* 0x00000007ff197e24 */ /* 0x000fe2000f8e00ff */
[----:B------:R-:W1:Y:S01]  /*128a0*/  LDC R252, c[0x0][0x230] ;  /* 0x00008c00fffc7b82 */ /* 0x000e620000000800 */
[----:B------:R-:W-:-:S04]  /*128b0*/  IMAD.WIDE R18, R249, 0x4, R122 ;  /* 0x00000004f9127825 */ /* 0x000fc800078e027a */
[----:B------:R-:W-:Y:S01]  /*128c0*/  VIADD R26, R248, 0xffffff7f ;  /* 0xffffff7ff81a7836 */ /* 0x000fe20000000000 */
[----:B------:R-:W-:Y:S04]  /*128d0*/  STL.64 [R1+0x13a0], R18 ;  /* 0x0013a01201007387 */ /* 0x000fe80000100a00 */
[----:B------:R-:W2:Y:S01]  /*128e0*/  LDL.64 R248, [R1+0x268] ;  /* 0x0002680001f87983 */ /* 0x000ea20000100a00 */
[----:B---3--:R-:W-:-:S04]  /*128f0*/  IMAD.WIDE R42, R25, 0x4, R162 ;  /* 0x00000004192a7825 */ /* 0x008fc800078e02a2 */
[----:B------:R-:W-:-:S04]  /*12900*/  IMAD.WIDE R104, R25, 0x4, R170 ;  /* 0x0000000419687825 */ /* 0x000fc800078e02aa */
[----:B----4-:R-:W-:-:S04]  /*12910*/  IMAD.WIDE R58, R25, 0x4, R160 ;  /* 0x00000004193a7825 */ /* 0x010fc800078e02a0 */
[----:B------:R-:W-:-:S04]  /*12920*/  IMAD.WIDE R88, R25, 0x4, R172 ;  /* 0x0000000419587825 */ /* 0x000fc800078e02ac */
        /* <DEDUP_REMOVED lines=21> */
[----:B------:R-:W-:-:S05]  /*12a80*/  IMAD.WIDE R34, R25, 0x4, R132 ;  /* 0x0000000419227825 */ /* 0x000fca00078e0284 */
[----:B------:R3:W-:Y:S01]  /*12a90*/  STL.64 [R1+0x1558], R34 ;  /* 0x0015582201007387 */ /* 0x0007e20000100a00 */
[----:B--2---:R-:W-:Y:S02]  /*12aa0*/  IADD3 R23, R12, 0x100000, R8 ;  /* 0x001000000c177810 */ /* 0x004fe40007ffe008 */
[----:B------:R-:W-:-:S03]  /*12ab0*/  LOP3.LUT R22, R8, 0x10, RZ, 0x3c, !PT ;  /* 0x0000001008167812 */ /* 0x000fc600078e3cff */
[----:B------:R-:W-:Y:S01]  /*12ac0*/  LDGSTS.E [R23+-0x40000], desc[UR8][R132.64], P1 ;  /* 0xc000000084177fae */ /* 0x000fe20008921848 */
[----:B------:R-:W-:-:S03]  /*12ad0*/  IADD3 R22, R12, 0x100000, R22 ;  /* 0x001000000c167810 */ /* 0x000fc60007ffe016 */
[----:B------:R2:W-:Y:S04]  /*12ae0*/  LDGSTS.E [R23+-0x3fc00], desc[UR8][R148.64], P1 ;  /* 0xc040000094177fae */ /* 0x0005e80008921848 */
[----:B------:R-:W-:Y:S04]  /*12af0*/  LDGSTS.E [R23+-0x3f800], desc[UR8][R164.64], P1 ;  /* 0xc0800000a4177fae */ /* 0x000fe80008921848 */
[----:B------:R-:W-:Y:S01]  /*12b00*/  LDGSTS.E [R23+-0x3f400], desc[UR8][R180.64], P1 ;  /* 0xc0c00000b4177fae */ /* 0x000fe20008921848 */
[----:B------:R-:W-:-:S03]  /*12b10*/  LOP3.LUT R21, R8, 0x20, RZ, 0x3c, !PT ;  /* 0x0000002008157812 */ /* 0x000fc600078e3cff */
[----:B------:R-:W-:Y:S04]  /*12b20*/  LDGSTS.E [R23+-0x3f000], desc[UR8][R196.64], P1 ;  /* 0xc1000000c4177fae */ /* 0x000fe80008921848 */
[----:B------:R-:W-:Y:S04]  /*12b30*/  LDGSTS.E [R23+-0x3ec00], desc[UR8][R212.64], P1 ;  /* 0xc1400000d4177fae */ /* 0x000fe80008921848 */
[----:B------:R-:W-:Y:S04]  /*12b40*/  LDGSTS.E [R23+-0x3e800], desc[UR8][R228.64], P1 ;  /* 0xc1800000e4177fae */ /* 0x000fe80008921848 */
[----:B------:R-:W-:Y:S01]  /*12b50*/  LDGSTS.E [R23+-0x3e400], desc[UR8][R10.64], P1 ;  /* 0xc1c000000a177fae */ /* 0x000fe20008921848 */
[----:B------:R-:W-:-:S03]  /*12b60*/  IADD3 R21, R12, 0x100000, R21 ;  /* 0x001000000c157810 */ /* 0x000fc60007ffe015 */
[----:B------:R-:W-:Y:S04]  /*12b70*/  LDGSTS.E [R22+-0x3ff80], desc[UR8][R134.64], P1 ;  /* 0xc008000086167fae */ /* 0x000fe80008921848 */
[----:B------:R4:W-:Y:S04]  /*12b80*/  LDGSTS.E [R22+-0x3fb80], desc[UR8][R150.64], P1 ;  /* 0xc048000096167fae */ /* 0x0009e80008921848 */
[----:B------:R-:W-:Y:S04]  /*12b90*/  LDGSTS.E [R22+-0x3f780], desc[UR8][R166.64], P1 ;  /* 0xc0880000a6167fae */ /* 0x000fe80008921848 */
[----:B------:R-:W-:Y:S04]  /*12ba0*/  LDGSTS.E [R22+-0x3f380], desc[UR8][R182.64], P1 ;  /* 0xc0c80000b6167fae */ /* 0x000fe80008921848 */
[----:B------:R-:W-:Y:S01]  /*12bb0*/  LDGSTS.E [R22+-0x3ef80], desc[UR8][R198.64], P1 ;  /* 0xc1080000c6167fae */ /* 0x000fe20008921848 */
[----:B---3--:R-:W-:-:S03]  /*12bc0*/  IMAD.WIDE R34, R25, 0x4, R134 ;  /* 0x0000000419227825 */ /* 0x008fc600078e0286 */
[----:B------:R-:W-:Y:S04]  /*12bd0*/  LDGSTS.E [R22+-0x3eb80], desc[UR8][R214.64], P1 ;  /* 0xc1480000d6167fae */ /* 0x000fe80008921848 */
[----:B------:R-:W-:Y:S04]  /*12be0*/  LDGSTS.E [R22+-0x3e780], desc[UR8][R230.64], P1 ;  /* 0xc1880000e6167fae */ /* 0x000fe80008921848 */
[----:B------:R-:W-:Y:S04]  /*12bf0*/  LDGSTS.E [R22+-0x3e380], desc[UR8][R112.64], P1 ;  /* 0xc1c8000070167fae */ /* 0x000fe80008921848 */
[----:B------:R3:W-:Y:S01]  /*12c00*/  LDGSTS.E [R21+-0x3ff00], desc[UR8][R136.64], P1 ;  /* 0xc010000088157fae */ /* 0x0007e20008921848 */
[----:B--2---:R-:W-:-:S03]  /*12c10*/  IMAD.WIDE R148, R25, 0x4, R148 ;  /* 0x0000000419947825 */ /* 0x004fc600078e0294 */
[----:B------:R2:W-:Y:S01]  /*12c20*/  STL.64 [R1+0x1560], R34 ;  /* 0x0015602201007387 */ /* 0x0005e20000100a00 */
[C---:B----4-:R-:W-:Y:S01]  /*12c30*/  IMAD.WIDE R150, R25.reuse, 0x4, R150 ;  /* 0x0000000419967825 */ /* 0x050fe200078e0296 */
[----:B------:R-:W-:Y:S02]  /*12c40*/  LOP3.LUT R20, R8, 0x30, RZ, 0x3c, !PT ;  /* 0x0000003008147812 */ /* 0x000fe400078e3cff */
[----:B------:R-:W-:Y:S01]  /*12c50*/  LDGSTS.E [R21+-0x3fb00], desc[UR8][R152.64], P1 ;  /* 0xc050000098157fae */ /* 0x000fe20008921848 */
[----:B---3--:R-:W-:-:S03]  /*12c60*/  IMAD.WIDE R136, R25, 0x4, R136 ;  /* 0x0000000419887825 */ /* 0x008fc600078e0288 */
[----:B------:R-:W-:Y:S04]  /*12c70*/  LDGSTS.E [R21+-0x3f700], desc[UR8][R168.64], P1 ;  /* 0xc0900000a8157fae */ /* 0x000fe80008921848 */
[----:B------:R-:W-:Y:S01]  /*12c80*/  STL.64 [R1+0x1568], R136 ;  /* 0x0015688801007387 */ /* 0x000fe20000100a00 */
[----:B------:R-:W-:-:S03]  /*12c90*/  IMAD.WIDE R134, R25, 0x4, R152 ;  /* 0x0000000419867825 */ /* 0x000fc600078e0298 */
[----:B------:R-:W-:Y:S04]  /*12ca0*/  STL.64 [R1+0x1570], R108 ;  /* 0x0015706c01007387 */ /* 0x000fe80000100a00 */
[----:B------:R-:W-:Y:S04]  /*12cb0*/  STL.64 [R1+0x1578], R92 ;  /* 0x0015785c01007387 */ /* 0x000fe80000100a00 */
[----:B------:R-:W-:Y:S04]  /*12cc0*/  STL.64 [R1+0x1580], R76 ;  /* 0x0015804c01007387 */ /* 0x000fe80000100a00 */
[----:B------:R-:W-:Y:S01]  /*12cd0*/  STL.64 [R1+0x1588], R60 ;  /* 0x0015883c01007387 */ /* 0x000fe20000100a00 */
[----:B------:R-:W-:-:S03]  /*12ce0*/  IMAD.WIDE R164, R25, 0x4, R164 ;  /* 0x0000000419a47825 */ /* 0x000fc600078e02a4 */
[----:B------:R-:W-:Y:S04]  /*12cf0*/  STL.64 [R1+0x1590], R44 ;  /* 0x0015902c01007387 */ /* 0x000fe80000100a00 */
[----:B------:R-:W-:Y:S01]  /*12d00*/  STL.64 [R1+0x1598], R148 ;  /* 0x0015989401007387 */ /* 0x000fe20000100a00 */
[----:B------:R-:W-:-:S03]  /*12d10*/  IMAD.WIDE R166, R25, 0x4, R166 ;  /* 0x0000000419a67825 */ /* 0x000fc600078e02a6 */
[----:B------:R-:W-:Y:S01]  /*12d20*/  STL.64 [R1+0x15a0], R150 ;  /* 0x0015a09601007387 */ /* 0x000fe20000100a00 */
[----:B------:R-:W-:-:S03]  /*12d30*/  IMAD.WIDE R132, R25, 0x4, R168 ;  /* 0x0000000419847825 */ /* 0x000fc600078e02a8 */
[----:B------:R-:W-:Y:S04]  /*12d40*/  STL.64 [R1+0x15a8], R134 ;  /* 0x0015a88601007387 */ /* 0x000fe80000100a00 */
        /* <DEDUP_REMOVED lines=8> */
[----:B------:R-:W-:Y:S04]  /*12dd0*/  STL.64 [R1+0x15e0], R166 ;  /* 0x0015e0a601007387 */ /* 0x000fe80000100a00 */
[----:B------:R-:W-:Y:S04]  /*12de0*/  STL.64 [R1+0x15e8], R132 ;  /* 0x0015e88401007387 */ /* 0x000fe80000100a00 */
[----:B------:R-:W-:Y:S01]  /*12df0*/  STL.64 [R1+0x15f0], R104 ;  /* 0x0015f06801007387 */ /* 0x000fe20000100a00 */
[----:B------:R-:W-:-:S03]  /*12e00*/  IADD3 R20, R12, 0x100000, R20 ;  /* 0x001000000c147810 */ /* 0x000fc60007ffe014 */
[----:B------:R-:W-:Y:S04]  /*12e10*/  STL.64 [R1+0x15f8], R88 ;  /* 0x0015f85801007387 */ /* 0x000fe80000100a00 */
[----:B------:R-:W-:Y:S04]  /*12e20*/  STL.64 [R1+0x1600], R72 ;  /* 0x0016004801007387 */ /* 0x000fe80000100a00 */
[----:B------:R-:W-:Y:S01]  /*12e30*/  STL.64 [R1+0x1608], R56 ;  /* 0x0016083801007387 */ /* 0x000fe20000100a00 */
[----:B------:R-:W-:-:S03]  /*12e40*/  IMAD.WIDE R196, R25, 0x4, R196 ;  /* 0x0000000419c47825 */ /* 0x000fc600078e02c4 */
[----:B------:R-:W-:Y:S04]  /*12e50*/  LDGSTS.E [R21+-0x3f300], desc[UR8][R184.64], P1 ;  /* 0xc0d00000b8157fae */ /* 0x000fe80008921848 */
[----:B------:R-:W-:Y:S01]  /*12e60*/  STL.64 [R1+0x1618], R180 ;  /* 0x001618b401007387 */ /* 0x000fe20000100a00 */
[----:B------:R-:W-:-:S03]  /*12e70*/  LOP3.LUT R15, R8, 0x40, RZ, 0x3c, !PT ;  /* 0x00000040080f7812 */ /* 0x000fc600078e3cff */
[----:B------:R-:W-:Y:S04]  /*12e80*/  LDGSTS.E [R21+-0x3ef00], desc[UR8][R200.64], P1 ;  /* 0xc1100000c8157fae */ /* 0x000fe80008921848 */
[----:B------:R-:W-:Y:S01]  /*12e90*/  STL.64 [R1+0x1610], R40 ;  /* 0x0016102801007387 */ /* 0x000fe20000100a00 */
[----:B------:R-:W-:-:S03]  /*12ea0*/  IMAD.WIDE R198, R25, 0x4, R198 ;  /* 0x0000000419c67825 */ /* 0x000fc600078e02c6 */
[----:B------:R-:W-:Y:S04]  /*12eb0*/  LDGSTS.E [R21+-0x3eb00], desc[UR8][R216.64], P1 ;  /* 0xc1500000d8157fae */ /* 0x000fe80008921848 */
[----:B------:R-:W-:Y:S04]  /*12ec0*/  STL.64 [R1+0x1620], R182 ;  /* 0x001620b601007387 */ /* 0x000fe80000100a00 */
[----:B------:R-:W-:Y:S04]  /*12ed0*/  LDGSTS.E [R21+-0x3e700], desc[UR8][R232.64], P1 ;  /* 0xc1900000e8157fae */ /* 0x000fe80008921848 */
[----:B------:R-:W-:Y:S04]  /*12ee0*/  STL.64 [R1+0x1628], R242 ;  /* 0x001628f201007387 */ /* 0x000fe80000100a00 */
[----:B------:R-:W-:Y:S04]  /*12ef0*/  LDGSTS.E [R21+-0x3e300], desc[UR8][R116.64], P1 ;  /* 0xc1d0000074157fae */ /* 0x000fe80008921848 */
[----:B------:R-:W-:Y:S01]  /*12f00*/  STL.64 [R1+0x1630], R102 ;  /* 0x0016306601007387 */ /* 0x000fe20000100a00 */
[----:B------:R-:W-:-:S03]  /*12f10*/  IADD3 R15, R12, 0x100000, R15 ;  /* 0x001000000c0f7810 */ /* 0x000fc60007ffe00f */
[----:B------:R-:W-:Y:S04]  /*12f20*/  LDGSTS.E [R20+-0x3fe80], desc[UR8][R138.64], P1 ;  /* 0xc01800008a147fae */ /* 0x000fe80008921848 */
[----:B------:R-:W-:Y:S04]  /*12f30*/  STL.64 [R1+0x1638], R86 ;  /* 0x0016385601007387 */ /* 0x000fe80000100a00 */
[----:B------:R-:W-:Y:S04]  /*12f40*/  LDGSTS.E [R20+-0x3fa80], desc[UR8][R154.64], P1 ;  /* 0xc05800009a147fae */ /* 0x000fe80008921848 */
[----:B------:R-:W-:Y:S01]  /*12f50*/  STL.64 [R1+0x1640], R70 ;  /* 0x0016404601007387 */ /* 0x000fe20000100a00 */
[----:B------:R-:W-:-:S03]  /*12f60*/  IMAD.WIDE R52, R25, 0x4, R208 ;  /* 0x0000000419347825 */ /* 0x000fc600078e02d0 */
[----:B------:R-:W-:Y:S04]  /*12f70*/  LDGSTS.E [R20+-0x3f680], desc[UR8][R170.64], P1 ;  /* 0xc0980000aa147fae */ /* 0x000fe80008921848 */
[----:B------:R-:W-:Y:S01]  /*12f80*/  STL.64 [R1+0x1648], R54 ;  /* 0x0016483601007387 */ /* 0x000fe20000100a00 */
[----:B------:R-:W-:-:S03]  /*12f90*/  IMAD.WIDE R212, R25, 0x4, R212 ;  /* 0x0000000419d47825 */ /* 0x000fc600078e02d4 */
[----:B------:R-:W-:Y:S04]  /*12fa0*/  LDGSTS.E [R20+-0x3f280], desc[UR8][R186.64], P1 ;  /* 0xc0d80000ba147fae */ /* 0x000fe80008921848 */
[----:B------:R-:W-:Y:S01]  /*12fb0*/  STL.64 [R1+0x1658], R196 ;  /* 0x001658c401007387 */ /* 0x000fe20000100a00 */
[----:B------:R-:W-:-:S03]  /*12fc0*/  LOP3.LUT R14, R8, 0x50, RZ, 0x3c, !PT ;  /* 0x00000050080e7812 */ /* 0x000fc600078e3cff */
[----:B------:R-:W-:Y:S01]  /*12fd0*/  LDGSTS.E [R20+-0x3ee80], desc[UR8][R202.64], P1 ;  /* 0xc1180000ca147fae */ /* 0x000fe20008921848 */
[----:B------:R-:W-:-:S03]  /*12fe0*/  IMAD.WIDE R36, R25, 0x4, R210 ;  /* 0x0000000419247825 */ /* 0x000fc600078e02d2 */
[----:B------:R-:W-:Y:S01]  /*12ff0*/  STL.64 [R1+0x1650], R38 ;  /* 0x0016502601007387 */ /* 0x000fe20000100a00 */
[----:B------:R-:W-:-:S03]  /*13000*/  IMAD.WIDE R214, R25, 0x4, R214 ;  /* 0x0000000419d67825 */ /* 0x000fc600078e02d6 */
        /* <DEDUP_REMOVED lines=8> */
[----:B------:R-:W-:-:S03]  /*13090*/  IADD3 R14, R12, 0x100000, R14 ;  /* 0x001000000c0e7810 */ /* 0x000fc60007ffe00e */
[----:B------:R3:W-:Y:S01]  /*130a0*/  LDGSTS.E [R15+-0x3fe00], desc[UR8][R140.64], P1 ;  /* 0xc02000008c0f7fae */ /* 0x0007e20008921848 */
        /* <DEDUP_REMOVED lines=13> */
[----:B--2---:R-:W-:-:S03]  /*13180*/  IMAD.WIDE R34, R25, 0x4, R226 ;  /* 0x0000000419227825 */ /* 0x004fc600078e02e2 */
        /* <DEDUP_REMOVED lines=20> */
[----:B---3--:R-:W-:-:S03]  /*132d0*/  IMAD.WIDE R140, R25, 0x4, R10 ;  /* 0x00000004198c7825 */ /* 0x008fc600078e020a */
        /* <DEDUP_REMOVED lines=11> */
[----:B------:R-:W-:Y:S04]  /*13390*/  STL.64 [R1+0x16e8], R122 ;  /* 0x0016e87a01007387 */ /* 0x000fe80000100a00 */
[----:B------:R-:W-:Y:S04]  /*133a0*/  LDGSTS.E [R14+-0x3e180], desc[UR8][R126.64], P1 ;  /* 0xc1e800007e0e7fae */ /* 0x000fe80008921848 */
[----:B------:R-:W-:Y:S01]  /*133b0*/  STL.64 [R1+0x16f0], R96 ;  /* 0x0016f06001007387 */ /* 0x000fe20000100a00 */
[----:B------:R-:W-:-:S03]  /*133c0*/  IADD3 R12, R12, 0x100000, R33 ;  /* 0x001000000c0c7810 */ /* 0x000fc60007ffe021 */
[----:B------:R-:W-:Y:S01]  /*133d0*/  LDGSTS.E [R13+-0x3fd00], desc[UR8][R144.64], P1 ;  /* 0xc0300000900d7fae */ /* 0x000fe20008921848 */
[----:B------:R-:W-:-:S03]  /*133e0*/  IMAD.WIDE R10, R25, 0x4, R130 ;  /* 0x00000004190a7825 */ /* 0x000fc600078e0282 */
[----:B------:R-:W-:Y:S04]  /*133f0*/  STL.64 [R1+0x16f8], R80 ;  /* 0x0016f85001007387 */ /* 0x000fe80000100a00 */
[----:B------:R-:W-:Y:S04]  /*13400*/  LDGSTS.E [R13+-0x3f900], desc[UR8][R160.64], P1 ;  /* 0xc0700000a00d7fae */ /* 0x000fe80008921848 */
        /* <DEDUP_REMOVED lines=12> */
[----:B------:R-:W2:Y:S04]  /*134d0*/  LDL.64 R172, [R1+0xf50] ;  /* 0x000f500001ac7983 */ /* 0x000ea80000100a00 */
[----:B------:R-:W3:Y:S04]  /*134e0*/  LDL.64 R152, [R1+0xf58] ;  /* 0x000f580001987983 */ /* 0x000ee80000100a00 */
[----:B------:R-:W-:Y:S04]  /*134f0*/  LDGSTS.E [R12+-0x3fc80], desc[UR8][R146.64], P1 ;  /* 0xc0380000920c7fae */ /* 0x000fe80008921848 */
[----:B------:R4:W-:Y:S04]  /*13500*/  STL.64 [R1+0x1748], R10 ;  /* 0x0017480a01007387 */ /* 0x0009e80000100a00 */
[----:B------:R-:W4:Y:S04]  /*13510*/  LDL.64 R144, [R1+0xf40] ;  /* 0x000f400001907983 */ /* 0x000f280000100a00 */
[----:B------:R-:W4:Y:S04]  /*13520*/  LDL.64 R146, [R1+0xf68] ;  /* 0x000f680001927983 */ /* 0x000f280000100a00 */
[----:B------:R-:W4:Y:S04]  /*13530*/  LDL.64 R142, [R1+0x80] ;  /* 0x00008000018e7983 */ /* 0x000f280000100a00 */
[----:B------:R-:W4:Y:S04]  /*13540*/  LDL.64 R138, [R1+0x88] ;  /* 0x00008800018a7983 */ /* 0x000f280000100a00 */
[----:B------:R-:W-:Y:S04]  /*13550*/  LDGSTS.E [R12+-0x3f880], desc[UR8][R162.64], P1 ;  /* 0xc0780000a20c7fae */ /* 0x000fe80008921848 */
[----:B------:R-:W-:Y:S04]  /*13560*/  LDGSTS.E [R12+-0x3f480], desc[UR8][R178.64], P1 ;  /* 0xc0b80000b20c7fae */ /* 0x000fe80008921848 */
[----:B------:R-:W-:Y:S04]  /*13570*/  LDGSTS.E [R12+-0x3f080], desc[UR8][R194.64], P1 ;  /* 0xc0f80000c20c7fae */ /* 0x000fe80008921848 */
[----:B------:R-:W-:Y:S04]  /*13580*/  LDGSTS.E [R12+-0x3ec80], desc[UR8][R210.64], P1 ;  /* 0xc1380000d20c7fae */ /* 0x000fe80008921848 */
[----:B------:R-:W-:Y:S04]  /*13590*/  LDGSTS.E [R12+-0x3e880], desc[UR8][R226.64], P1 ;  /* 0xc1780000e20c7fae */ /* 0x000fe80008921848 */
[----:B------:R3:W-:Y:S04]  /*135a0*/  LDGSTS.E [R12+-0x3e480], desc[UR8][R4.64], P1 ;  /* 0xc1b80000040c7fae */ /* 0x0007e80008921848 */
[----:B------:R-:W-:Y:S04]  /*135b0*/  LDGSTS.E [R12+-0x3e080], desc[UR8][R130.64], P1 ;  /* 0xc1f80000820c7fae */ /* 0x000fe80008921848 */
[----:B------:R-:W0:Y:S01]  /*135c0*/  LDGDEPBAR ;  /* 0x00000000000079af */ /* 0x000e220000000000 */
[----:B-1----:R-:W-:Y:S01]  /*135d0*/  VIADD R24, R252, 0xffffff7e ;  /* 0xffffff7efc187836 */ /* 0x002fe20000000000 */
[----:B------:R-:W-:Y:S01]  /*135e0*/  ISETP.GE.U32.AND P2, PT, R26, 0x7fffff00, PT ;  /* 0x7fffff001a00780c */ /* 0x000fe20003f46070 */
[----:B------:R-:W-:Y:S03]  /*135f0*/  BAR.SYNC.DEFER_BLOCKING 0x0 ;  /* 0x0000000000007b1d */ /* 0x000fe60000010000 */
[----:B------:R-:W-:Y:S01]  /*13600*/  ISETP.GE.U32.AND P3, PT, R24, 0x7ffffeff, PT ;  /* 0x7ffffeff1800780c */ /* 0x000fe20003f66070 */
[----:B------:R-:W-:-:S04]  /*13610*/  IMAD.WIDE R78, R25, 0x4, R120 ;  /* 0x00000004194e7825 */ /* 0x000fc800078e0278 */
[----:B------:R-:W1:Y:S01]  /*13620*/  LDC R26, c[0x0][0x230] ;  /* 0x00008c00ff1a7b82 */ /* 0x000e620000000800 */
[C---:B------:R-:W-:Y:S01]  /*13630*/  IMAD.WIDE R62, R25.reuse, 0x4, R126 ;  /* 0x00000004193e7825 */ /* 0x040fe200078e027e */
[----:B------:R-:W4:Y:S03]  /*13640*/  LDL.64 R170, [R1+0x630] ;  /* 0x0006300001aa7983 */ /* 0x000f260000100a00 */
[C---:B------:R-:W-:Y:S01]  /*13650*/  IMAD.WIDE R46, R25.reuse, 0x4, R114 ;  /* 0x00000004192e7825 */ /* 0x040fe200078e0272 */
[----:B------:R-:W4:Y:S04]  /*13660*/  LDL.64 R168, [R1+0x90] ;  /* 0x0000900001a87983 */ /* 0x000f280000100a00 */
[----:B------:R-:W4:Y:S04]  /*13670*/  LDL.64 R162, [R1+0x98] ;  /* 0x0000980001a27983 */ /* 0x000f280000100a00 */
[----:B------:R-:W4:Y:S04]  /*13680*/  LDL.64 R160, [R1+0xa0] ;  /* 0x0000a00001a07983 */ /* 0x000f280000100a00 */
[----:B------:R-:W4:Y:S04]  /*13690*/  LDL.64 R158, [R1+0x6c8] ;  /* 0x0006c800019e7983 */ /* 0x000f280000100a00 */
[----:B------:R-:W4:Y:S04]  /*136a0*/  LDL.64 R156, [R1+0xb0] ;  /* 0x0000b000019c7983 */ /* 0x000f280000100a00 */
[----:B------:R-:W4:Y:S04]  /*136b0*/  LDL.64 R154, [R1+0xb8] ;  /* 0x0000b800019a7983 */ /* 0x000f280000100a00 */
[----:B------:R1:W-:Y:S04]  /*136c0*/  STL.64 [R1+0x1730], R78 ;  /* 0x0017304e01007387 */ /* 0x0003e80000100a00 */
[----:B------:R1:W-:Y:S04]  /*136d0*/  STL.64 [R1+0x1738], R62 ;  /* 0x0017383e01007387 */ /* 0x0003e80000100a00 */
[----:B------:R1:W-:Y:S04]  /*136e0*/  STL.64 [R1+0x1740], R46 ;  /* 0x0017402e01007387 */ /* 0x0003e80000100a00 */
[----:B------:R-:W-:Y:S01]  /*136f0*/  @!PT LDS RZ, [RZ] ;  /* 0x00000000fffff984 */ /* 0x000fe20000000800 */
[----:B------:R-:W-:Y:S01]  /*13700*/  @!PT LDS RZ, [RZ] ;  /* 0x00000000fffff984 */ /* 0x000fe20000000800 */
[----:B------:R-:W-:Y:S01]  /*13710*/  @!PT LDS RZ, [RZ] ;  /* 0x00000000fffff984 */ /* 0x000fe20000000800 */
[----:B--2---:R-:W-:Y:S04]  /*13720*/  LDGSTS.E [R9+0x40000], desc[UR8][R172.64], !P2 ;  /* 0x40000000ac097fae */ /* 0x004fe8000d121848 */
[----:B---3--:R-:W-:Y:S01]  /*13730*/  LDGSTS.E [R9+0x44000], desc[UR8][R152.64], !P2 ;  /* 0x4400000098097fae */ /* 0x008fe2000d121848 */
[----:B------:R-:W-:Y:S01]  /*13740*/  IMAD.WIDE R4, R25, 0x4, R4 ;  /* 0x0000000419047825 */ /* 0x000fe200078e0204 */
[----:B------:R-:W-:-:S02]  /*13750*/  IADD3 R24, R28, -0x84, RZ ;  /* 0xffffff7c1c187810 */ /* 0x000fc40007ffe0ff */
[----:B------:R-:W2:Y:S01]  /*13760*/  LDL.64 R190, [R1+0xf20] ;  /* 0x000f200001be7983 */ /* 0x000ea20000100a00 */
[----:B----4-:R-:W-:-:S03]  /*13770*/  VIADD R11, R29, 0xffffff5f ;  /* 0xffffff5f1d0b7836 */ /* 0x010fc60000000000 */
[----:B------:R-:W3:Y:S04]  /*13780*/  LDL.64 R188, [R1+0x498] ;  /* 0x0004980001bc7983 */ /* 0x000ee80000100a00 */
[----:B------:R-:W4:Y:S04]  /*13790*/  LDL.64 R152, [R1+0xc0] ;  /* 0x0000c00001987983 */ /* 0x000f280000100a00 */
[----:B------:R-:W-:Y:S01]  /*137a0*/  LDGSTS.E [R9+0x48000], desc[UR8][R146.64], !P2 ;  /* 0x4800000092097fae */ /* 0x000fe2000d121848 */
[----:B------:R-:W-:Y:S01]  /*137b0*/  VIADD R25, R27, 0xffffff7d ;  /* 0xffffff7d1b197836 */ /* 0x000fe20000000000 */
[----:B------:R-:W-:Y:S01]  /*137c0*/  ISETP.GE.U32.AND P5, PT, R24, 0x7ffffefd, PT ;  /* 0x7ffffefd1800780c */ /* 0x000fe20003fa6070 */
[----:B------:R-:W-:Y:S01]  /*137d0*/  VIADD R10, R30, 0xffffff5e ;  /* 0xffffff5e1e0a7836 */ /* 0x000fe20000000000 */
[----:B------:R-:W-:Y:S01]  /*137e0*/  LDGSTS.E [R9+0x4c000], desc[UR8][R144.64], !P2 ;  /* 0x4c00000090097fae */ /* 0x000fe2000d121848 */
[----:B------:R-:W-:Y:S01]  /*137f0*/  ISETP.GE.U32.AND P6, PT, R11, 0x7ffffee0, PT ;  /* 0x7ffffee00b00780c */ /* 0x000fe20003fc6070 */
[----:B------:R-:W1:Y:S02]  /*13800*/  LDC R28, c[0x0][0x230] ;  /* 0x00008c00ff1c7b82 */ /* 0x000e640000000800 */
[----:B------:R-:W-:Y:S04]  /*13810*/  LDGSTS.E [R9+0x40004], desc[UR8][R248.64], !P3 ;  /* 0x40004000f8097fae */ /* 0x000fe8000d921848 */
[----:B------:R-:W2:Y:S01]  /*13820*/  LDL.64 R146, [R1+0xf18] ;  /* 0x000f180001927983 */ /* 0x000ea20000100a00 */
[----:B------:R-:W-:Y:S01]  /*13830*/  ISETP.GE.U32.AND P4, PT, R25, 0x7ffffefe, PT ;  /* 0x7ffffefe1900780c */ /* 0x000fe20003f86070 */
[----:B------:R-:W1:Y:S02]  /*13840*/  LDC R11, c[0x0][0x230] ;  /* 0x00008c00ff0b7b82 */ /* 0x000e640000000800 */
[----:B------:R-:W-:Y:S04]  /*13850*/  LDGSTS.E [R9+0x44004], desc[UR8][R250.64], !P3 ;  /* 0x44004000fa097fae */ /* 0x000fe8000d921848 */
[----:B------:R-:W3:Y:S04]  /*13860*/  LDL.64 R144, [R1+0x450] ;  /* 0x0004500001907983 */ /* 0x000ee80000100a00 */
[----:B------:R-:W3:Y:S04]  /*13870*/  LDL.64 R186, [R1+0x4a0] ;  /* 0x0004a00001ba7983 */ /* 0x000ee80000100a00 */
[----:B------:R-:W3:Y:S04]  /*13880*/  LDL.64 R184, [R1+0x4b8] ;  /* 0x0004b80001b87983 */ /* 0x000ee80000100a00 */
[----:B------:R-:W3:Y:S04]  /*13890*/  LDL.64 R178, [R1+0xf28] ;  /* 0x000f280001b27983 */ /* 0x000ee80000100a00 */
[----:B------:R-:W3:Y:S04]  /*138a0*/  LDL.64 R176, [R1+0x4c0] ;  /* 0x0004c00001b07983 */ /* 0x000ee80000100a00 */
[----:B------:R-:W3:Y:S04]  /*138b0*/  LDL.64 R174, [R1+0x4d8] ;  /* 0x0004d80001ae7983 */ /* 0x000ee80000100a00 */
[----:B------:R-:W3:Y:S01]  /*138c0*/  LDL.64 R172, [R1+0x4e8] ;  /* 0x0004e80001ac7983 */ /* 0x000ee20000100a00 */
[----:B------:R-:W-:Y:S01]  /*138d0*/  ISETP.GE.U32.AND P1, PT, R10, 0x7ffffedf, PT ;  /* 0x7ffffedf0a00780c */ /* 0x000fe20003f26070 */
[----:B------:R-:W1:Y:S02]  /*138e0*/  LDC R25, c[0x0][0x230] ;  /* 0x00008c00ff197b82 */ /* 0x000e640000000800 */
[----:B------:R-:W-:Y:S04]  /*138f0*/  LDGSTS.E [R9+0x48004], desc[UR8][R142.64], !P3 ;  /* 0x480040008e097fae */ /* 0x000fe8000d921848 */
[----:B------:R-:W-:Y:S02]  /*13900*/  LDGSTS.E [R9+0x4c004], desc[UR8][R138.64], !P3 ;  /* 0x4c0040008a097fae */ /* 0x000fe4000d921848 */
[----:B------:R-:W1:Y:S02]  /*13910*/  LDC R27, c[0x0][0x230] ;  /* 0x00008c00ff1b7b82 */ /* 0x000e640000000800 */
[----:B------:R-:W-:Y:S04]  /*13920*/  LDGSTS.E [R9+0x40008], desc[UR8][R170.64], !P4 ;  /* 0x40008000aa097fae */ /* 0x000fe8000e121848 */
[----:B------:R-:W3:Y:S02]  /*13930*/  LDL.64 R142, [R1+0x488] ;  /* 0x00048800018e7983 */ /* 0x000ee40000100a00 */
[----:B------:R-:W1:Y:S02]  /*13940*/  LDC R24, c[0x0][0x230] ;  /* 0x00008c00ff187b82 */ /* 0x000e640000000800 */
[----:B------:R-:W3:Y:S04]  /*13950*/  LDL.64 R138, [R1+0x490] ;  /* 0x00049000018a7983 */ /* 0x000ee80000100a00 */
[----:B------:R-:W-:Y:S02]  /*13960*/  LDGSTS.E [R9+0x44008], desc[UR8][R168.64], !P4 ;  /* 0x44008000a8097fae */ /* 0x000fe4000e121848 */
[----:B------:R-:W1:Y:S02]  /*13970*/  LDC R29, c[0x0][0x230] ;  /* 0x00008c00ff1d7b82 */ /* 0x000e640000000800 */
[----:B------:R-:W3:Y:S04]  /*13980*/  LDL.64 R170, [R1+0xf30] ;  /* 0x000f300001aa7983 */ /* 0x000ee80000100a00 */
[----:B------:R-:W-:Y:S02]  /*13990*/  LDGSTS.E [R9+0x48008], desc[UR8][R162.64], !P4 ;  /* 0x48008000a2097fae */ /* 0x000fe4000e121848 */
[----:B------:R-:W1:Y:S02]  /*139a0*/  LDC R30, c[0x0][0x230] ;  /* 0x00008c00ff1e7b82 */ /* 0x000e640000000800 */
[----:B------:R-:W3:Y:S04]  /*139b0*/  LDL.64 R168, [R1+0x4f0] ;  /* 0x0004f00001a87983 */ /* 0x000ee80000100a00 */
[----:B------:R-:W-:Y:S04]  /*139c0*/  LDGSTS.E [R9+0x4c008], desc[UR8][R160.64], !P4 ;  /* 0x4c008000a0097fae */ /* 0x000fe8000e121848 */
[----:B------:R-:W3:Y:S04]  /*139d0*/  LDL.64 R162, [R1+0x4f8] ;  /* 0x0004f80001a27983 */ /* 0x000ee80000100a00 */
[----:B------:R-:W-:Y:S04]  /*139e0*/  LDGSTS.E [R9+0x4000c], desc[UR8][R158.64], !P5 ;  /* 0x4000c0009e097fae */ /* 0x000fe8000e921848 */
[----:B------:R-:W3:Y:S04]  /*139f0*/  LDL.64 R160, [R1+0x500] ;  /* 0x0005000001a07983 */ /* 0x000ee80000100a00 */
[----:B------:R-:W-:Y:S04]  /*13a00*/  LDGSTS.E [R9+0x4400c], desc[UR8][R156.64], !P5 ;  /* 0x4400c0009c097fae */ /* 0x000fe8000e921848 */
[----:B------:R-:W3:Y:S04]  /*13a10*/  LDL.64 R158, [R1+0x1208] ;  /* 0x00120800019e7983 */ /* 0x000ee80000100a00 */
[----:B------:R-:W-:Y:S04]  /*13a20*/  LDGSTS.E [R9+0x4800c], desc[UR8][R154.64], !P5 ;  /* 0x4800c0009a097fae */ /* 0x000fe8000e921848 */
[----:B------:R-:W3:Y:S04]  /*13a30*/  LDL.64 R156, [R1+0xcc8] ;  /* 0x000cc800019c7983 */ /* 0x000ee80000100a00 */
[----:B------:R-:W3:Y:S04]  /*13a40*/  LDL.64 R200, [R1+0x1268] ;  /* 0x0012680001c87983 */ /* 0x000ee80000100a00 */
[----:B------:R-:W3:Y:S04]  /*13a50*/  LDL.64 R154, [R1+0xcd0] ;  /* 0x000cd000019a7983 */ /* 0x000ee80000100a00 */
[----:B------:R-:W3:Y:S04]  /*13a60*/  LDL.64 R194, [R1+0xd00] ;  /* 0x000d000001c27983 */ /* 0x000ee80000100a00 */
[----:B------:R-:W3:Y:S04]  /*13a70*/  LDL.64 R192, [R1+0xd08] ;  /* 0x000d080001c07983 */ /* 0x000ee80000100a00 */
[----:B----4-:R-:W-:Y:S04]  /*13a80*/  LDGSTS.E [R9+0x4c00c], desc[UR8][R152.64], !P5 ;  /* 0x4c00c00098097fae */ /* 0x010fe8000e921848 */
[----:B------:R-:W4:Y:S04]  /*13a90*/  LDL.64 R152, [R1+0xcd8] ;  /* 0x000cd80001987983 */ /* 0x000f280000100a00 */
[----:B--2---:R-:W-:Y:S04]  /*13aa0*/  LDGSTS.E [R9+0x50000], desc[UR8][R146.64], !P6 ;  /* 0x5000000092097fae */ /* 0x004fe8000f121848 */
[----:B---3--:R-:W-:Y:S04]  /*13ab0*/  LDGSTS.E [R9+0x54000], desc[UR8][R144.64], !P6 ;  /* 0x5400000090097fae */ /* 0x008fe8000f121848 */
[----:B------:R-:W2:Y:S04]  /*13ac0*/  LDL.64 R146, [R1+0x1230] ;  /* 0x0012300001927983 */ /* 0x000ea80000100a00 */
[----:B------:R-:W3:Y:S04]  /*13ad0*/  LDL.64 R144, [R1+0xce0] ;  /* 0x000ce00001907983 */ /* 0x000ee80000100a00 */
[----:B------:R-:W-:Y:S04]  /*13ae0*/  LDGSTS.E [R9+0x58000], desc[UR8][R142.64], !P6 ;  /* 0x580000008e097fae */ /* 0x000fe8000f121848 */
[----:B------:R-:W-:Y:S01]  /*13af0*/  LDGSTS.E [R9+0x5c000], desc[UR8][R138.64], !P6 ;  /* 0x5c0000008a097fae */ /* 0x000fe2000f121848 */
[----:B------:R-:W-:-:S02]  /*13b00*/  VIADD R10, R31, 0xffffff5d ;  /* 0xffffff5d1f0a7836 */ /* 0x000fc40000000000 */
[----:B------:R-:W3:Y:S01]  /*13b10*/  LDC R31, c[0x0][0x230] ;  /* 0x00008c00ff1f7b82 */ /* 0x000ee20000000800 */
[----:B------:R-:W-:Y:S04]  /*13b20*/  LDGSTS.E [R9+0x50004], desc[UR8][R190.64], !P1 ;  /* 0x50004000be097fae */ /* 0x000fe8000c921848 */
[----:B------:R-:W3:Y:S04]  /*13b30*/  LDL.64 R142, [R1+0xce8] ;  /* 0x000ce800018e7983 */ /* 0x000ee80000100a00 */
[----:B------:R-:W3:Y:S01]  /*13b40*/  LDL.64 R138, [R1+0xcf0] ;  /* 0x000cf000018a7983 */ /* 0x000ee20000100a00 */
[----:B------:R-:W-:Y:S01]  /*13b50*/  ISETP.GE.U32.AND P2, PT, R10, 0x7ffffede, PT ;  /* 0x7ffffede0a00780c */ /* 0x000fe20003f46070 */
[----:B------:R-:W-:-:S02]  /*13b60*/  VIADD R10, R32, 0xffffff5c ;  /* 0xffffff5c200a7836 */ /* 0x000fc40000000000 */
[----:B------:R-:W-:Y:S03]  /*13b70*/  LDGSTS.E [R9+0x54004], desc[UR8][R188.64], !P1 ;  /* 0x54004000bc097fae */ /* 0x000fe6000c921848 */
[----:B------:R-:W-:Y:S01]  /*13b80*/  ISETP.GE.U32.AND P3, PT, R10, 0x7ffffedd, PT ;  /* 0x7ffffedd0a00780c */ /* 0x000fe20003f66070 */
[----:B------:R-:W3:Y:S01]  /*13b90*/  LDL.64 R190, [R1+0xd10] ;  /* 0x000d100001be7983 */ /* 0x000ee20000100a00 */
[----:B-1----:R-:W-:Y:S02]  /*13ba0*/  IADD3 R10, R26, -0xc1, RZ ;  /* 0xffffff3f1a0a7810 */ /* 0x002fe40007ffe0ff */
[----:B------:R-:W1:Y:S01]  /*13bb0*/  LDC R26, c[0x0][0x230] ;  /* 0x00008c00ff1a7b82 */ /* 0x000e620000000800 */
[----:B------:R-:W-:Y:S01]  /*13bc0*/  LDGSTS.E [R9+0x58004], desc[UR8][R186.64], !P1 ;  /* 0x58004000ba097fae */ /* 0x000fe2000c921848 */
[----:B------:R-:W-:Y:S01]  /*13bd0*/  ISETP.GE.U32.AND P4, PT, R10, 0x7ffffec0, PT ;  /* 0x7ffffec00a00780c */ /* 0x000fe20003f86070 */
[----:B------:R-:W-:-:S02]  /*13be0*/  VIADD R10, R11, 0xffffff3e ;  /* 0xffffff3e0b0a7836 */ /* 0x000fc40000000000 */
[----:B------:R-:W3:Y:S03]  /*13bf0*/  LDL.64 R188, [R1+0x1298] ;  /* 0x0012980001bc7983 */ /* 0x000ee60000100a00 */
[----:B------:R-:W-:Y:S01]  /*13c00*/  ISETP.GE.U32.AND P5, PT, R10, 0x7ffffebf, PT ;  /* 0x7ffffebf0a00780c */ /* 0x000fe20003fa6070 */
[----:B------:R-:W-:Y:S01]  /*13c10*/  LDGSTS.E [R9+0x5c004], desc[UR8][R184.64], !P1 ;  /* 0x5c004000b8097fae */ /* 0x000fe2000c921848 */
[----:B------:R-:W1:Y:S03]  /*13c20*/  LDC R11, c[0x0][0x230] ;  /* 0x00008c00ff0b7b82 */ /* 0x000e660000000800 */
        /* <DEDUP_REMOVED lines=31> */
[----:B------:R-:W-:Y:S04]  /*13e20*/  LDGSTS.E [R9+0x6c004], desc[UR8][R138.64], !P5 ;  /* 0x6c0040008a097fae */ /* 0x000fe8000e921848 */
[----:B------:R-:W3:Y:S04]  /*13e30*/  LDL.64 R142, [R1+0x1040] ;  /* 0x00104000018e7983 */ /* 0x000ee80000100a00 */
[----:B------:R-:W3:Y:S01]  /*13e40*/  LDL.64 R138, [R1+0x1048] ;  /* 0x00104800018a7983 */ /* 0x000ee20000100a00 */
[----:B------:R-:W-:-:S02]  /*13e50*/  VIADD R10, R25, 0xffffff3d ;  /* 0xffffff3d190a7836 */ /* 0x000fc40000000000 */
[----:B------:R-:W3:Y:S03]  /*13e60*/  LDC R25, c[0x0][0x230] ;  /* 0x00008c00ff197b82 */ /* 0x000ee60000000800 */
[----:B------:R-:W-:Y:S01]  /*13e70*/  ISETP.GE.U32.AND P6, PT, R10, 0x7ffffebe, PT ;  /* 0x7ffffebe0a00780c */ /* 0x000fe20003fc6070 */
[----:B------:R-:W-:-:S04]  /*13e80*/  VIADD R10, R28, 0xffffff3c ;  /* 0xffffff3c1c0a7836 */ /* 0x000fc80000000000 */
[----:B------:R-:W3:Y:S01]  /*13e90*/  LDC R28, c[0x0][0x230] ;  /* 0x00008c00ff1c7b82 */ /* 0x000ee20000000800 */
[----:B------:R-:W-:Y:S01]  /*13ea0*/  ISETP.GE.U32.AND P1, PT, R10, 0x7ffffebd, PT ;  /* 0x7ffffebd0a00780c */ /* 0x000fe20003f26070 */
[----:B------:R-:W-:-:S05]  /*13eb0*/  VIADD R10, R27, 0xffffff1f ;  /* 0xffffff1f1b0a7836 */ /* 0x000fca0000000000 */
[----:B------:R-:W-:Y:S01]  /*13ec0*/  ISETP.GE.U32.AND P2, PT, R10, 0x7ffffea0, PT ;  /* 0x7ffffea00a00780c */ /* 0x000fe20003f46070 */
[----:B------:R-:W-:Y:S01]  /*13ed0*/  LDGSTS.E [R9+0x60008], desc[UR8][R200.64], !P6 ;  /* 0x60008000c8097fae */ /* 0x000fe2000f121848 */
[----:B-1----:R-:W-:Y:S01]  /*13ee0*/  IADD3 R10, R26, -0xe2, RZ ;  /* 0xffffff1e1a0a7810 */ /* 0x002fe20007ffe0ff */
[----:B------:R-:W1:Y:S02]  /*13ef0*/  LDC R27, c[0x0][0x230] ;  /* 0x00008c00ff1b7b82 */ /* 0x000e640000000800 */
[----:B------:R-:W-:Y:S01]  /*13f00*/  LDGSTS.E [R9+0x64008], desc[UR8][R194.64], !P6 ;  /* 0x64008000c2097fae */ /* 0x000fe2000f121848 */
[----:B------:R-:W-:Y:S01]  /*13f10*/  ISETP.GE.U32.AND P3, PT, R10, 0x7ffffe9f, PT ;  /* 0x7ffffe9f0a00780c */ /* 0x000fe20003f66070 */
[----:B------:R-:W-:Y:S02]  /*13f20*/  VIADD R10, R24, 0xffffff1d ;  /* 0xffffff1d180a7836 */ /* 0x000fe40000000000 */
[----:B------:R-:W-:Y:S02]  /*13f30*/  LDGSTS.E [R9+0x68008], desc[UR8][R192.64], !P6 ;  /* 0x68008000c0097fae */ /* 0x000fe4000f121848 */
[----:B------:R-:W1:Y:S01]  /*13f40*/  LDC R24, c[0x0][0x230] ;  /* 0x00008c00ff187b82 */ /* 0x000e620000000800 */
[----:B------:R-:W-:Y:S01]  /*13f50*/  ISETP.GE.U32.AND P4, PT, R10, 0x7ffffe9e, PT ;  /* 0x7ffffe9e0a00780c */ /* 0x000fe20003f86070 */
[----:B------:R-:W-:Y:S01]  /*13f60*/  VIADD R10, R11, 0xffffff1c ;  /* 0xffffff1c0b0a7836 */ /* 0x000fe20000000000 */
[----:B------:R-:W-:Y:S04]  /*13f70*/  LDGSTS.E [R9+0x6c008], desc[UR8][R190.64], !P6 ;  /* 0x6c008000be097fae */ /* 0x000fe8000f121848 */
[----:B------:R-:W-:Y:S01]  /*13f80*/  LDGSTS.E [R9+0x6000c], desc[UR8][R188.64], !P1 ;  /* 0x6000c000bc097fae */ /* 0x000fe2000c921848 */
[----:B------:R-:W-:Y:S01]  /*13f90*/  ISETP.GE.U32.AND P5, PT, R10, 0x7ffffe9d, PT ;  /* 0x7ffffe9d0a00780c */ /* 0x000fe20003fa6070 */
[----:B------:R-:W1:Y:S02]  /*13fa0*/  LDC R26, c[0x0][0x230] ;  /* 0x00008c00ff1a7b82 */ /* 0x000e640000000800 */
[----:B------:R-:W-:Y:S04]  /*13fb0*/  LDGSTS.E [R9+0x6400c], desc[UR8][R186.64], !P1 ;  /* 0x6400c000ba097fae */ /* 0x000fe8000c921848 */
        /* <DEDUP_REMOVED lines=8> */
[----:B------:R-:W3:Y:S04]  /*14040*/  LDL.64 R168, [R1+0x248] ;  /* 0x0002480001a87983 */ /* 0x000ee80000100a00 */
[----:B------:R-:W-:Y:S04]  /*14050*/  LDGSTS.E [R9+0x78004], desc[UR8][R160.64], !P3 ;  /* 0x78004000a0097fae */ /* 0x000fe8000d921848 */
[----:B------:R-:W3:Y:S04]  /*14060*/  LDL.64 R170, [R1+0xd8] ;  /* 0x0000d80001aa7983 */ /* 0x000ee80000100a00 */
[----:B------:R-:W-:Y:S04]  /*14070*/  LDGSTS.E [R9+0x7c004], desc[UR8][R158.64], !P3 ;  /* 0x7c0040009e097fae */ /* 0x000fe8000d921848 */
[----:B------:R-:W-:Y:S04]  /*14080*/  LDGSTS.E [R9+0x70008], desc[UR8][R156.64], !P4 ;  /* 0x700080009c097fae */ /* 0x000fe8000e121848 */
[----:B------:R-:W-:Y:S04]  /*14090*/  LDGSTS.E [R9+0x74008], desc[UR8][R154.64], !P4 ;  /* 0x740080009a097fae */ /* 0x000fe8000e121848 */
[----:B----4-:R-:W-:Y:S04]  /*140a0*/  LDGSTS.E [R9+0x78008], desc[UR8][R152.64], !P4 ;  /* 0x7800800098097fae */ /* 0x010fe8000e121848 */
[----:B------:R-:W4:Y:S04]  /*140b0*/  LDL.64 R152, [R1+0xd0] ;  /* 0x0000d00001987983 */ /* 0x000f280000100a00 */
[----:B--2---:R-:W-:Y:S04]  /*140c0*/  LDGSTS.E [R9+0x7c008], desc[UR8][R146.64], !P4 ;  /* 0x7c00800092097fae */ /* 0x004fe8000e121848 */
[----:B---3--:R-:W-:Y:S04]  /*140d0*/  LDGSTS.E [R9+0x7000c], desc[UR8][R144.64], !P5 ;  /* 0x7000c00090097fae */ /* 0x008fe8000e921848 */
[----:B------:R-:W2:Y:S04]  /*140e0*/  LDL.64 R146, [R1+0xe0] ;  /* 0x0000e00001927983 */ /* 0x000ea80000100a00 */
[----:B------:R-:W-:Y:S04]  /*140f0*/  LDGSTS.E [R9+0x7400c], desc[UR8][R142.64], !P5 ;  /* 0x7400c0008e097fae */ /* 0x000fe8000e921848 */
[----:B------:R-:W-:Y:S04]  /*14100*/  LDGSTS.E [R9+0x7800c], desc[UR8][R138.64], !P5 ;  /* 0x7800c0008a097fae */ /* 0x000fe8000e921848 */
[----:B------:R1:W-:Y:S04]  /*14110*/  LDGSTS.E [R9+0x7c00c], desc[UR8][R2.64], !P5 ;  /* 0x7c00c00002097fae */ /* 0x0003e8000e921848 */
[----:B------:R-:W3:Y:S04]  /*14120*/  LDL.LU.64 R2, [R1+0x1778] ;  /* 0x0017780001027983 */ /* 0x000ee80000300a00 */
[----:B------:R-:W2:Y:S04]  /*14130*/  LDL.64 R162, [R1+0x7c8] ;  /* 0x0007c80001a27983 */ /* 0x000ea80000100a00 */
[----:B------:R-:W2:Y:S04]  /*14140*/  LDL.64 R138, [R1+0xf0] ;  /* 0x0000f000018a7983 */ /* 0x000ea80000100a00 */
[----:B------:R-:W2:Y:S04]  /*14150*/  LDL.64 R160, [R1+0xf8] ;  /* 0x0000f80001a07983 */ /* 0x000ea80000100a00 */
[----:B------:R-:W2:Y:S01]  /*14160*/  LDL.64 R154, [R1+0x100] ;  /* 0x00010000019a7983 */ /* 0x000ea20000100a00 */
[----:B------:R-:W-:-:S02]  /*14170*/  VIADD R11, R28, 0xffffff7b ;  /* 0xffffff7b1c0b7836 */ /* 0x000fc40000000000 */
[----:B------:R-:W-:Y:S01]  /*14180*/  VIADD R10, R29, 0xffffff7a ;  /* 0xffffff7a1d0a7836 */ /* 0x000fe20000000000 */
[----:B------:R-:W2:Y:S01]  /*14190*/  LDL.64 R158, [R1+0x848] ;  /* 0x00084800019e7983 */ /* 0x000ea20000100a00 */
[----:B-1----:R-:W-:Y:S01]  /*141a0*/  IADD3 R9, R24, -0x87, RZ ;  /* 0xffffff7918097810 */ /* 0x002fe20007ffe0ff */
[----:B------:R-:W1:Y:S01]  /*141b0*/  LDC R28, c[0x0][0x230] ;  /* 0x00008c00ff1c7b82 */ /* 0x000e620000000800 */
[----:B------:R-:W-:Y:S01]  /*141c0*/  ISETP.GE.U32.AND P1, PT, R11, 0x7ffffefc, PT ;  /* 0x7ffffefc0b00780c */ /* 0x000fe20003f26070 */
[----:B------:R-:W2:Y:S01]  /*141d0*/  LDL.64 R144, [R1+0x110] ;  /* 0x0001100001907983 */ /* 0x000ea20000100a00 */
[----:B------:R-:W-:-:S03]  /*141e0*/  ISETP.GE.U32.AND P6, PT, R10, 0x7ffffefb, PT ;  /* 0x7ffffefb0a00780c */ /* 0x000fc60003fc6070 */
[----:B------:R-:W2:Y:S02]  /*141f0*/  LDL.64 R156, [R1+0x118] ;  /* 0x00011800019c7983 */ /* 0x000ea40000100a00 */
[----:B------:R-:W1:Y:S02]  /*14200*/  LDC R24, c[0x0][0x230] ;  /* 0x00008c00ff187b82 */ /* 0x000e640000000800 */
[----:B------:R-:W2:Y:S04]  /*14210*/  LDL.64 R142, [R1+0x120] ;  /* 0x00012000018e7983 */ /* 0x000ea80000100a00 */
[----:B------:R-:W2:Y:S04]  /*14220*/  LDL.64 R172, [R1+0x5c0] ;  /* 0x0005c00001ac7983 */ /* 0x000ea80000100a00 */
[----:B------:R-:W2:Y:S04]  /*14230*/  LDL.64 R174, [R1+0x1058] ;  /* 0x0010580001ae7983 */ /* 0x000ea80000100a00 */
[----:B---3--:R-:W-:Y:S04]  /*14240*/  LDGSTS.E [R2+0x40000], desc[UR8][R168.64], !P1 ;  /* 0x40000000a8027fae */ /* 0x008fe8000c921848 */
[----:B----4-:R-:W-:Y:S04]  /*14250*/  LDGSTS.E [R2+0x44000], desc[UR8][R152.64], !P1 ;  /* 0x4400000098027fae */ /* 0x010fe8000c921848 */
[----:B------:R-:W-:Y:S04]  /*14260*/  LDGSTS.E [R2+0x48000], desc[UR8][R170.64], !P1 ;  /* 0x48000000aa027fae */ /* 0x000fe8000c921848 */
[----:B------:R-:W3:Y:S04]  /*14270*/  LDL.64 R168, [R1+0x8d0] ;  /* 0x0008d00001a87983 */ /* 0x000ee80000100a00 */
[----:B------:R-:W4:Y:S04]  /*14280*/  LDL.64 R152, [R1+0x130] ;  /* 0x0001300001987983 */ /* 0x000f280000100a00 */
[----:B--2---:R-:W-:Y:S04]  /*14290*/  LDGSTS.E [R2+0x4c000], desc[UR8][R146.64], !P1 ;  /* 0x4c00000092027fae */ /* 0x004fe8000c921848 */
[----:B------:R-:W2:Y:S04]  /*142a0*/  LDL.64 R170, [R1+0x138] ;  /* 0x0001380001aa7983 */ /* 0x000ea80000100a00 */
[----:B------:R-:W-:Y:S04]  /*142b0*/  LDGSTS.E [R2+0x40004], desc[UR8][R162.64], !P6 ;  /* 0x40004000a2027fae */ /* 0x000fe8000f121848 */
[----:B------:R-:W2:Y:S04]  /*142c0*/  LDL.64 R146, [R1+0x140] ;  /* 0x0001400001927983 */ /* 0x000ea80000100a00 */
[----:B------:R-:W-:Y:S04]  /*142d0*/  LDGSTS.E [R2+0x44004], desc[UR8][R138.64], !P6 ;  /* 0x440040008a027fae */ /* 0x000fe8000f121848 */
[----:B------:R-:W2:Y:S04]  /*142e0*/  LDL.64 R162, [R1+0xf38] ;  /* 0x000f380001a27983 */ /* 0x000ea80000100a00 */
[----:B------:R-:W-:Y:S04]  /*142f0*/  LDGSTS.E [R2+0x48004], desc[UR8][R160.64], !P6 ;  /* 0x48004000a0027fae */ /* 0x000fe8000f121848 */
[----:B------:R-:W2:Y:S04]  /*14300*/  LDL.64 R138, [R1+0x508] ;  /* 0x00050800018a7983 */ /* 0x000ea80000100a00 */
[----:B------:R-:W-:Y:S04]  /*14310*/  LDGSTS.E [R2+0x4c004], desc[UR8][R154.64], !P6 ;  /* 0x4c0040009a027fae */ /* 0x000fe8000f121848 */
[----:B------:R-:W2:Y:S04]  /*14320*/  LDL.64 R160, [R1+0x510] ;  /* 0x0005100001a07983 */ /* 0x000ea80000100a00 */
[----:B------:R-:W2:Y:S01]  /*14330*/  LDL.64 R154, [R1+0x518] ;  /* 0x00051800019a7983 */ /* 0x000ea20000100a00 */
[----:B------:R-:W-:Y:S01]  /*14340*/  ISETP.GE.U32.AND P4, PT, R9, 0x7ffffefa, PT ;  /* 0x7ffffefa0900780c */ /* 0x000fe20003f86070 */
[----:B------:R-:W-:-:S02]  /*14350*/  VIADD R9, R27, 0xffffff76 ;  /* 0xffffff761b097836 */ /* 0x000fc40000000000 */
[----:B------:R-:W-:Y:S01]  /*14360*/  VIADD R11, R25, 0xffffff78 ;  /* 0xffffff78190b7836 */ /* 0x000fe20000000000 */
[----:B------:R-:W2:Y:S02]  /*14370*/  LDC R27, c[0x0][0x230] ;  /* 0x00008c00ff1b7b82 */ /* 0x000ea40000000800 */
[----:B------:R-:W-:Y:S01]  /*14380*/  ISETP.GE.U32.AND P2, PT, R9, 0x7ffffef7, PT ;  /* 0x7ffffef70900780c */ /* 0x000fe20003f46070 */
[----:B------:R-:W-:Y:S01]  /*14390*/  VIADD R9, R30, 0xffffff75 ;  /* 0xffffff751e097836 */ /* 0x000fe20000000000 */
[----:B------:R-:W-:-:S04]  /*143a0*/  ISETP.GE.U32.AND P5, PT, R11, 0x7ffffef9, PT ;  /* 0x7ffffef90b00780c */ /* 0x000fc80003fa6070 */
[----:B------:R-:W-:Y:S01]  /*143b0*/  ISETP.GE.U32.AND P1, PT, R9, 0x7ffffef6, PT ;  /* 0x7ffffef60900780c */ /* 0x000fe20003f26070 */
[----:B------:R-:W-:Y:S01]  /*143c0*/  LDGSTS.E [R2+0x40008], desc[UR8][R158.64], !P4 ;  /* 0x400080009e027fae */ /* 0x000fe2000e121848 */
[----:B------:R-:W-:Y:S01]  /*143d0*/  IADD3 R9, R31, -0xa5, RZ ;  /* 0xffffff5b1f097810 */ /* 0x000fe20007ffe0ff */
[----:B------:R-:W2:Y:S02]  /*143e0*/  LDC R11, c[0x0][0x230] ;  /* 0x00008c00ff0b7b82 */ /* 0x000ea40000000800 */
[----:B------:R-:W-:Y:S01]  /*143f0*/  LDGSTS.E [R2+0x44008], desc[UR8][R144.64], !P4 ;  /* 0x4400800090027fae */ /* 0x000fe2000e121848 */
[----:B------:R-:W-:-:S03]  /*14400*/  ISETP.GE.U32.AND P6, PT, R9, 0x7ffffedc, PT ;  /* 0x7ffffedc0900780c */ /* 0x000fc60003fc6070 */
[----:B------:R-:W-:Y:S01]  /*14410*/  LDGSTS.E [R2+0x48008], desc[UR8][R156.64], !P4 ;  /* 0x480080009c027fae */ /* 0x000fe2000e121848 */
[----:B------:R-:W-:Y:S01]  /*14420*/  VIADD R10, R26, 0xffffff77 ;  /* 0xffffff771a0a7836 */ /* 0x000fe20000000000 */
[----:B------:R-:W2:Y:S02]  /*14430*/  LDC R25, c[0x0][0x230] ;  /* 0x00008c00ff197b82 */ /* 0x000ea40000000800 */
[----:B------:R-:W2:Y:S04]  /*14440*/  LDL.64 R158, [R1+0xf48] ;  /* 0x000f4800019e7983 */ /* 0x000ea80000100a00 */
[----:B------:R-:W2:Y:S04]  /*14450*/  LDL.64 R144, [R1+0x528] ;  /* 0x0005280001907983 */ /* 0x000ea80000100a00 */
[----:B------:R-:W-:Y:S01]  /*14460*/  LDGSTS.E [R2+0x4c008], desc[UR8][R142.64], !P4 ;  /* 0x4c0080008e027fae */ /* 0x000fe2000e121848 */
[----:B-1----:R-:W-:-:S03]  /*14470*/  VIADD R9, R28, 0xffffff5a ;  /* 0xffffff5a1c097836 */ /* 0x002fc60000000000 */
[----:B------:R-:W2:Y:S01]  /*14480*/  LDL.64 R156, [R1+0x558] ;  /* 0x00055800019c7983 */ /* 0x000ea20000100a00 */
[----:B------:R-:W-:Y:S01]  /*14490*/  ISETP.GE.U32.AND P3, PT, R10, 0x7ffffef8, PT ;  /* 0x7ffffef80a00780c */ /* 0x000fe20003f66070 */
[----:B------:R-:W1:Y:S02]  /*144a0*/  LDC R26, c[0x0][0x230] ;  /* 0x00008c00ff1a7b82 */ /* 0x000e640000000800 */
[----:B------:R-:W2:Y:S04]  /*144b0*/  LDL.64 R142, [R1+0x570] ;  /* 0x00057000018e7983 */ /* 0x000ea80000100a00 */
[----:B---3--:R-:W-:Y:S01]  /*144c0*/  LDGSTS.E [R2+0x4000c], desc[UR8][R168.64], !P5 ;  /* 0x4000c000a8027fae */ /* 0x008fe2000e921848 */
[----:B------:R-:W-:Y:S01]  /*144d0*/  ISETP.GE.U32.AND P4, PT, R9, 0x7ffffedb, PT ;  /* 0x7ffffedb0900780c */ /* 0x000fe20003f86070 */
[----:B------:R-:W3:Y:S02]  /*144e0*/  LDC R10, c[0x0][0x230] ;  /* 0x00008c00ff0a7b82 */ /* 0x000ee40000000800 */
[----:B----4-:R-:W-:Y:S06]  /*144f0*/  LDGSTS.E [R2+0x4400c], desc[UR8][R152.64], !P5 ;  /* 0x4400c00098027fae */ /* 0x010fec000e921848 */
[----:B------:R-:W4:Y:S01]  /*14500*/  LDC R28, c[0x0][0x230] ;  /* 0x00008c00ff1c7b82 */ /* 0x000f220000000800 */
[----:B------:R-:W3:Y:S04]  /*14510*/  LDL.64 R168, [R1+0xf60] ;  /* 0x000f600001a87983 */ /* 0x000ee80000100a00 */
[----:B------:R-:W4:Y:S04]  /*14520*/  LDL.64 R152, [R1+0x578] ;  /* 0x0005780001987983 */ /* 0x000f280000100a00 */
[----:B--2---:R-:W-:Y:S04]  /*14530*/  LDGSTS.E [R2+0x4800c], desc[UR8][R170.64], !P5 ;  /* 0x4800c000aa027fae */ /* 0x004fe8000e921848 */
[----:B------:R-:W-:Y:S04]  /*14540*/  LDGSTS.E [R2+0x4c00c], desc[UR8][R146.64], !P5 ;  /* 0x4c00c00092027fae */ /* 0x000fe8000e921848 */
[----:B------:R-:W-:Y:S01]  /*14550*/  LDGSTS.E [R2+0x50000], desc[UR8][R162.64], !P6 ;  /* 0x50000000a2027fae */ /* 0x000fe2000f121848 */
[----:B------:R-:W-:-:S02]  /*14560*/  VIADD R9, R24, 0xffffff59 ;  /* 0xffffff5918097836 */ /* 0x000fc40000000000 */
[----:B------:R-:W2:Y:S01]  /*14570*/  LDC R24, c[0x0][0x230] ;  /* 0x00008c00ff187b82 */ /* 0x000ea20000000800 */
[----:B------:R-:W2:Y:S04]  /*14580*/  LDL.64 R170, [R1+0x12e8] ;  /* 0x0012e80001aa7983 */ /* 0x000ea80000100a00 */
        /* <DEDUP_REMOVED lines=10> */
[----:B------:R-:W1:Y:S03]  /*14630*/  LDC R11, c[0x0][0x230] ;  /* 0x00008c00ff0b7b82 */ /* 0x000e660000000800 */
[----:B------:R-:W-:Y:S01]  /*14640*/  ISETP.GE.U32.AND P6, PT, R9, 0x7ffffed9, PT ;  /* 0x7ffffed90900780c */ /* 0x000fe20003fc6070 */
[----:B------:R-:W-:Y:S04]  /*14650*/  LDGSTS.E [R2+0x50004], desc[UR8][R158.64], !P4 ;  /* 0x500040009e027fae */ /* 0x000fe8000e121848 */
[----:B------:R-:W-:Y:S04]  /*14660*/  LDGSTS.E [R2+0x54004], desc[UR8][R144.64], !P4 ;  /* 0x5400400090027fae */ /* 0x000fe8000e121848 */
[----:B------:R-:W2:Y:S04]  /*14670*/  LDL.64 R158, [R1+0x12b8] ;  /* 0x0012b800019e7983 */ /* 0x000ea80000100a00 */
[----:B------:R-:W2:Y:S04]  /*14680*/  LDL.64 R144, [R1+0xbe0] ;  /* 0x000be00001907983 */ /* 0x000ea80000100a00 */
[----:B------:R-:W-:Y:S04]  /*14690*/  LDGSTS.E [R2+0x58004], desc[UR8][R156.64], !P4 ;  /* 0x580040009c027fae */ /* 0x000fe8000e121848 */
[----:B------:R-:W-:Y:S04]  /*146a0*/  LDGSTS.E [R2+0x5c004], desc[UR8][R142.64], !P4 ;  /* 0x5c0040008e027fae */ /* 0x000fe8000e121848 */
[----:B------:R-:W2:Y:S04]  /*146b0*/  LDL.64 R156, [R1+0xbd8] ;  /* 0x000bd800019c7983 */ /* 0x000ea80000100a00 */
[----:B------:R-:W2:Y:S04]  /*146c0*/  LDL.64 R142, [R1+0xbd0] ;  /* 0x000bd000018e7983 */ /* 0x000ea80000100a00 */
[----:B---3--:R-:W-:Y:S04]  /*146d0*/  LDGSTS.E [R2+0x50008], desc[UR8][R168.64], !P5 ;  /* 0x50008000a8027fae */ /* 0x008fe8000e921848 */
[----:B----4-:R-:W-:Y:S04]  /*146e0*/  LDGSTS.E [R2+0x54008], desc[UR8][R152.64], !P5 ;  /* 0x5400800098027fae */ /* 0x010fe8000e921848 */
[----:B------:R-:W3:Y:S04]  /*146f0*/  LDL.64 R168, [R1+0xbb8] ;  /* 0x000bb80001a87983 */ /* 0x000ee80000100a00 */
[----:B------:R-:W4:Y:S04]  /*14700*/  LDL.64 R152, [R1+0xbc8] ;  /* 0x000bc80001987983 */ /* 0x000f280000100a00 */
[----:B--2---:R-:W-:Y:S04]  /*14710*/  LDGSTS.E [R2+0x58008], desc[UR8][R146.64], !P5 ;  /* 0x5800800092027fae */ /* 0x004fe8000e921848 */
[----:B------:R-:W-:Y:S04]  /*14720*/  LDGSTS.E [R2+0x5c008], desc[UR8][R172.64], !P5 ;  /* 0x5c008000ac027fae */ /* 0x000fe8000e921848 */
[----:B------:R-:W-:Y:S04]  /*14730*/  LDGSTS.E [R2+0x5000c], desc[UR8][R162.64], !P6 ;  /* 0x5000c000a2027fae */ /* 0x000fe8000f121848 */
[----:B------:R-:W2:Y:S04]  /*14740*/  LDL.64 R146, [R1+0xbb0] ;  /* 0x000bb00001927983 */ /* 0x000ea80000100a00 */
[----:B------:R-:W-:Y:S04]  /*14750*/  LDGSTS.E [R2+0x5400c], desc[UR8][R138.64], !P6 ;  /* 0x5400c0008a027fae */ /* 0x000fe8000f121848 */
[----:B------:R-:W2:Y:S04]  /*14760*/  LDL.64 R162, [R1+0x1310] ;  /* 0x0013100001a27983 */ /* 0x000ea80000100a00 */
[----:B------:R-:W-:Y:S04]  /*14770*/  LDGSTS.E [R2+0x5800c], desc[UR8][R160.64], !P6 ;  /* 0x5800c000a0027fae */ /* 0x000fe8000f121848 */
[----:B------:R-:W2:Y:S04]  /*14780*/  LDL.64 R138, [R1+0xb98] ;  /* 0x000b9800018a7983 */ /* 0x000ea80000100a00 */
[----:B------:R-:W-:Y:S04]  /*14790*/  LDGSTS.E [R2+0x5c00c], desc[UR8][R154.64], !P6 ;  /* 0x5c00c0009a027fae */ /* 0x000fe8000f121848 */
[----:B------:R-:W2:Y:S01]  /*147a0*/  LDL.64 R160, [R1+0xb90] ;  /* 0x000b900001a07983 */ /* 0x000ea20000100a00 */
[----:B------:R-:W-:-:S02]  /*147b0*/  VIADD R9, R10, 0xffffff3b ;  /* 0xffffff3b0a097836 */ /* 0x000fc40000000000 */
[----:B------:R-:W2:Y:S01]  /*147c0*/  LDC R10, c[0x0][0x230] ;  /* 0x00008c00ff0a7b82 */ /* 0x000ea20000000800 */
[----:B------:R-:W2:Y:S04]  /*147d0*/  LDL.64 R172, [R1+0x1070] ;  /* 0x0010700001ac7983 */ /* 0x000ea80000100a00 */
[----:B------:R-:W2:Y:S01]  /*147e0*/  LDL.64 R154, [R1+0xb88] ;  /* 0x000b8800019a7983 */ /* 0x000ea20000100a00 */
[----:B------:R-:W-:Y:S02]  /*147f0*/  ISETP.GE.U32.AND P4, PT, R9, 0x7ffffebc, PT ;  /* 0x7ffffebc0900780c */ /* 0x000fe40003f86070 */
[----:B-1----:R-:W-:Y:S02]  /*14800*/  IADD3 R9, R26, -0xc6, RZ ;  /* 0xffffff3a1a097810 */ /* 0x002fe40007ffe0ff */
[----:B------:R-:W1:Y:S02]  /*14810*/  LDC R26, c[0x0][0x230] ;  /* 0x00008c00ff1a7b82 */ /* 0x000e640000000800 */
[----:B------:R-:W-:Y:S01]  /*14820*/  ISETP.GE.U32.AND P5, PT, R9, 0x7ffffebb, PT ;  /* 0x7ffffebb0900780c */ /* 0x000fe20003fa6070 */
[----:B------:R-:W-:-:S05]  /*14830*/  VIADD R9, R28, 0xffffff39 ;  /* 0xffffff391c097836 */ /* 0x000fca0000000000 */
[----:B------:R-:W-:Y:S01]  /*14840*/  ISETP.GE.U32.AND P6, PT, R9, 0x7ffffeba, PT ;  /* 0x7ffffeba0900780c */ /* 0x000fe20003fc6070 */
[----:B------:R-:W-:Y:S04]  /*14850*/  LDGSTS.E [R2+0x60000], desc[UR8][R158.64], !P4 ;  /* 0x600000009e027fae */ /* 0x000fe8000e121848 */
[----:B------:R-:W-:Y:S04]  /*14860*/  LDGSTS.E [R2+0x64000], desc[UR8][R144.64], !P4 ;  /* 0x6400000090027fae */ /* 0x000fe8000e121848 */
[----:B------:R-:W2:Y:S04]  /*14870*/  LDL.64 R158, [R1+0x1338] ;  /* 0x00133800019e7983 */ /* 0x000ea80000100a00 */
[----:B------:R-:W2:Y:S04]  /*14880*/  LDL.64 R144, [R1+0xb80] ;  /* 0x000b800001907983 */ /* 0x000ea80000100a00 */
[----:B------:R-:W-:Y:S04]  /*14890*/  LDGSTS.E [R2+0x68000], desc[UR8][R156.64], !P4 ;  /* 0x680000009c027fae */ /* 0x000fe8000e121848 */
[----:B------:R-:W-:Y:S04]  /*148a0*/  LDGSTS.E [R2+0x6c000], desc[UR8][R142.64], !P4 ;  /* 0x6c0000008e027fae */ /* 0x000fe8000e121848 */
[----:B------:R-:W-:Y:S04]  /*148b0*/  LDGSTS.E [R2+0x60004], desc[UR8][R170.64], !P5 ;  /* 0x60004000aa027fae */ /* 0x000fe8000e921848 */
[----:B------:R-:W2:Y:S04]  /*148c0*/  LDL.64 R156, [R1+0xb78] ;  /* 0x000b7800019c7983 */ /* 0x000ea80000100a00 */
[----:B------:R-:W2:Y:S04]  /*148d0*/  LDL.64 R142, [R1+0xb70] ;  /* 0x000b7000018e7983 */ /* 0x000ea80000100a00 */
[----:B------:R-:W2:Y:S04]  /*148e0*/  LDL.64 R170, [R1+0x1080] ;  /* 0x0010800001aa7983 */ /* 0x000ea80000100a00 */
[----:B----4-:R-:W-:Y:S04]  /*148f0*/  LDGSTS.E [R2+0x64004], desc[UR8][R152.64], !P5 ;  /* 0x6400400098027fae */ /* 0x010fe8000e921848 */
[----:B---3--:R-:W-:Y:S04]  /*14900*/  LDGSTS.E [R2+0x68004], desc[UR8][R168.64], !P5 ;  /* 0x68004000a8027fae */ /* 0x008fe8000e921848 */
[----:B------:R-:W3:Y:S04]  /*14910*/  LDL.64 R152, [R1+0x1478] ;  /* 0x0014780001987983 */ /* 0x000ee80000100a00 */
[----:B------:R-:W4:Y:S04]  /*14920*/  LDL.64 R168, [R1+0x1480] ;  /* 0x0014800001a87983 */ /* 0x000f280000100a00 */
[----:B--2---:R-:W-:Y:S04]  /*14930*/  LDGSTS.E [R2+0x6c004], desc[UR8][R146.64], !P5 ;  /* 0x6c00400092027fae */ /* 0x004fe8000e921848 */
[----:B------:R-:W-:Y:S04]  /*14940*/  LDGSTS.E [R2+0x60008], desc[UR8][R162.64], !P6 ;  /* 0x60008000a2027fae */ /* 0x000fe8000f121848 */
[----:B------:R-:W2:Y:S04]  /*14950*/  LDL.64 R146, [R1+0x1060] ;  /* 0x0010600001927983 */ /* 0x000ea80000100a00 */
[----:B------:R-:W-:Y:S01]  /*14960*/  LDGSTS.E [R2+0x64008], desc[UR8][R138.64], !P6 ;  /* 0x640080008a027fae */ /* 0x000fe2000f121848 */
[----:B------:R-:W-:-:S02]  /*14970*/  VIADD R9, R27, 0xffffff38 ;  /* 0xffffff381b097836 */ /* 0x000fc40000000000 */
[----:B------:R-:W1:Y:S01]  /*14980*/  LDC R27, c[0x0][0x230] ;  /* 0x00008c00ff1b7b82 */ /* 0x000e620000000800 */
[----:B------:R-:W4:Y:S04]  /*14990*/  LDL.64 R162, [R1+0x1488] ;  /* 0x0014880001a27983 */ /* 0x000f280000100a00 */
[----:B------:R-:W-:Y:S04]  /*149a0*/  LDGSTS.E [R2+0x68008], desc[UR8][R160.64], !P6 ;  /* 0x68008000a0027fae */ /* 0x000fe8000f121848 */
[----:B------:R-:W4:Y:S04]  /*149b0*/  LDL.64 R138, [R1+0x1078] ;  /* 0x00107800018a7983 */ /* 0x000f280000100a00 */
[----:B------:R-:W-:Y:S01]  /*149c0*/  LDGSTS.E [R2+0x6c008], desc[UR8][R154.64], !P6 ;  /* 0x6c0080009a027fae */ /* 0x000fe2000f121848 */
[----:B------:R-:W-:-:S03]  /*149d0*/  ISETP.GE.U32.AND P4, PT, R9, 0x7ffffeb9, PT ;  /* 0x7ffffeb90900780c */ /* 0x000fc60003f86070 */
[----:B------:R-:W4:Y:S04]  /*149e0*/  LDL.64 R160, [R1+0x10a0] ;  /* 0x0010a00001a07983 */ /* 0x000f280000100a00 */
[----:B------:R-:W4:Y:S01]  /*149f0*/  LDL.64 R154, [R1+0x1088] ;  /* 0x00108800019a7983 */ /* 0x000f220000100a00 */
[----:B------:R-:W-:Y:S02]  /*14a00*/  VIADD R9, R25, 0xffffff1b ;  /* 0xffffff1b19097836 */ /* 0x000fe40000000000 */
[----:B------:R-:W1:Y:S03]  /*14a10*/  LDC R25, c[0x0][0x230] ;  /* 0x00008c00ff197b82 */ /* 0x000e660000000800 */
[----:B------:R-:W-:Y:S01]  /*14a20*/  ISETP.GE.U32.AND P5, PT, R9, 0x7ffffe9c, PT ;  /* 0x7ffffe9c0900780c */ /* 0x000fe20003fa6070 */
[----:B------:R-:W-:-:S04]  /*14a30*/  VIADD R9, R10, 0xffffff1a ;  /* 0xffffff1a0a097836 */ /* 0x000fc80000000000 */
[----:B------:R-:W1:Y:S01]  /*14a40*/  LDC R10, c[0x0][0x230] ;  /* 0x00008c00ff0a7b82 */ /* 0x000e620000000800 */
[----:B------:R-:W-:Y:S01]  /*14a50*/  ISETP.GE.U32.AND P6, PT, R9, 0x7ffffe9b, PT ;  /* 0x7ffffe9b0900780c */ /* 0x000fe20003fc6070 */
[----:B------:R-:W-:Y:S04]  /*14a60*/  LDGSTS.E [R2+0x6000c], desc[UR8][R158.64], !P4 ;  /* 0x6000c0009e027fae */ /* 0x000fe8000e121848 */
[----:B------:R-:W-:Y:S04]  /*14a70*/  LDGSTS.E [R2+0x6400c], desc[UR8][R144.64], !P4 ;  /* 0x6400c00090027fae */ /* 0x000fe8000e121848 */
[----:B------:R-:W4:Y:S04]  /*14a80*/  LDL.64 R158, [R1+0x1490] ;  /* 0x00149000019e7983 */ /* 0x000f280000100a00 */
[----:B------:R-:W4:Y:S04]  /*14a90*/  LDL.64 R144, [R1+0x1098] ;  /* 0x0010980001907983 */ /* 0x000f280000100a00 */
[----:B------:R-:W-:Y:S04]  /*14aa0*/  LDGSTS.E [R2+0x6800c], desc[UR8][R156.64], !P4 ;  /* 0x6800c0009c027fae */ /* 0x000fe8000e121848 */
[----:B------:R-:W-:Y:S04]  /*14ab0*/  LDGSTS.E [R2+0x6c00c], desc[UR8][R142.64], !P4 ;  /* 0x6c00c0008e027fae */ /* 0x000fe8000e121848 */
[----:B------:R-:W4:Y:S04]  /*14ac0*/  LDL.64 R156, [R1+0x10b0] ;  /* 0x0010b000019c7983 */ /* 0x000f280000100a00 */
[----:B------:R-:W4:Y:S04]  /*14ad0*/  LDL.64 R142, [R1+0x10a8] ;  /* 0x0010a800018e7983 */ /* 0x000f280000100a00 */
[----:B---3--:R-:W-:Y:S04]  /*14ae0*/  LDGSTS.E [R2+0x70000], desc[UR8][R152.64], !P5 ;  /* 0x7000000098027fae */ /* 0x008fe8000e921848 */
[----:B------:R-:W-:Y:S04]  /*14af0*/  LDGSTS.E [R2+0x74000], desc[UR8][R174.64], !P5 ;  /* 0x74000000ae027fae */ /* 0x000fe8000e921848 */
[----:B------:R-:W3:Y:S01]  /*14b00*/  LDL.64 R152, [R1+0x10c0] ;  /* 0x0010c00001987983 */ /* 0x000ee20000100a00 */
[----:B------:R-:W-:-:S02]  /*14b10*/  IADD3 R9, R24, -0xe7, RZ ;  /* 0xffffff1918097810 */ /* 0x000fc40007ffe0ff */
[----:B------:R-:W1:Y:S01]  /*14b20*/  LDC R24, c[0x0][0x230] ;  /* 0x00008c00ff187b82 */ /* 0x000e620000000800 */
[----:B------:R-:W3:Y:S04]  /*14b30*/  LDL.64 R174, [R1+0x10d0] ;  /* 0x0010d00001ae7983 */ /* 0x000ee80000100a00 */
[----:B--2---:R-:W-:Y:S04]  /*14b40*/  LDGSTS.E [R2+0x78000], desc[UR8][R146.64], !P5 ;  /* 0x7800000092027fae */ /* 0x004fe8000e921848 */
[----:B------:R-:W-:Y:S04]  /*14b50*/  LDGSTS.E [R2+0x7c000], desc[UR8][R172.64], !P5 ;  /* 0x7c000000ac027fae */ /* 0x000fe8000e921848 */
[----:B----4-:R-:W-:Y:S04]  /*14b60*/  LDGSTS.E [R2+0x70004], desc[UR8][R168.64], !P6 ;  /* 0x70004000a8027fae */ /* 0x010fe8000f121848 */
[----:B------:R-:W2:Y:S04]  /*14b70*/  LDL.64 R146, [R1+0x10c8] ;  /* 0x0010c80001927983 */ /* 0x000ea80000100a00 */
[----:B------:R-:W-:Y:S04]  /*14b80*/  LDGSTS.E [R2+0x74004], desc[UR8][R138.64], !P6 ;  /* 0x740040008a027fae */ /* 0x000fe8000f121848 */
[----:B------:R-:W4:Y:S04]  /*14b90*/  LDL.64 R168, [R1+0x228] ;  /* 0x0002280001a87983 */ /* 0x000f280000100a00 */
[----:B------:R-:W-:Y:S04]  /*14ba0*/  LDGSTS.E [R2+0x78004], desc[UR8][R170.64], !P6 ;  /* 0x78004000aa027fae */ /* 0x000fe8000f121848 */
[----:B------:R-:W4:Y:S04]  /*14bb0*/  LDL.64 R138, [R1+0x150] ;  /* 0x00015000018a7983 */ /* 0x000f280000100a00 */
[----:B------:R-:W-:Y:S04]  /*14bc0*/  LDGSTS.E [R2+0x7c004], desc[UR8][R154.64], !P6 ;  /* 0x7c0040009a027fae */ /* 0x000fe8000f121848 */
[----:B------:R-:W4:Y:S01]  /*14bd0*/  LDL.64 R170, [R1+0x158] ;  /* 0x0001580001aa7983 */ /* 0x000f220000100a00 */
[----:B------:R-:W-:-:S03]  /*14be0*/  ISETP.GE.U32.AND P4, PT, R9, 0x7ffffe9a, PT ;  /* 0x7ffffe9a0900780c */ /* 0x000fc60003f86070 */
[----:B------:R-:W4:Y:S04]  /*14bf0*/  LDL.64 R172, [R1+0x738] ;  /* 0x0007380001ac7983 */ /* 0x000f280000100a00 */
[----:B------:R-:W4:Y:S01]  /*14c00*/  LDL.64 R154, [R1+0x160] ;  /* 0x00016000019a7983 */ /* 0x000f220000100a00 */
[----:B------:R-:W-:Y:S02]  /*14c10*/  VIADD R9, R11, 0xffffff18 ;  /* 0xffffff180b097836 */ /* 0x000fe40000000000 */
[----:B------:R-:W1:Y:S03]  /*14c20*/  LDC R11, c[0x0][0x230] ;  /* 0x00008c00ff0b7b82 */ /* 0x000e660000000800 */
[----:B------:R-:W-:Y:S01]  /*14c30*/  ISETP.GE.U32.AND P5, PT, R9, 0x7ffffe99, PT ;  /* 0x7ffffe990900780c */ /* 0x000fe20003fa6070 */
[----:B------:R-:W-:Y:S04]  /*14c40*/  LDGSTS.E [R2+0x70008], desc[UR8][R162.64], !P4 ;  /* 0x70008000a2027fae */ /* 0x000fe8000e121848 */
[----:B------:R-:W-:Y:S04]  /*14c50*/  LDGSTS.E [R2+0x74008], desc[UR8][R144.64], !P4 ;  /* 0x7400800090027fae */ /* 0x000fe8000e121848 */
[----:B------:R-:W4:Y:S04]  /*14c60*/  LDL.64 R162, [R1+0x9d8] ;  /* 0x0009d80001a27983 */ /* 0x000f280000100a00 */
        /* <DEDUP_REMOVED lines=8> */
[----:B------:R-:W4:Y:S04]  /*14cf0*/  LDL.64 R156, [R1+0x198] ;  /* 0x00019800019c7983 */ /* 0x000f280000100a00 */
[----:B---3--:R-:W-:Y:S04]  /*14d00*/  LDGSTS.E [R2+0x7800c], desc[UR8][R152.64], !P5 ;  /* 0x7800c00098027fae */ /* 0x008fe8000e921848 */
[----:B------:R-:W3:Y:S04]  /*14d10*/  LDL.64 R152, [R1+0x190] ;  /* 0x0001900001987983 */ /* 0x000ee80000100a00 */
[----:B--2---:R2:W-:Y:S04]  /*14d20*/  LDGSTS.E [R2+0x7c00c], desc[UR8][R146.64], !P5 ;  /* 0x7c00c00092027fae */ /* 0x0045e8000e921848 */
[----:B----4-:R-:W-:Y:S04]  /*14d30*/  LDGSTS.E [R3+0x40000], desc[UR8][R168.64], !P3 ;  /* 0x40000000a8037fae */ /* 0x010fe8000d921848 */
[----:B------:R-:W4:Y:S04]  /*14d40*/  LDL.64 R146, [R1+0x1a0] ;  /* 0x0001a00001927983 */ /* 0x000f280000100a00 */
[----:B------:R-:W-:Y:S04]  /*14d50*/  LDGSTS.E [R3+0x44000], desc[UR8][R138.64], !P3 ;  /* 0x440000008a037fae */ /* 0x000fe8000d921848 */
[----:B------:R-:W2:Y:S04]  /*14d60*/  LDL.64 R168, [R1+0xae8] ;  /* 0x000ae80001a87983 */ /* 0x000ea80000100a00 */
[----:B------:R-:W-:Y:S04]  /*14d70*/  LDGSTS.E [R3+0x48000], desc[UR8][R170.64], !P3 ;  /* 0x48000000aa037fae */ /* 0x000fe8000d921848 */
[----:B------:R-:W2:Y:S04]  /*14d80*/  LDL.64 R138, [R1+0x1b0] ;  /* 0x0001b000018a7983 */ /* 0x000ea80000100a00 */
[----:B------:R-:W-:Y:S04]  /*14d90*/  LDGSTS.E [R3+0x4c000], desc[UR8][R154.64], !P3 ;  /* 0x4c0000009a037fae */ /* 0x000fe8000d921848 */
[----:B------:R-:W2:Y:S04]  /*14da0*/  LDL.64 R170, [R1+0x1b8] ;  /* 0x0001b80001aa7983 */ /* 0x000ea80000100a00 */
[----:B------:R-:W2:Y:S01]  /*14db0*/  LDL.64 R154, [R1+0x1c0] ;  /* 0x0001c000019a7983 */ /* 0x000ea20000100a00 */
[----:B-1----:R-:W-:-:S02]  /*14dc0*/  VIADD R9, R27, 0xffffff74 ;  /* 0xffffff741b097836 */ /* 0x002fc40000000000 */
        /* <DEDUP_REMOVED lines=10> */
[----:B------:R-:W-:Y:S04]  /*14e70*/  LDGSTS.E [R3+0x40008], desc[UR8][R158.64], !P1 ;  /* 0x400080009e037fae */ /* 0x000fe8000c921848 */
[----:B------:R-:W2:Y:S04]  /*14e80*/  LDL.64 R158, [R1+0xf80] ;  /* 0x000f8000019e7983 */ /* 0x000ea80000100a00 */
[----:B---3--:R-:W-:Y:S04]  /*14e90*/  LDGSTS.E [R3+0x44008], desc[UR8][R152.64], !P1 ;  /* 0x4400800098037fae */ /* 0x008fe8000c921848 */
[----:B------:R-:W-:Y:S04]  /*14ea0*/  LDGSTS.E [R3+0x48008], desc[UR8][R156.64], !P1 ;  /* 0x480080009c037fae */ /* 0x000fe8000c921848 */
[----:B------:R-:W3:Y:S04]  /*14eb0*/  LDL.64 R152, [R1+0x698] ;  /* 0x0006980001987983 */ /* 0x000ee80000100a00 */
[----:B------:R-:W3:Y:S04]  /*14ec0*/  LDL.64 R156, [R1+0x6d0] ;  /* 0x0006d000019c7983 */ /* 0x000ee80000100a00 */
[----:B----4-:R-:W-:Y:S04]  /*14ed0*/  LDGSTS.E [R3+0x4c008], desc[UR8][R146.64], !P1 ;  /* 0x4c00800092037fae */ /* 0x010fe8000c921848 */
[----:B--2---:R-:W-:Y:S04]  /*14ee0*/  LDGSTS.E [R3+0x4000c], desc[UR8][R168.64], !P6 ;  /* 0x4000c000a8037fae */ /* 0x004fe8000f121848 */
[----:B------:R-:W2:Y:S04]  /*14ef0*/  LDL.64 R146, [R1+0x6e8] ;  /* 0x0006e80001927983 */ /* 0x000ea80000100a00 */
[----:B------:R-:W-:Y:S04]  /*14f00*/  LDGSTS.E [R3+0x4400c], desc[UR8][R138.64], !P6 ;  /* 0x4400c0008a037fae */ /* 0x000fe8000f121848 */
[----:B------:R-:W4:Y:S04]  /*14f10*/  LDL.64 R168, [R1+0xf88] ;  /* 0x000f880001a87983 */ /* 0x000f280000100a00 */
[----:B------:R-:W-:Y:S04]  /*14f20*/  LDGSTS.E [R3+0x4800c], desc[UR8][R170.64], !P6 ;  /* 0x4800c000aa037fae */ /* 0x000fe8000f121848 */
[----:B------:R-:W4:Y:S04]  /*14f30*/  LDL.64 R138, [R1+0x6f0] ;  /* 0x0006f000018a7983 */ /* 0x000f280000100a00 */
[----:B------:R-:W-:Y:S01]  /*14f40*/  LDGSTS.E [R3+0x4c00c], desc[UR8][R154.64], !P6 ;  /* 0x4c00c0009a037fae */ /* 0x000fe2000f121848 */
[----:B------:R-:W-:Y:S01]  /*14f50*/  IADD3 R2, R25, -0x8f, RZ ;  /* 0xffffff7119027810 */ /* 0x000fe20007ffe0ff */
[----:B------:R-:W-:Y:S01]  /*14f60*/  VIADD R9, R26, 0xffffff73 ;  /* 0xffffff731a097836 */ /* 0x000fe20000000000 */
[----:B------:R-:W4:Y:S01]  /*14f70*/  LDC R25, c[0x0][0x230] ;  /* 0x00008c00ff197b82 */ /* 0x000f220000000800 */
[----:B------:R-:W4:Y:S04]  /*14f80*/  LDL.64 R170, [R1+0x1388] ;  /* 0x0013880001aa7983 */ /* 0x000f280000100a00 */
[----:B------:R-:W4:Y:S01]  /*14f90*/  LDL.64 R154, [R1+0x730] ;  /* 0x00073000019a7983 */ /* 0x000f220000100a00 */
[----:B------:R-:W-:Y:S01]  /*14fa0*/  ISETP.GE.U32.AND P3, PT, R2, 0x7ffffef2, PT ;  /* 0x7ffffef20200780c */ /* 0x000fe20003f66070 */
[----:B------:R-:W-:Y:S01]  /*14fb0*/  VIADD R2, R24, 0xffffff57 ;  /* 0xffffff5718027836 */ /* 0x000fe20000000000 */
[----:B------:R-:W-:Y:S01]  /*14fc0*/  ISETP.GE.U32.AND P4, PT, R9, 0x7ffffef4, PT ;  /* 0x7ffffef40900780c */ /* 0x000fe20003f86070 */
[----:B------:R-:W4:Y:S03]  /*14fd0*/  LDC R26, c[0x0][0x230] ;  /* 0x00008c00ff1a7b82 */ /* 0x000f260000000800 */
[----:B------:R-:W-:Y:S01]  /*14fe0*/  ISETP.GE.U32.AND P2, PT, R2, 0x7ffffed8, PT ;  /* 0x7ffffed80200780c */ /* 0x000fe20003f46070 */
[----:B-1----:R-:W-:-:S02]  /*14ff0*/  VIADD R2, R27, 0xffffff56 ;  /* 0xffffff561b027836 */ /* 0x002fc40000000000 */
[----:B------:R-:W-:Y:S02]  /*15000*/  VIADD R9, R10, 0xffffff72 ;  /* 0xffffff720a097836 */ /* 0x000fe40000000000 */
[----:B------:R-:W1:Y:S01]  /*15010*/  LDC R10, c[0x0][0x230] ;  /* 0x00008c00ff0a7b82 */ /* 0x000e620000000800 */
[----:B------:R-:W-:Y:S01]  /*15020*/  ISETP.GE.U32.AND P1, PT, R2, 0x7ffffed7, PT ;  /* 0x7ffffed70200780c */ /* 0x000fe20003f26070 */
[----:B------:R-:W-:-:S05]  /*15030*/  VIADD R2, R11, 0xffffff55 ;  /* 0xffffff550b027836 */ /* 0x000fca0000000000 */
[----:B------:R-:W-:Y:S01]  /*15040*/  ISETP.GE.U32.AND P6, PT, R2, 0x7ffffed6, PT ;  /* 0x7ffffed60200780c */ /* 0x000fe20003fc6070 */
[----:B------:R-:W-:Y:S01]  /*15050*/  LDGSTS.E [R3+0x50000], desc[UR8][R162.64], !P2 ;  /* 0x50000000a2037fae */ /* 0x000fe2000d121848 */
[----:B------:R-:W-:Y:S01]  /*15060*/  ISETP.GE.U32.AND P5, PT, R9, 0x7ffffef3, PT ;  /* 0x7ffffef30900780c */ /* 0x000fe20003fa6070 */
[----:B------:R-:W1:Y:S02]  /*15070*/  LDC R27, c[0x0][0x230] ;  /* 0x00008c00ff1b7b82 */ /* 0x000e640000000800 */
[----:B------:R-:W-:Y:S06]  /*15080*/  LDGSTS.E [R3+0x54000], desc[UR8][R144.64], !P2 ;  /* 0x5400000090037fae */ /* 0x000fec000d121848 */
[----:B------:R-:W1:Y:S01]  /*15090*/  LDC R9, c[0x0][0x230] ;  /* 0x00008c00ff097b82 */ /* 0x000e620000000800 */
[----:B------:R-:W4:Y:S04]  /*150a0*/  LDL.64 R162, [R1+0xf90] ;  /* 0x000f900001a27983 */ /* 0x000f280000100a00 */
[----:B------:R-:W4:Y:S03]  /*150b0*/  LDL.64 R144, [R1+0x750] ;  /* 0x0007500001907983 */ /* 0x000f260000100a00 */
[----:B------:R-:W1:Y:S01]  /*150c0*/  LDC R24, c[0x0][0x230] ;  /* 0x00008c00ff187b82 */ /* 0x000e620000000800 */
[----:B------:R-:W-:Y:S04]  /*150d0*/  LDGSTS.E [R3+0x58000], desc[UR8][R160.64], !P2 ;  /* 0x58000000a0037fae */ /* 0x000fe8000d121848 */
[----:B------:R-:W-:Y:S03]  /*150e0*/  LDGSTS.E [R3+0x5c000], desc[UR8][R142.64], !P2 ;  /* 0x5c0000008e037fae */ /* 0x000fe6000d121848 */
[----:B------:R-:W1:Y:S01]  /*150f0*/  LDC R11, c[0x0][0x230] ;  /* 0x00008c00ff0b7b82 */ /* 0x000e620000000800 */
[----:B------:R-:W4:Y:S04]  /*15100*/  LDL.64 R160, [R1+0x788] ;  /* 0x0007880001a07983 */ /* 0x000f280000100a00 */
[----:B------:R-:W4:Y:S04]  /*15110*/  LDL.64 R142, [R1+0x7a0] ;  /* 0x0007a000018e7983 */ /* 0x000f280000100a00 */
[----:B------:R-:W-:Y:S04]  /*15120*/  LDGSTS.E [R3+0x50004], desc[UR8][R158.64], !P1 ;  /* 0x500040009e037fae */ /* 0x000fe8000c921848 */
[----:B------:R-:W4:Y:S04]  /*15130*/  LDL.64 R158, [R1+0x1368] ;  /* 0x00136800019e7983 */ /* 0x000f280000100a00 */
[----:B---3--:R-:W-:Y:S04]  /*15140*/  LDGSTS.E [R3+0x54004], desc[UR8][R152.64], !P1 ;  /* 0x5400400098037fae */ /* 0x008fe8000c921848 */
[----:B------:R-:W-:Y:S04]  /*15150*/  LDGSTS.E [R3+0x58004], desc[UR8][R156.64], !P1 ;  /* 0x580040009c037fae */ /* 0x000fe8000c921848 */
[----:B------:R-:W3:Y:S04]  /*15160*/  LDL.64 R152, [R1+0xb68] ;  /* 0x000b680001987983 */ /* 0x000ee80000100a00 */
[----:B------:R-:W3:Y:S04]  /*15170*/  LDL.64 R156, [R1+0xb60] ;  /* 0x000b6000019c7983 */ /* 0x000ee80000100a00 */
[----:B--2---:R-:W-:Y:S04]  /*15180*/  LDGSTS.E [R3+0x5c004], desc[UR8][R146.64], !P1 ;  /* 0x5c00400092037fae */ /* 0x004fe8000c921848 */
[----:B----4-:R-:W-:Y:S04]  /*15190*/  LDGSTS.E [R3+0x50008], desc[UR8][R168.64], !P6 ;  /* 0x50008000a8037fae */ /* 0x010fe8000f121848 */
[----:B------:R-:W2:Y:S04]  /*151a0*/  LDL.64 R146, [R1+0xb48] ;  /* 0x000b480001927983 */ /* 0x000ea80000100a00 */
[----:B------:R-:W-:Y:S04]  /*151b0*/  LDGSTS.E [R3+0x54008], desc[UR8][R138.64], !P6 ;  /* 0x540080008a037fae */ /* 0x000fe8000f121848 */
[----:B------:R-:W4:Y:S04]  /*151c0*/  LDL.64 R168, [R1+0xb30] ;  /* 0x000b300001a87983 */ /* 0x000f280000100a00 */
[----:B------:R-:W4:Y:S04]  /*151d0*/  LDL.64 R138, [R1+0xb38] ;  /* 0x000b3800018a7983 */ /* 0x000f280000100a00 */
[----:B------:R-:W-:Y:S01]  /*151e0*/  LDGSTS.E [R3+0x58008], desc[UR8][R154.64], !P6 ;  /* 0x580080009a037fae */ /* 0x000fe2000f121848 */
[----:B-1----:R-:W-:-:S02]  /*151f0*/  VIADD R2, R10, 0xffffff54 ;  /* 0xffffff540a027836 */ /* 0x002fc40000000000 */
[----:B------:R-:W1:Y:S01]  /*15200*/  LDC R10, c[0x0][0x230] ;  /* 0x00008c00ff0a7b82 */ /* 0x000e620000000800 */
[----:B------:R-:W-:Y:S04]  /*15210*/  LDGSTS.E [R3+0x5c008], desc[UR8][R172.64], !P6 ;  /* 0x5c008000ac037fae */ /* 0x000fe8000f121848 */
[----:B------:R-:W4:Y:S01]  /*15220*/  LDL.64 R154, [R1+0xb28] ;  /* 0x000b2800019a7983 */ /* 0x000f220000100a00 */
[----:B------:R-:W-:Y:S02]  /*15230*/  ISETP.GE.U32.AND P2, PT, R2, 0x7ffffed5, PT ;  /* 0x7ffffed50200780c */ /* 0x000fe40003f46070 */
[----:B------:R-:W-:Y:S01]  /*15240*/  IADD3 R2, R9, -0xc9, RZ ;  /* 0xffffff3709027810 */ /* 0x000fe20007ffe0ff */
[----:B------:R-:W4:Y:S01]  /*15250*/  LDL.64 R172, [R1+0x10e0] ;  /* 0x0010e00001ac7983 */ /* 0x000f220000100a00 */
[----:B------:R-:W1:Y:S02]  /*15260*/  LDC R9, c[0x0][0x230] ;  /* 0x00008c00ff097b82 */ /* 0x000e640000000800 */
[----:B------:R-:W-:Y:S01]  /*15270*/  ISETP.GE.U32.AND P1, PT, R2, 0x7ffffeb8, PT ;  /* 0x7ffffeb80200780c */ /* 0x000fe20003f26070 */
[----:B------:R-:W-:-:S05]  /*15280*/  VIADD R2, R25, 0xffffff36 ;  /* 0xffffff3619027836 */ /* 0x000fca0000000000 */
[----:B------:R-:W-:Y:S01]  /*15290*/  ISETP.GE.U32.AND P6, PT, R2, 0x7ffffeb7, PT ;  /* 0x7ffffeb70200780c */ /* 0x000fe20003fc6070 */
[----:B------:R-:W-:Y:S01]  /*152a0*/  LDGSTS.E [R3+0x5000c], desc[UR8][R162.64], !P2 ;  /* 0x5000c000a2037fae */ /* 0x000fe2000d121848 */
[----:B------:R-:W1:Y:S03]  /*152b0*/  LDC R25, c[0x0][0x230] ;  /* 0x00008c00ff197b82 */ /* 0x000e660000000800 */
[----:B------:R-:W-:Y:S04]  /*152c0*/  LDGSTS.E [R3+0x5400c], desc[UR8][R144.64], !P2 ;  /* 0x5400c00090037fae */ /* 0x000fe8000d121848 */
[----:B------:R-:W4:Y:S04]  /*152d0*/  LDL.64 R162, [R1+0x13a8] ;  /* 0x0013a80001a27983 */ /* 0x000f280000100a00 */
[----:B------:R-:W4:Y:S04]  /*152e0*/  LDL.64 R144, [R1+0xb20] ;  /* 0x000b200001907983 */ /* 0x000f280000100a00 */
[----:B------:R-:W-:Y:S04]  /*152f0*/  LDGSTS.E [R3+0x5800c], desc[UR8][R160.64], !P2 ;  /* 0x5800c000a0037fae */ /* 0x000fe8000d121848 */
[----:B------:R-:W-:Y:S04]  /*15300*/  LDGSTS.E [R3+0x5c00c], desc[UR8][R142.64], !P2 ;  /* 0x5c00c0008e037fae */ /* 0x000fe8000d121848 */
        /* <DEDUP_REMOVED lines=9> */
[----:B------:R-:W-:Y:S04]  /*153a0*/  LDGSTS.E [R3+0x60004], desc[UR8][R170.64], !P6 ;  /* 0x60004000aa037fae */ /* 0x000fe8000f121848 */
[----:B------:R-:W2:Y:S04]  /*153b0*/  LDL.64 R146, [R1+0xae0] ;  /* 0x000ae00001927983 */ /* 0x000ea80000100a00 */
[----:B----4-:R-:W-:Y:S04]  /*153c0*/  LDGSTS.E [R3+0x64004], desc[UR8][R138.64], !P6 ;  /* 0x640040008a037fae */ /* 0x010fe8000f121848 */
[----:B------:R-:W-:Y:S01]  /*153d0*/  LDGSTS.E [R3+0x68004], desc[UR8][R168.64], !P6 ;  /* 0x68004000a8037fae */ /* 0x000fe2000f121848 */
[----:B------:R-:W-:-:S03]  /*153e0*/  VIADD R2, R27, 0xffffff35 ;  /* 0xffffff351b027836 */ /* 0x000fc60000000000 */
[----:B------:R-:W4:Y:S04]  /*153f0*/  LDL.64 R170, [R1+0x14b0] ;  /* 0x0014b00001aa7983 */ /* 0x000f280000100a00 */
[----:B------:R-:W4:Y:S04]  /*15400*/  LDL.64 R138, [R1+0x1498] ;  /* 0x00149800018a7983 */ /* 0x000f280000100a00 */
[----:B------:R-:W-:Y:S04]  /*15410*/  LDGSTS.E [R3+0x6c004], desc[UR8][R154.64], !P6 ;  /* 0x6c0040009a037fae */ /* 0x000fe8000f121848 */
[----:B------:R-:W4:Y:S04]  /*15420*/  LDL.64 R168, [R1+0x14a0] ;  /* 0x0014a00001a87983 */ /* 0x000f280000100a00 */
[----:B------:R-:W4:Y:S01]  /*15430*/  LDL.64 R154, [R1+0x10d8] ;  /* 0x0010d800019a7983 */ /* 0x000f220000100a00 */
[----:B------:R-:W-:Y:S01]  /*15440*/  ISETP.GE.U32.AND P2, PT, R2, 0x7ffffeb6, PT ;  /* 0x7ffffeb60200780c */ /* 0x000fe20003f46070 */
[----:B------:R-:W-:-:S02]  /*15450*/  VIADD R2, R26, 0xffffff34 ;  /* 0xffffff341a027836 */ /* 0x000fc40000000000 */
        /* <DEDUP_REMOVED lines=20> */
[----:B------:R-:W2:Y:S04]  /*155a0*/  LDL.64 R146, [R1+0x1120] ;  /* 0x0011200001927983 */ /* 0x000ea80000100a00 */
[----:B----4-:R-:W-:Y:S04]  /*155b0*/  LDGSTS.E [R3+0x70000], desc[UR8][R138.64], !P6 ;  /* 0x700000008a037fae */ /* 0x010fe8000f121848 */
[----:B------:R-:W-:Y:S04]  /*155c0*/  LDGSTS.E [R3+0x74000], desc[UR8][R174.64], !P6 ;  /* 0x74000000ae037fae */ /* 0x000fe8000f121848 */
[----:B------:R-:W4:Y:S04]  /*155d0*/  LDL.64 R138, [R1+0x1130] ;  /* 0x00113000018a7983 */ /* 0x000f280000100a00 */
[----:B------:R-:W-:Y:S01]  /*155e0*/  LDGSTS.E [R3+0x78000], desc[UR8][R154.64], !P6 ;  /* 0x780000009a037fae */ /* 0x000fe2000f121848 */
[----:B-1----:R-:W-:-:S02]  /*155f0*/  IADD3 R2, R9, -0xea, RZ ;  /* 0xffffff1609027810 */ /* 0x002fc40007ffe0ff */
[----:B------:R-:W1:Y:S01]  /*15600*/  LDC R9, c[0x0][0x230] ;  /* 0x00008c00ff097b82 */ /* 0x000e620000000800 */
[----:B------:R-:W-:Y:S04]  /*15610*/  LDGSTS.E [R3+0x7c000], desc[UR8][R172.64], !P6 ;  /* 0x7c000000ac037fae */ /* 0x000fe8000f121848 */
[----:B------:R-:W4:Y:S01]  /*15620*/  LDL.64 R154, [R1+0x1140] ;  /* 0x00114000019a7983 */ /* 0x000f220000100a00 */
[----:B------:R-:W-:Y:S01]  /*15630*/  ISETP.GE.U32.AND P2, PT, R2, 0x7ffffe97, PT ;  /* 0x7ffffe970200780c */ /* 0x000fe20003f46070 */
[----:B------:R-:W-:Y:S02]  /*15640*/  VIADD R2, R11, 0xffffff15 ;  /* 0xffffff150b027836 */ /* 0x000fe40000000000 */
[----:B------:R-:W1:Y:S01]  /*15650*/  LDC R11, c[0x0][0x230] ;  /* 0x00008c00ff0b7b82 */ /* 0x000e620000000800 */
[----:B------:R-:W4:Y:S02]  /*15660*/  LDL.64 R172, [R1+0x8b8] ;  /* 0x0008b80001ac7983 */ /* 0x000f240000100a00 */
[----:B------:R-:W-:Y:S01]  /*15670*/  ISETP.GE.U32.AND P1, PT, R2, 0x7ffffe96, PT ;  /* 0x7ffffe960200780c */ /* 0x000fe20003f26070 */
[----:B------:R-:W-:-:S04]  /*15680*/  VIADD R2, R10, 0xffffff14 ;  /* 0xffffff140a027836 */ /* 0x000fc80000000000 */
[----:B------:R-:W1:Y:S01]  /*15690*/  LDC R10, c[0x0][0x230] ;  /* 0x00008c00ff0a7b82 */ /* 0x000e620000000800 */
        /* <DEDUP_REMOVED lines=12> */
[----:B------:R-:W-:Y:S04]  /*15760*/  LDGSTS.E [R3+0x78008], desc[UR8][R158.64], !P1 ;  /* 0x780080009e037fae */ /* 0x000fe8000c921848 */
[----:B------:R-:W3:Y:S04]  /*15770*/  LDL.64 R152, [R1+0x1f0] ;  /* 0x0001f00001987983 */ /* 0x000ee80000100a00 */
[----:B------:R-:W3:Y:S04]  /*15780*/  LDL.64 R158, [R1+0x1f8] ;  /* 0x0001f800019e7983 */ /* 0x000ee80000100a00 */
[----:B--2---:R-:W-:Y:S04]  /*15790*/  LDGSTS.E [R3+0x7c008], desc[UR8][R146.64], !P1 ;  /* 0x7c00800092037fae */ /* 0x004fe8000c921848 */
[----:B------:R-:W-:Y:S04]  /*157a0*/  LDGSTS.E [R3+0x7000c], desc[UR8][R170.64], !P6 ;  /* 0x7000c000aa037fae */ /* 0x000fe8000f121848 */
[----:B------:R-:W-:Y:S04]  /*157b0*/  LDGSTS.E [R3+0x7400c], desc[UR8][R156.64], !P6 ;  /* 0x7400c0009c037fae */ /* 0x000fe8000f121848 */
[----:B------:R-:W2:Y:S04]  /*157c0*/  LDL.64 R146, [R1+0x200] ;  /* 0x0002000001927983 */ /* 0x000ea80000100a00 */
[----:B----4-:R-:W-:Y:S04]  /*157d0*/  LDGSTS.E [R3+0x7800c], desc[UR8][R138.64], !P6 ;  /* 0x7800c0008a037fae */ /* 0x010fe8000f121848 */
[----:B------:R-:W4:Y:S04]  /*157e0*/  LDL.64 R156, [R1+0xc68] ;  /* 0x000c6800019c7983 */ /* 0x000f280000100a00 */
[----:B------:R-:W4:Y:S04]  /*157f0*/  LDL.64 R170, [R1+0x218] ;  /* 0x0002180001aa7983 */ /* 0x000f280000100a00 */
[----:B------:R-:W4:Y:S04]  /*15800*/  LDL.64 R138, [R1+0x210] ;  /* 0x00021000018a7983 */ /* 0x000f280000100a00 */
[----:B------:R1:W-:Y:S04]  /*15810*/  LDGSTS.E [R3+0x7c00c], desc[UR8][R154.64], !P6 ;  /* 0x7c00c0009a037fae */ /* 0x0003e8000f121848 */
[----:B------:R-:W4:Y:S01]  /*15820*/  LDL.64 R154, [R1+0x220] ;  /* 0x00022000019a7983 */ /* 0x000f220000100a00 */
[----:B------:R-:W-:Y:S01]  /*15830*/  VIADD R2, R26, 0xffffff70 ;  /* 0xffffff701a027836 */ /* 0x000fe20000000000 */
[----:B-1----:R-:W1:Y:S02]  /*15840*/  LDC R3, c[0x0][0x230] ;  /* 0x00008c00ff037b82 */ /* 0x002e640000000800 */
[----:B------:R-:W-:Y:S06]  /*15850*/  LDGSTS.E [R0+0x40000], desc[UR8][R168.64], !P4 ;  /* 0x40000000a8007fae */ /* 0x000fec000e121848 */
[----:B------:R-:W1:Y:S01]  /*15860*/  LDC R26, c[0x0][0x230] ;  /* 0x00008c00ff1a7b82 */ /* 0x000e620000000800 */
        /* <DEDUP_REMOVED lines=25> */
[----:B------:R-:W4:Y:S03]  /*15a00*/  LDC R25, c[0x0][0x230] ;  /* 0x00008c00ff197b82 */ /* 0x000f260000000800 */
[----:B------:R-:W-:-:S02]  /*15a10*/  ISETP.GE.U32.AND P1, PT, R2, 0x7ffffef0, PT ;  /* 0x7ffffef00200780c */ /* 0x000fc40003f26070 */
[----:B------:R-:W-:-:S03]  /*15a20*/  IADD3 R2, R9, -0x92, RZ ;  /* 0xffffff6e09027810 */ /* 0x000fc60007ffe0ff */
[----:B------:R-:W4:Y:S01]  /*15a30*/  LDC R9, c[0x0][0x230] ;  /* 0x00008c00ff097b82 */ /* 0x000f220000000800 */
[----:B------:R-:W-:Y:S01]  /*15a40*/  ISETP.GE.U32.AND P6, PT, R2, 0x7ffffeef, PT ;  /* 0x7ffffeef0200780c */ /* 0x000fe20003fc6070 */
[----:B------:R-:W-:Y:S01]  /*15a50*/  VIADD R2, R24, 0xffffff6d ;  /* 0xffffff6d18027836 */ /* 0x000fe20000000000 */
[----:B------:R-:W-:Y:S04]  /*15a60*/  LDGSTS.E [R0+0x4000c], desc[UR8][R168.64], !P2 ;  /* 0x4000c000a8007fae */ /* 0x000fe8000d121848 */
[----:B------:R-:W-:Y:S01]  /*15a70*/  ISETP.GE.U32.AND P4, PT, R2, 0x7ffffeee, PT ;  /* 0x7ffffeee0200780c */ /* 0x000fe20003f86070 */
[----:B------:R-:W-:Y:S01]  /*15a80*/  VIADD R2, R11, 0xffffff53 ;  /* 0xffffff530b027836 */ /* 0x000fe20000000000 */
[----:B------:R-:W4:Y:S04]  /*15a90*/  LDC R24, c[0x0][0x230] ;  /* 0x00008c00ff187b82 */ /* 0x000f280000000800 */
[----:B------:R-:W-:Y:S01]  /*15aa0*/  ISETP.GE.U32.AND P5, PT, R2, 0x7ffffed4, PT ;  /* 0x7ffffed40200780c */ /* 0x000fe20003fa6070 */
[----:B-1----:R-:W-:Y:S01]  /*15ab0*/  VIADD R2, R26, 0xffffff52 ;  /* 0xffffff521a027836 */ /* 0x002fe20000000000 */
[----:B------:R-:W-:Y:S02]  /*15ac0*/  LDGSTS.E [R0+0x4400c], desc[UR8][R144.64], !P2 ;  /* 0x4400c00090007fae */ /* 0x000fe4000d121848 */
[----:B------:R-:W1:Y:S02]  /*15ad0*/  LDC R26, c[0x0][0x230] ;  /* 0x00008c00ff1a7b82 */ /* 0x000e640000000800 */
[----:B------:R-:W-:Y:S01]  /*15ae0*/  ISETP.GE.U32.AND P3, PT, R2, 0x7ffffed3, PT ;  /* 0x7ffffed30200780c */ /* 0x000fe20003f66070 */
[----:B------:R-:W4:Y:S05]  /*15af0*/  LDL.64 R168, [R1+0xfa8] ;  /* 0x000fa80001a87983 */ /* 0x000f2a0000100a00 */
[----:B------:R-:W1:Y:S01]  /*15b00*/  LDC R11, c[0x0][0x230] ;  /* 0x00008c00ff0b7b82 */ /* 0x000e620000000800 */
        /* <DEDUP_REMOVED lines=8> */
[----:B------:R-:W3:Y:S04]  /*15b90*/  LDL.64 R152, [R1+0x8c0] ;  /* 0x0008c00001987983 */ /* 0x000ee80000100a00 */
[----:B--2---:R-:W-:Y:S04]  /*15ba0*/  LDGSTS.E [R0+0x58000], desc[UR8][R146.64], !P5 ;  /* 0x5800000092007fae */ /* 0x004fe8000e921848 */
[----:B------:R-:W-:Y:S04]  /*15bb0*/  LDGSTS.E [R0+0x5c000], desc[UR8][R158.64], !P5 ;  /* 0x5c0000009e007fae */ /* 0x000fe8000e921848 */
[----:B----4-:R-:W-:Y:S04]  /*15bc0*/  LDGSTS.E [R0+0x50004], desc[UR8][R156.64], !P3 ;  /* 0x500040009c007fae */ /* 0x010fe8000d921848 */
[----:B------:R-:W2:Y:S04]  /*15bd0*/  LDL.64 R146, [R1+0x920] ;  /* 0x0009200001927983 */ /* 0x000ea80000100a00 */
[----:B------:R-:W-:Y:S04]  /*15be0*/  LDGSTS.E [R0+0x54004], desc[UR8][R138.64], !P3 ;  /* 0x540040008a007fae */ /* 0x000fe8000d921848 */
[----:B------:R-:W4:Y:S04]  /*15bf0*/  LDL.64 R158, [R1+0x13b8] ;  /* 0x0013b800019e7983 */ /* 0x000f280000100a00 */
[----:B------:R-:W4:Y:S04]  /*15c00*/  LDL.64 R156, [R1+0xac8] ;  /* 0x000ac800019c7983 */ /* 0x000f280000100a00 */
[----:B------:R-:W4:Y:S04]  /*15c10*/  LDL.64 R138, [R1+0xad0] ;  /* 0x000ad000018a7983 */ /* 0x000f280000100a00 */
[----:B------:R-:W-:Y:S01]  /*15c20*/  LDGSTS.E [R0+0x58004], desc[UR8][R154.64], !P3 ;  /* 0x580040009a007fae */ /* 0x000fe2000d921848 */
[----:B------:R-:W-:-:S02]  /*15c30*/  VIADD R2, R10, 0xffffff51 ;  /* 0xffffff510a027836 */ /* 0x000fc40000000000 */
        /* <DEDUP_REMOVED lines=17> */
[----:B------:R-:W-:Y:S04]  /*15d50*/  LDGSTS.E [R0+0x5000c], desc[UR8][R162.64], !P5 ;  /* 0x5000c000a2007fae */ /* 0x000fe8000e921848 */
[----:B------:R-:W4:Y:S01]  /*15d60*/  LDL.64 R142, [R1+0xaa8] ;  /* 0x000aa800018e7983 */ /* 0x000f220000100a00 */
[----:B------:R-:W-:-:S02]  /*15d70*/  VIADD R2, R24, 0xffffff32 ;  /* 0xffffff3218027836 */ /* 0x000fc40000000000 */
[----:B------:R-:W1:Y:S01]  /*15d80*/  LDC R24, c[0x0][0x230] ;  /* 0x00008c00ff187b82 */ /* 0x000e620000000800 */
[----:B------:R-:W4:Y:S04]  /*15d90*/  LDL.64 R172, [R1+0x1148] ;  /* 0x0011480001ac7983 */ /* 0x000f280000100a00 */
        /* <DEDUP_REMOVED lines=9> */
[----:B------:R-:W-:Y:S04]  /*15e30*/  LDGSTS.E [R0+0x68000], desc[UR8][R156.64], !P3 ;  /* 0x680000009c007fae */ /* 0x000fe8000d921848 */
[----:B------:R-:W4:Y:S04]  /*15e40*/  LDL.64 R158, [R1+0xa70] ;  /* 0x000a7000019e7983 */ /* 0x000f280000100a00 */
[----:B------:R-:W4:Y:S04]  /*15e50*/  LDL.64 R138, [R1+0x13d0] ;  /* 0x0013d000018a7983 */ /* 0x000f280000100a00 */
[----:B------:R-:W-:Y:S04]  /*15e60*/  LDGSTS.E [R0+0x6c000], desc[UR8][R154.64], !P3 ;  /* 0x6c0000009a007fae */ /* 0x000fe8000d921848 */
[----:B------:R-:W4:Y:S04]  /*15e70*/  LDL.64 R156, [R1+0xa68] ;  /* 0x000a6800019c7983 */ /* 0x000f280000100a00 */
[----:B------:R-:W4:Y:S01]  /*15e80*/  LDL.64 R154, [R1+0xa60] ;  /* 0x000a6000019a7983 */ /* 0x000f220000100a00 */
[----:B------:R-:W-:Y:S01]  /*15e90*/  ISETP.GE.U32.AND P2, PT, R2, 0x7ffffeb3, PT ;  /* 0x7ffffeb30200780c */ /* 0x000fe20003f46070 */
[----:B-1----:R-:W-:-:S02]  /*15ea0*/  VIADD R2, R26, 0xffffff31 ;  /* 0xffffff311a027836 */ /* 0x002fc40000000000 */
[----:B------:R-:W1:Y:S03]  /*15eb0*/  LDC R26, c[0x0][0x230] ;  /* 0x00008c00ff1a7b82 */ /* 0x000e660000000800 */
[----:B------:R-:W-:Y:S01]  /*15ec0*/  ISETP.GE.U32.AND P5, PT, R2, 0x7ffffeb2, PT ;  /* 0x7ffffeb20200780c */ /* 0x000fe20003fa6070 */
[----:B------:R-:W-:-:S04]  /*15ed0*/  VIADD R2, R25, 0xffffff30 ;  /* 0xffffff3019027836 */ /* 0x000fc80000000000 */
[----:B------:R-:W1:Y:S02]  /*15ee0*/  LDC R25, c[0x0][0x230] ;  /* 0x00008c00ff197b82 */ /* 0x000e640000000800 */
[----:B------:R-:W-:Y:S01]  /*15ef0*/  LDGSTS.E [R0+0x60004], desc[UR8][R170.64], !P2 ;  /* 0x60004000aa007fae */ /* 0x000fe2000d121848 */
[----:B------:R-:W-:-:S03]  /*15f00*/  ISETP.GE.U32.AND P3, PT, R2, 0x7ffffeb1, PT ;  /* 0x7ffffeb10200780c */ /* 0x000fc60003f66070 */
[----:B------:R-:W-:Y:S04]  /*15f10*/  LDGSTS.E [R0+0x64004], desc[UR8][R168.64], !P2 ;  /* 0x64004000a8007fae */ /* 0x000fe8000d121848 */
[----:B------:R-:W-:Y:S04]  /*15f20*/  LDGSTS.E [R0+0x68004], desc[UR8][R144.64], !P2 ;  /* 0x6800400090007fae */ /* 0x000fe8000d121848 */
[----:B------:R-:W4:Y:S04]  /*15f30*/  LDL.64 R170, [R1+0x1158] ;  /* 0x0011580001aa7983 */ /* 0x000f280000100a00 */
        /* <DEDUP_REMOVED lines=12> */
[----:B------:R-:W4:Y:S04]  /*16000*/  LDL.64 R160, [R1+0x14c8] ;  /* 0x0014c80001a07983 */ /* 0x000f280000100a00 */
[----:B------:R-:W-:Y:S04]  /*16010*/  LDGSTS.E [R0+0x6400c], desc[UR8][R158.64], !P3 ;  /* 0x6400c0009e007fae */ /* 0x000fe8000d921848 */
[----:B------:R-:W4:Y:S04]  /*16020*/  LDL.64 R138, [R1+0x1180] ;  /* 0x00118000018a7983 */ /* 0x000f280000100a00 */
[----:B------:R-:W-:Y:S04]  /*16030*/  LDGSTS.E [R0+0x6800c], desc[UR8][R156.64], !P3 ;  /* 0x6800c0009c007fae */ /* 0x000fe8000d921848 */
[----:B------:R-:W4:Y:S04]  /*16040*/  LDL.64 R158, [R1+0x1190] ;  /* 0x00119000019e7983 */ /* 0x000f280000100a00 */
[----:B------:R-:W-:Y:S04]  /*16050*/  LDGSTS.E [R0+0x6c00c], desc[UR8][R154.64], !P3 ;  /* 0x6c00c0009a007fae */ /* 0x000fe8000d921848 */
[----:B------:R-:W4:Y:S04]  /*16060*/  LDL.64 R156, [R1+0x1198] ;  /* 0x00119800019c7983 */ /* 0x000f280000100a00 */
[----:B------:R-:W4:Y:S01]  /*16070*/  LDL.64 R154, [R1+0x14d0] ;  /* 0x0014d000019a7983 */ /* 0x000f220000100a00 */
[----:B------:R-:W-:-:S02]  /*16080*/  IADD3 R2, R11, -0xed, RZ ;  /* 0xffffff130b027810 */ /* 0x000fc40007ffe0ff */
[----:B------:R-:W1:Y:S02]  /*16090*/  LDC R11, c[0x0][0x230] ;  /* 0x00008c00ff0b7b82 */ /* 0x000e640000000800 */
[----:B------:R-:W-:Y:S01]  /*160a0*/  ISETP.GE.U32.AND P2, PT, R2, 0x7ffffe94, PT ;  /* 0x7ffffe940200780c */ /* 0x000fe20003f46070 */
[----:B------:R-:W-:-:S05]  /*160b0*/  VIADD R2, R3, 0xffffff12 ;  /* 0xffffff1203027836 */ /* 0x000fca0000000000 */
[----:B------:R-:W-:Y:S01]  /*160c0*/  ISETP.GE.U32.AND P5, PT, R2, 0x7ffffe93, PT ;  /* 0x7ffffe930200780c */ /* 0x000fe20003fa6070 */
[----:B------:R-:W-:Y:S01]  /*160d0*/  VIADD R2, R10, 0xffffff11 ;  /* 0xffffff110a027836 */ /* 0x000fe20000000000 */
[----:B------:R-:W1:Y:S04]  /*160e0*/  LDC R3, c[0x0][0x230] ;  /* 0x00008c00ff037b82 */ /* 0x000e680000000800 */
[----:B------:R-:W-:Y:S01]  /*160f0*/  ISETP.GE.U32.AND P3, PT, R2, 0x7ffffe92, PT ;  /* 0x7ffffe920200780c */ /* 0x000fe20003f66070 */
[----:B------:R-:W-:Y:S01]  /*16100*/  VIADD R2, R9, 0xffffff10 ;  /* 0xffffff1009027836 */ /* 0x000fe20000000000 */
[----:B------:R-:W-:Y:S02]  /*16110*/  LDGSTS.E [R0+0x70000], desc[UR8][R144.64], !P2 ;  /* 0x7000000090007fae */ /* 0x000fe4000d121848 */
[----:B------:R-:W1:Y:S02]  /*16120*/  LDC R10, c[0x0][0x230] ;  /* 0x00008c00ff0a7b82 */ /* 0x000e640000000800 */
[----:B------:R-:W-:Y:S06]  /*16130*/  LDGSTS.E [R0+0x74000], desc[UR8][R172.64], !P2 ;  /* 0x74000000ac007fae */ /* 0x000fec000d121848 */
[----:B------:R-:W1:Y:S01]  /*16140*/  LDC R9, c[0x0][0x230] ;  /* 0x00008c00ff097b82 */ /* 0x000e620000000800 */
[----:B------:R-:W4:Y:S04]  /*16150*/  LDL.64 R144, [R1+0x11a8] ;  /* 0x0011a80001907983 */ /* 0x000f280000100a00 */
[----:B------:R-:W-:Y:S04]  /*16160*/  LDGSTS.E [R0+0x78000], desc[UR8][R142.64], !P2 ;  /* 0x780000008e007fae */ /* 0x000fe8000d121848 */
[----:B------:R-:W-:Y:S01]  /*16170*/  LDGSTS.E [R0+0x7c000], desc[UR8][R170.64], !P2 ;  /* 0x7c000000aa007fae */ /* 0x000fe2000d121848 */
[----:B------:R-:W-:-:S03]  /*16180*/  ISETP.GE.U32.AND P2, PT, R2, 0x7ffffe91, PT ;  /* 0x7ffffe910200780c */ /* 0x000fc60003f46070 */
[----:B------:R-:W-:Y:S04]  /*16190*/  LDGSTS.E [R0+0x70004], desc[UR8][R168.64], !P5 ;  /* 0x70004000a8007fae */ /* 0x000fe8000e921848 */
[----:B------:R-:W4:Y:S04]  /*161a0*/  LDL.64 R142, [R1+0x11b0] ;  /* 0x0011b000018e7983 */ /* 0x000f280000100a00 */
        /* <DEDUP_REMOVED lines=13> */
[----:B------:R-:W-:Y:S04]  /*16280*/  LDGSTS.E [R0+0x7c008], desc[UR8][R156.64], !P3 ;  /* 0x7c0080009c007fae */ /* 0x000fe8000d921848 */
[----:B------:R-:W4:Y:S04]  /*16290*/  LDL.64 R158, [R1+0x280] ;  /* 0x00028000019e7983 */ /* 0x000f280000100a00 */
[----:B------:R-:W-:Y:S04]  /*162a0*/  LDGSTS.E [R0+0x7000c], desc[UR8][R154.64], !P2 ;  /* 0x7000c0009a007fae */ /* 0x000fe8000d121848 */
[----:B------:R-:W-:Y:S04]  /*162b0*/  LDGSTS.E [R0+0x7400c], desc[UR8][R244.64], !P2 ;  /* 0x7400c000f4007fae */ /* 0x000fe8000d121848 */
[----:B------:R-:W3:Y:S04]  /*162c0*/  LDL.LU.64 R244, [R1+0x1770] ;  /* 0x0017700001f47983 */ /* 0x000ee80000300a00 */
[----:B------:R-:W4:Y:S04]  /*162d0*/  LDL.64 R156, [R1+0xe48] ;  /* 0x000e4800019c7983 */ /* 0x000f280000100a00 */
[----:B------:R-:W4:Y:S01]  /*162e0*/  LDL.64 R154, [R1+0x298] ;  /* 0x00029800019a7983 */ /* 0x000f220000100a00 */
[----:B-1----:R-:W-:-:S02]  /*162f0*/  VIADD R2, R25, 0xffffff6c ;  /* 0xffffff6c19027836 */ /* 0x002fc40000000000 */
[----:B------:R-:W1:Y:S01]  /*16300*/  LDC R25, c[0x0][0x230] ;  /* 0x00008c00ff197b82 */ /* 0x000e620000000800 */
[----:B------:R-:W4:Y:S04]  /*16310*/  LDL.64 R172, [R1+0xa30] ;  /* 0x000a300001ac7983 */ /* 0x000f280000100a00 */
[----:B------:R-:W-:Y:S04]  /*16320*/  LDGSTS.E [R0+0x7800c], desc[UR8][R144.64], !P2 ;  /* 0x7800c00090007fae */ /* 0x000fe8000d121848 */
[----:B------:R-:W4:Y:S04]  /*16330*/  LDL.64 R174, [R1+0x11c0] ;  /* 0x0011c00001ae7983 */ /* 0x000f280000100a00 */
[----:B------:R-:W4:Y:S04]  /*16340*/  LDL.64 R176, [R1+0x1528] ;  /* 0x0015280001b07983 */ /* 0x000f280000100a00 */
[----:B------:R-:W4:Y:S04]  /*16350*/  LDL.64 R144, [R1+0x290] ;  /* 0x0002900001907983 */ /* 0x000f280000100a00 */
[----:B------:R-:W4:Y:S04]  /*16360*/  LDL.64 R190, [R1+0xf10] ;  /* 0x000f100001be7983 */ /* 0x000f280000100a00 */
[----:B------:R4:W-:Y:S04]  /*16370*/  LDGSTS.E [R0+0x7c00c], desc[UR8][R142.64], !P2 ;  /* 0x7c00c0008e007fae */ /* 0x0009e8000d121848 */
[----:B------:R-:W4:Y:S04]  /*16380*/  LDL.64 R188, [R1+0x438] ;  /* 0x0004380001bc7983 */ /* 0x000f280000100a00 */
        /* <DEDUP_REMOVED lines=12> */
[----:B---3--:R-:W-:Y:S04]  /*16450*/  LDGSTS.E [R244+0x40000], desc[UR8][R168.64], !P1 ;  /* 0x40000000a8f47fae */ /* 0x008fe8000c921848 */
[----:B------:R-:W-:Y:S04]  /*16460*/  LDGSTS.E [R244+0x44000], desc[UR8][R152.64], !P1 ;  /* 0x4400000098f47fae */ /* 0x000fe8000c921848 */
[----:B------:R-:W-:Y:S04]  /*16470*/  LDGSTS.E [R244+0x48000], desc[UR8][R170.64], !P1 ;  /* 0x48000000aaf47fae */ /* 0x000fe8000c921848 */
[----:B------:R-:W3:Y:S04]  /*16480*/  LDL.64 R168, [R1+0xe90] ;  /* 0x000e900001a87983 */ /* 0x000ee80000100a00 */
[----:B------:R-:W3:Y:S04]  /*16490*/  LDL.64 R152, [R1+0x2b0] ;  /* 0x0002b00001987983 */ /* 0x000ee80000100a00 */
[----:B--2---:R-:W-:Y:S04]  /*164a0*/  LDGSTS.E [R244+0x4c000], desc[UR8][R146.64], !P1 ;  /* 0x4c00000092f47fae */ /* 0x004fe8000c921848 */
[----:B------:R-:W2:Y:S04]  /*164b0*/  LDL.64 R170, [R1+0x2b8] ;  /* 0x0002b80001aa7983 */ /* 0x000ea80000100a00 */
[----:B------:R-:W-:Y:S04]  /*164c0*/  LDGSTS.E [R244+0x40004], desc[UR8][R162.64], !P6 ;  /* 0x40004000a2f47fae */ /* 0x000fe8000f121848 */
[----:B------:R-:W2:Y:S04]  /*164d0*/  LDL.64 R146, [R1+0x2c0] ;  /* 0x0002c00001927983 */ /* 0x000ea80000100a00 */
[----:B----4-:R-:W-:Y:S04]  /*164e0*/  LDGSTS.E [R244+0x44004], desc[UR8][R138.64], !P6 ;  /* 0x440040008af47fae */ /* 0x010fe8000f121848 */
[----:B------:R-:W4:Y:S01]  /*164f0*/  LDL.64 R162, [R1+0xfb8] ;  /* 0x000fb80001a27983 */ /* 0x000f220000100a00 */
[----:B------:R-:W-:Y:S01]  /*16500*/  VIADD R0, R11, 0xffffff69 ;  /* 0xffffff690b007836 */ /* 0x000fe20000000000 */
[----:B------:R-:W-:Y:S01]  /*16510*/  ISETP.GE.U32.AND P5, PT, R2, 0x7ffffeed, PT ;  /* 0x7ffffeed0200780c */ /* 0x000fe20003fa6070 */
[----:B------:R-:W1:Y:S01]  /*16520*/  LDC R11, c[0x0][0x230] ;  /* 0x00008c00ff0b7b82 */ /* 0x000e620000000800 */
[----:B------:R-:W-:Y:S04]  /*16530*/  LDGSTS.E [R244+0x48004], desc[UR8][R160.64], !P6 ;  /* 0x48004000a0f47fae */ /* 0x000fe8000f121848 */
[----:B------:R-:W4:Y:S01]  /*16540*/  LDL.64 R138, [R1+0x928] ;  /* 0x00092800018a7983 */ /* 0x000f220000100a00 */
[----:B------:R-:W-:Y:S01]  /*16550*/  ISETP.GE.U32.AND P1, PT, R0, 0x7ffffeea, PT ;  /* 0x7ffffeea0000780c */ /* 0x000fe20003f26070 */
[----:B------:R-:W-:-:S02]  /*16560*/  VIADD R0, R10, 0xffffff4f ;  /* 0xffffff4f0a007836 */ /* 0x000fc40000000000 */
[----:B------:R-:W-:Y:S01]  /*16570*/  LDGSTS.E [R244+0x4c004], desc[UR8][R158.64], !P6 ;  /* 0x4c0040009ef47fae */ /* 0x000fe2000f121848 */
[----:B------:R-:W-:Y:S01]  /*16580*/  IADD3 R2, R24, -0x95, RZ ;  /* 0xffffff6b18027810 */ /* 0x000fe20007ffe0ff */
[----:B------:R-:W1:Y:S01]  /*16590*/  LDC R10, c[0x0][0x230] ;  /* 0x00008c00ff0a7b82 */ /* 0x000e620000000800 */
[----:B------:R-:W-:Y:S01]  /*165a0*/  ISETP.GE.U32.AND P6, PT, R0, 0x7ffffed0, PT ;  /* 0x7ffffed00000780c */ /* 0x000fe20003fc6070 */
[----:B------:R-:W4:Y:S04]  /*165b0*/  LDL.64 R160, [R1+0x968] ;  /* 0x0009680001a07983 */ /* 0x000f280000100a00 */
[----:B------:R-:W-:Y:S02]  /*165c0*/  LDGSTS.E [R244+0x40008], desc[UR8][R156.64], !P4 ;  /* 0x400080009cf47fae */ /* 0x000fe4000e121848 */
[----:B------:R-:W1:Y:S02]  /*165d0*/  LDC R24, c[0x0][0x230] ;  /* 0x00008c00ff187b82 */ /* 0x000e640000000800 */
        /* <DEDUP_REMOVED lines=14> */
[----:B----4-:R-:W-:Y:S01]  /*166c0*/  LDGSTS.E [R244+0x50000], desc[UR8][R162.64], !P6 ;  /* 0x50000000a2f47fae */ /* 0x010fe2000f121848 */
[----:B------:R-:W-:Y:S01]  /*166d0*/  ISETP.GE.U32.AND P3, PT, R2, 0x7ffffeec, PT ;  /* 0x7ffffeec0200780c */ /* 0x000fe20003f66070 */
[----:B-1----:R-:W-:-:S02]  /*166e0*/  VIADD R0, R25, 0xffffff4e ;  /* 0xffffff4e19007836 */ /* 0x002fc40000000000 */
[----:B------:R-:W2:Y:S04]  /*166f0*/  LDL.64 R170, [R1+0x13e0] ;  /* 0x0013e00001aa7983 */ /* 0x000ea80000100a00 */
[----:B------:R-:W4:Y:S04]  /*16700*/  LDL.64 R146, [R1+0xa28] ;  /* 0x000a280001927983 */ /* 0x000f280000100a00 */
[----:B------:R-:W-:Y:S04]  /*16710*/  LDGSTS.E [R244+0x54000], desc[UR8][R138.64], !P6 ;  /* 0x540000008af47fae */ /* 0x000fe8000f121848 */
[----:B------:R-:W2:Y:S01]  /*16720*/  LDL.64 R162, [R1+0x1020] ;  /* 0x0010200001a27983 */ /* 0x000ea20000100a00 */
[----:B------:R-:W-:Y:S01]  /*16730*/  VIADD R2, R3, 0xffffff6a ;  /* 0xffffff6a03027836 */ /* 0x000fe20000000000 */
[----:B------:R-:W1:Y:S01]  /*16740*/  LDC R25, c[0x0][0x230] ;  /* 0x00008c00ff197b82 */ /* 0x000e620000000800 */
[----:B------:R-:W-:Y:S01]  /*16750*/  ISETP.GE.U32.AND P4, PT, R0, 0x7ffffecf, PT ;  /* 0x7ffffecf0000780c */ /* 0x000fe20003f86070 */
[----:B------:R-:W-:Y:S04]  /*16760*/  LDGSTS.E [R244+0x58000], desc[UR8][R160.64], !P6 ;  /* 0x58000000a0f47fae */ /* 0x000fe8000f121848 */
[----:B------:R-:W2:Y:S02]  /*16770*/  LDL.64 R138, [R1+0xa48] ;  /* 0x000a4800018a7983 */ /* 0x000ea40000100a00 */
[----:B------:R-:W1:Y:S01]  /*16780*/  LDC R3, c[0x0][0x230] ;  /* 0x00008c00ff037b82 */ /* 0x000e620000000800 */
[----:B------:R-:W-:Y:S01]  /*16790*/  IADD3 R0, R9, -0xb3, RZ ;  /* 0xffffff4d09007810 */ /* 0x000fe20007ffe0ff */
[----:B------:R-:W-:Y:S03]  /*167a0*/  LDGSTS.E [R244+0x5c000], desc[UR8][R158.64], !P6 ;  /* 0x5c0000009ef47fae */ /* 0x000fe6000f121848 */
[----:B------:R-:W-:Y:S01]  /*167b0*/  ISETP.GE.U32.AND P5, PT, R0, 0x7ffffece, PT ;  /* 0x7ffffece0000780c */ /* 0x000fe20003fa6070 */
[----:B------:R-:W2:Y:S01]  /*167c0*/  LDL.64 R160, [R1+0xa80] ;  /* 0x000a800001a07983 */ /* 0x000ea20000100a00 */
[----:B------:R-:W-:Y:S01]  /*167d0*/  ISETP.GE.U32.AND P2, PT, R2, 0x7ffffeeb, PT ;  /* 0x7ffffeeb0200780c */ /* 0x000fe20003f46070 */
[----:B------:R-:W2:Y:S02]  /*167e0*/  LDC R9, c[0x0][0x230] ;  /* 0x00008c00ff097b82 */ /* 0x000ea40000000800 */
[----:B------:R-:W-:Y:S04]  /*167f0*/  LDGSTS.E [R244+0x50004], desc[UR8][R156.64], !P4 ;  /* 0x500040009cf47fae */ /* 0x000fe8000e121848 */
[----:B------:R-:W2:Y:S02]  /*16800*/  LDL.64 R158, [R1+0xa98] ;  /* 0x000a9800019e7983 */ /* 0x000ea40000100a00 */
[----:B------:R-:W2:Y:S02]  /*16810*/  LDC R2, c[0x0][0x230] ;  /* 0x00008c00ff027b82 */ /* 0x000ea40000000800 */
[----:B------:R-:W-:Y:S04]  /*16820*/  LDGSTS.E [R244+0x54004], desc[UR8][R144.64], !P4 ;  /* 0x5400400090f47fae */ /* 0x000fe8000e121848 */
[----:B------:R-:W2:Y:S01]  /*16830*/  LDL.64 R156, [R1+0x13d8] ;  /* 0x0013d800019c7983 */ /* 0x000ea20000100a00 */
[----:B-1----:R-:W-:-:S03]  /*16840*/  VIADD R0, R3, 0xffffff4c ;  /* 0xffffff4c03007836 */ /* 0x002fc60000000000 */
[----:B------:R-:W-:Y:S01]  /*16850*/  LDGSTS.E [R244+0x58004], desc[UR8][R154.64], !P4 ;  /* 0x580040009af47fae */ /* 0x000fe2000e121848 */
[----:B------:R-:W1:Y:S01]  /*16860*/  LDC R3, c[0x0][0x230] ;  /* 0x00008c00ff037b82 */ /* 0x000e620000000800 */
[----:B------:R-:W-:Y:S02]  /*16870*/  ISETP.GE.U32.AND P6, PT, R0, 0x7ffffecd, PT ;  /* 0x7ffffecd0000780c */ /* 0x000fe40003fc6070 */
[----:B------:R-:W2:Y:S04]  /*16880*/  LDL.64 R144, [R1+0xa50] ;  /* 0x000a500001907983 */ /* 0x000ea80000100a00 */
[----:B------:R-:W-:Y:S04]  /*16890*/  LDGSTS.E [R244+0x5c004], desc[UR8][R142.64], !P4 ;  /* 0x5c0040008ef47fae */ /* 0x000fe8000e121848 */
[----:B------:R-:W2:Y:S04]  /*168a0*/  LDL.64 R154, [R1+0xd30] ;  /* 0x000d3000019a7983 */ /* 0x000ea80000100a00 */
[----:B------:R-:W2:Y:S04]  /*168b0*/  LDL.64 R142, [R1+0xd38] ;  /* 0x000d3800018e7983 */ /* 0x000ea80000100a00 */
[----:B---3--:R-:W-:Y:S04]  /*168c0*/  LDGSTS.E [R244+0x50008], desc[UR8][R168.64], !P5 ;  /* 0x50008000a8f47fae */ /* 0x008fe8000e921848 */
[----:B------:R-:W-:Y:S04]  /*168d0*/  LDGSTS.E [R244+0x54008], desc[UR8][R152.64], !P5 ;  /* 0x5400800098f47fae */ /* 0x000fe8000e921848 */
[----:B------:R-:W3:Y:S04]  /*168e0*/  LDL.64 R168, [R1+0xd48] ;  /* 0x000d480001a87983 */ /* 0x000ee80000100a00 */
[----:B------:R-:W3:Y:S04]  /*168f0*/  LDL.64 R152, [R1+0xd40] ;  /* 0x000d400001987983 */ /* 0x000ee80000100a00 */
[----:B----4-:R-:W-:Y:S04]  /*16900*/  LDGSTS.E [R244+0x58008], desc[UR8][R146.64], !P5 ;  /* 0x5800800092f47fae */ /* 0x010fe8000e921848 */
[----:B------:R-:W-:Y:S04]  /*16910*/  LDGSTS.E [R244+0x5c008], desc[UR8][R172.64], !P5 ;  /* 0x5c008000acf47fae */ /* 0x000fe8000e921848 */
[----:B--2---:R-:W-:Y:S04]  /*16920*/  LDGSTS.E [R244+0x5000c], desc[UR8][R162.64], !P6 ;  /* 0x5000c000a2f47fae */ /* 0x004fe8000f121848 */
[----:B------:R-:W2:Y:S04]  /*16930*/  LDL.64 R146, [R1+0xd50] ;  /* 0x000d500001927983 */ /* 0x000ea80000100a00 */
[----:B------:R-:W-:Y:S04]  /*16940*/  LDGSTS.E [R244+0x5400c], desc[UR8][R138.64], !P6 ;  /* 0x5400c0008af47fae */ /* 0x000fe8000f121848 */
[----:B------:R-:W4:Y:S01]  /*16950*/  LDL.64 R162, [R1+0x13e8] ;  /* 0x0013e80001a27983 */ /* 0x000f220000100a00 */
[----:B------:R-:W-:-:S02]  /*16960*/  VIADD R0, R2, 0xffffff2f ;  /* 0xffffff2f02007836 */ /* 0x000fc40000000000 */
[----:B------:R-:W1:Y:S01]  /*16970*/  LDC R2, c[0x0][0x230] ;  /* 0x00008c00ff027b82 */ /* 0x000e620000000800 */
[----:B------:R-:W-:Y:S04]  /*16980*/  LDGSTS.E [R244+0x5800c], desc[UR8][R160.64], !P6 ;  /* 0x5800c000a0f47fae */ /* 0x000fe8000f121848 */
[----:B------:R-:W4:Y:S01]  /*16990*/  LDL.64 R138, [R1+0xd58] ;  /* 0x000d5800018a7983 */ /* 0x000f220000100a00 */
[----:B------:R-:W-:Y:S01]  /*169a0*/  ISETP.GE.U32.AND P4, PT, R0, 0x7ffffeb0, PT ;  /* 0x7ffffeb00000780c */ /* 0x000fe20003f86070 */
[----:B------:R-:W-:Y:S02]  /*169b0*/  VIADD R0, R11, 0xffffff2e ;  /* 0xffffff2e0b007836 */ /* 0x000fe40000000000 */
[----:B------:R-:W-:Y:S01]  /*169c0*/  LDGSTS.E [R244+0x5c00c], desc[UR8][R158.64], !P6 ;  /* 0x5c00c0009ef47fae */ /* 0x000fe2000f121848 */
[----:B------:R-:W1:Y:S02]  /*169d0*/  LDC R11, c[0x0][0x230] ;  /* 0x00008c00ff0b7b82 */ /* 0x000e640000000800 */
[----:B------:R-:W-:Y:S01]  /*169e0*/  ISETP.GE.U32.AND P5, PT, R0, 0x7ffffeaf, PT ;  /* 0x7ffffeaf0000780c */ /* 0x000fe20003fa6070 */
[----:B------:R-:W-:Y:S01]  /*169f0*/  VIADD R0, R25, 0xffffff2d ;  /* 0xffffff2d19007836 */ /* 0x000fe20000000000 */
[----:B------:R-:W4:Y:S04]  /*16a00*/  LDL.64 R160, [R1+0xd60] ;  /* 0x000d600001a07983 */ /* 0x000f280000100a00 */
[----:B------:R-:W-:Y:S01]  /*16a10*/  ISETP.GE.U32.AND P6, PT, R0, 0x7ffffeae, PT ;  /* 0x7ffffeae0000780c */ /* 0x000fe20003fc6070 */
[----:B------:R-:W-:Y:S01]  /*16a20*/  LDGSTS.E [R244+0x60000], desc[UR8][R156.64], !P4 ;  /* 0x600000009cf47fae */ /* 0x000fe2000e121848 */
[----:B------:R-:W1:Y:S03]  /*16a30*/  LDC R25, c[0x0][0x230] ;  /* 0x00008c00ff197b82 */ /* 0x000e660000000800 */
        /* <DEDUP_REMOVED lines=11> */
[----:B------:R-:W1:Y:S01]  /*16af0*/  LDC R24, c[0x0][0x230] ;  /* 0x00008c00ff187b82 */ /* 0x000e620000000800 */
        /* <DEDUP_REMOVED lines=8> */
[----:B------:R-:W-:Y:S01]  /*16b80*/  LDGSTS.E [R244+0x64008], desc[UR8][R138.64], !P6 ;  /* 0x640080008af47fae */ /* 0x000fe2000f121848 */
[----:B------:R-:W-:-:S03]  /*16b90*/  ISETP.GE.U32.AND P4, PT, R0, 0x7ffffead, PT ;  /* 0x7ffffead0000780c */ /* 0x000fc60003f86070 */
[----:B------:R-:W4:Y:S04]  /*16ba0*/  LDL.64 R162, [R1+0x11f0] ;  /* 0x0011f00001a27983 */ /* 0x000f280000100a00 */
[----:B------:R-:W4:Y:S01]  /*16bb0*/  LDL.64 R138, [R1+0x11e0] ;  /* 0x0011e000018a7983 */ /* 0x000f220000100a00 */
[----:B------:R-:W-:Y:S02]  /*16bc0*/  VIADD R0, R10, 0xffffff0f ;  /* 0xffffff0f0a007836 */ /* 0x000fe40000000000 */
[----:B------:R-:W4:Y:S01]  /*16bd0*/  LDC R10, c[0x0][0x230] ;  /* 0x00008c00ff0a7b82 */ /* 0x000f220000000800 */
[----:B------:R-:W-:Y:S02]  /*16be0*/  LDGSTS.E [R244+0x68008], desc[UR8][R160.64], !P6 ;  /* 0x68008000a0f47fae */ /* 0x000fe4000f121848 */
[----:B------:R-:W-:Y:S01]  /*16bf0*/  ISETP.GE.U32.AND P5, PT, R0, 0x7ffffe90, PT ;  /* 0x7ffffe900000780c */ /* 0x000fe20003fa6070 */
[----:B-1----:R-:W-:Y:S01]  /*16c00*/  VIADD R0, R2, 0xffffff0e ;  /* 0xffffff0e02007836 */ /* 0x002fe20000000000 */
[----:B------:R-:W-:Y:S03]  /*16c10*/  LDGSTS.E [R244+0x6c008], desc[UR8][R158.64], !P6 ;  /* 0x6c0080009ef47fae */ /* 0x000fe6000f121848 */
[----:B------:R-:W1:Y:S01]  /*16c20*/  LDC R2, c[0x0][0x230] ;  /* 0x00008c00ff027b82 */ /* 0x000e620000000800 */
[----:B------:R-:W-:Y:S01]  /*16c30*/  ISETP.GE.U32.AND P6, PT, R0, 0x7ffffe8f, PT ;  /* 0x7ffffe8f0000780c */ /* 0x000fe20003fc6070 */
        /* <DEDUP_REMOVED lines=9> */
[----:B------:R-:W4:Y:S04]  /*16cd0*/  LDL.64 R142, [R1+0x1210] ;  /* 0x00121000018e7983 */ /* 0x000f280000100a00 */
[----:B---3--:R-:W-:Y:S04]  /*16ce0*/  LDGSTS.E [R244+0x70000], desc[UR8][R152.64], !P5 ;  /* 0x7000000098f47fae */ /* 0x008fe8000e921848 */
[----:B------:R-:W-:Y:S04]  /*16cf0*/  LDGSTS.E [R244+0x74000], desc[UR8][R174.64], !P5 ;  /* 0x74000000aef47fae */ /* 0x000fe8000e921848 */
[----:B------:R-:W3:Y:S01]  /*16d00*/  LDL.64 R152, [R1+0x1220] ;  /* 0x0012200001987983 */ /* 0x000ee20000100a00 */
[----:B------:R-:W-:-:S02]  /*16d10*/  VIADD R0, R9, 0xffffff0d ;  /* 0xffffff0d09007836 */ /* 0x000fc40000000000 */
[----:B------:R-:W1:Y:S01]  /*16d20*/  LDC R9, c[0x0][0x230] ;  /* 0x00008c00ff097b82 */ /* 0x000e620000000800 */
[----:B------:R-:W3:Y:S04]  /*16d30*/  LDL.64 R174, [R1+0x1238] ;  /* 0x0012380001ae7983 */ /* 0x000ee80000100a00 */
[----:B--2---:R-:W-:Y:S04]  /*16d40*/  LDGSTS.E [R244+0x78000], desc[UR8][R146.64], !P5 ;  /* 0x7800000092f47fae */ /* 0x004fe8000e921848 */
[----:B------:R-:W-:Y:S04]  /*16d50*/  LDGSTS.E [R244+0x7c000], desc[UR8][R172.64], !P5 ;  /* 0x7c000000acf47fae */ /* 0x000fe8000e921848 */
[----:B------:R-:W-:Y:S04]  /*16d60*/  LDGSTS.E [R244+0x70004], desc[UR8][R168.64], !P6 ;  /* 0x70004000a8f47fae */ /* 0x000fe8000f121848 */
[----:B------:R-:W2:Y:S04]  /*16d70*/  LDL.64 R146, [R1+0x1228] ;  /* 0x0012280001927983 */ /* 0x000ea80000100a00 */
[----:B----4-:R-:W-:Y:S04]  /*16d80*/  LDGSTS.E [R244+0x74004], desc[UR8][R138.64], !P6 ;  /* 0x740040008af47fae */ /* 0x010fe8000f121848 */
[----:B------:R-:W4:Y:S01]  /*16d90*/  LDL.64 R168, [R1+0xeb8] ;  /* 0x000eb80001a87983 */ /* 0x000f220000100a00 */
[----:B------:R-:W-:-:S03]  /*16da0*/  ISETP.GE.U32.AND P4, PT, R0, 0x7ffffe8e, PT ;  /* 0x7ffffe8e0000780c */ /* 0x000fc60003f86070 */
[----:B------:R-:W4:Y:S04]  /*16db0*/  LDL.64 R172, [R1+0xba8] ;  /* 0x000ba80001ac7983 */ /* 0x000f280000100a00 */
[----:B------:R-:W4:Y:S01]  /*16dc0*/  LDL.64 R138, [R1+0x2d0] ;  /* 0x0002d000018a7983 */ /* 0x000f220000100a00 */
[----:B------:R-:W-:Y:S02]  /*16dd0*/  VIADD R0, R3, 0xffffff0c ;  /* 0xffffff0c03007836 */ /* 0x000fe40000000000 */
[----:B------:R-:W1:Y:S01]  /*16de0*/  LDC R3, c[0x0][0x230] ;  /* 0x00008c00ff037b82 */ /* 0x000e620000000800 */
[----:B------:R-:W-:Y:S02]  /*16df0*/  LDGSTS.E [R244+0x78004], desc[UR8][R170.64], !P6 ;  /* 0x78004000aaf47fae */ /* 0x000fe4000f121848 */
[----:B------:R-:W-:-:S02]  /*16e00*/  ISETP.GE.U32.AND P5, PT, R0, 0x7ffffe8d, PT ;  /* 0x7ffffe8d0000780c */ /* 0x000fc40003fa6070 */
[----:B------:R-:W-:Y:S04]  /*16e10*/  LDGSTS.E [R244+0x7c004], desc[UR8][R162.64], !P6 ;  /* 0x7c004000a2f47fae */ /* 0x000fe8000f121848 */
[----:B------:R-:W-:Y:S04]  /*16e20*/  LDGSTS.E [R244+0x70008], desc[UR8][R160.64], !P4 ;  /* 0x70008000a0f47fae */ /* 0x000fe8000e121848 */
[----:B------:R-:W4:Y:S04]  /*16e30*/  LDL.64 R170, [R1+0x2d8] ;  /* 0x0002d80001aa7983 */ /* 0x000f280000100a00 */
        /* <DEDUP_REMOVED lines=14> */
[----:B--2---:R-:W-:Y:S04]  /*16f20*/  LDGSTS.E [R244+0x7c00c], desc[UR8][R146.64], !P5 ;  /* 0x7c00c00092f47fae */ /* 0x004fe8000e921848 */
[----:B----4-:R-:W-:Y:S04]  /*16f30*/  LDGSTS.E [R245+0x40000], desc[UR8][R168.64], !P3 ;  /* 0x40000000a8f57fae */ /* 0x010fe8000d921848 */
[----:B------:R-:W2:Y:S04]  /*16f40*/  LDL.64 R146, [R1+0x320] ;  /* 0x0003200001927983 */ /* 0x000ea80000100a00 */
[----:B------:R-:W-:Y:S04]  /*16f50*/  LDGSTS.E [R245+0x44000], desc[UR8][R138.64], !P3 ;  /* 0x440000008af57fae */ /* 0x000fe8000d921848 */
[----:B------:R-:W4:Y:S04]  /*16f60*/  LDL.64 R168, [R1+0xed0] ;  /* 0x000ed00001a87983 */ /* 0x000f280000100a00 */
[----:B------:R-:W4:Y:S01]  /*16f70*/  LDL.64 R138, [R1+0x330] ;  /* 0x00033000018a7983 */ /* 0x000f220000100a00 */
[----:B------:R-:W-:-:S02]  /*16f80*/  IADD3 R0, R25, -0x98, RZ ;  /* 0xffffff6819007810 */ /* 0x000fc40007ffe0ff */
[----:B------:R-:W1:Y:S01]  /*16f90*/  LDC R25, c[0x0][0x230] ;  /* 0x00008c00ff197b82 */ /* 0x000e620000000800 */
[----:B------:R-:W-:Y:S01]  /*16fa0*/  LDGSTS.E [R245+0x48000], desc[UR8][R170.64], !P3 ;  /* 0x48000000aaf57fae */ /* 0x000fe2000d921848 */
[----:B------:R-:W-:-:S03]  /*16fb0*/  ISETP.GE.U32.AND P6, PT, R0, 0x7ffffee9, PT ;  /* 0x7ffffee90000780c */ /* 0x000fc60003fc6070 */
[----:B------:R-:W-:Y:S04]  /*16fc0*/  LDGSTS.E [R245+0x4c000], desc[UR8][R162.64], !P3 ;  /* 0x4c000000a2f57fae */ /* 0x000fe8000d921848 */
[----:B------:R-:W4:Y:S04]  /*16fd0*/  LDL.64 R170, [R1+0x338] ;  /* 0x0003380001aa7983 */ /* 0x000f280000100a00 */
[----:B------:R-:W4:Y:S04]  /*16fe0*/  LDL.64 R162, [R1+0x340] ;  /* 0x0003400001a27983 */ /* 0x000f280000100a00 */
[----:B------:R-:W-:Y:S04]  /*16ff0*/  LDGSTS.E [R245+0x40004], desc[UR8][R160.64], !P2 ;  /* 0x40004000a0f57fae */ /* 0x000fe8000d121848 */
        /* <DEDUP_REMOVED lines=19> */
[----:B------:R-:W-:-:S02]  /*17130*/  VIADD R0, R24, 0xffffff67 ;  /* 0xffffff6718007836 */ /* 0x000fc40000000000 */
[----:B------:R-:W4:Y:S01]  /*17140*/  LDC R24, c[0x0][0x230] ;  /* 0x00008c00ff187b82 */ /* 0x000f220000000800 */
[----:B------:R-:W-:Y:S02]  /*17150*/  LDGSTS.E [R245+0x4800c], desc[UR8][R170.64], !P6 ;  /* 0x4800c000aaf57fae */ /* 0x000fe4000f121848 */
[----:B------:R-:W-:Y:S01]  /*17160*/  ISETP.GE.U32.AND P4, PT, R0, 0x7ffffee8, PT ;  /* 0x7ffffee80000780c */ /* 0x000fe20003f86070 */
[----:B-1----:R-:W-:Y:S01]  /*17170*/  VIADD R0, R2, 0xffffff66 ;  /* 0xffffff6602007836 */ /* 0x002fe20000000000 */
[----:B------:R-:W-:Y:S03]  /*17180*/  LDGSTS.E [R245+0x4c00c], desc[UR8][R162.64], !P6 ;  /* 0x4c00c000a2f57fae */ /* 0x000fe6000f121848 */
[----:B------:R-:W1:Y:S01]  /*17190*/  LDC R2, c[0x0][0x230] ;  /* 0x00008c00ff027b82 */ /* 0x000e620000000800 */
[----:B------:R-:W-:Y:S01]  /*171a0*/  ISETP.GE.U32.AND P5, PT, R0, 0x7ffffee7, PT ;  /* 0x7ffffee70000780c */ /* 0x000fe20003fa6070 */
[----:B------:R-:W-:Y:S01]  /*171b0*/  VIADD R0, R11, 0xffffff65 ;  /* 0xffffff650b007836 */ /* 0x000fe20000000000 */
[----:B------:R-:W4:Y:S04]  /*171c0*/  LDL.64 R170, [R1+0x1400] ;  /* 0x0014000001aa7983 */ /* 0x000f280000100a00 */
[----:B------:R-:W-:Y:S01]  /*171d0*/  ISETP.GE.U32.AND P3, PT, R0, 0x7ffffee6, PT ;  /* 0x7ffffee60000780c */ /* 0x000fe20003f66070 */
[----:B------:R-:W-:Y:S01]  /*171e0*/  VIADD R0, R10, 0xffffff4b ;  /* 0xffffff4b0a007836 */ /* 0x000fe20000000000 */
[----:B------:R-:W4:Y:S01]  /*171f0*/  LDL.64 R162, [R1+0xba0] ;  /* 0x000ba00001a27983 */ /* 0x000f220000100a00 */
[----:B------:R-:W1:Y:S03]  /*17200*/  LDC R11, c[0x0][0x230] ;  /* 0x00008c00ff0b7b82 */ /* 0x000e660000000800 */
[----:B------:R-:W-:-:S02]  /*17210*/  ISETP.GE.U32.AND P2, PT, R0, 0x7ffffecc, PT ;  /* 0x7ffffecc0000780c */ /* 0x000fc40003f46070 */
[----:B------:R-:W-:-:S03]  /*17220*/  IADD3 R0, R25, -0xb6, RZ ;  /* 0xffffff4a19007810 */ /* 0x000fc60007ffe0ff */
[----:B------:R-:W1:Y:S01]  /*17230*/  LDC R25, c[0x0][0x230] ;  /* 0x00008c00ff197b82 */ /* 0x000e620000000800 */
[----:B------:R-:W-:Y:S01]  /*17240*/  ISETP.GE.U32.AND P1, PT, R0, 0x7ffffecb, PT ;  /* 0x7ffffecb0000780c */ /* 0x000fe20003f26070 */
[----:B------:R-:W-:-:S05]  /*17250*/  VIADD R0, R9, 0xffffff49 ;  /* 0xffffff4909007836 */ /* 0x000fca0000000000 */
[----:B------:R-:W-:Y:S01]  /*17260*/  ISETP.GE.U32.AND P6, PT, R0, 0x7ffffeca, PT ;  /* 0x7ffffeca0000780c */ /* 0x000fe20003fc6070 */
[----:B------:R-:W-:Y:S01]  /*17270*/  LDGSTS.E [R245+0x50000], desc[UR8][R160.64], !P2 ;  /* 0x50000000a0f57fae */ /* 0x000fe2000d121848 */
[----:B------:R-:W1:Y:S03]  /*17280*/  LDC R10, c[0x0][0x230] ;  /* 0x00008c00ff0a7b82 */ /* 0x000e660000000800 */
[----:B------:R-:W-:Y:S04]  /*17290*/  LDGSTS.E [R245+0x54000], desc[UR8][R144.64], !P2 ;  /* 0x5400000090f57fae */ /* 0x000fe8000d121848 */
[----:B------:R-:W-:Y:S01]  /*172a0*/  LDGSTS.E [R245+0x58000], desc[UR8][R158.64], !P2 ;  /* 0x580000009ef57fae */ /* 0x000fe2000d121848 */
[----:B------:R-:W1:Y:S03]  /*172b0*/  LDC R9, c[0x0][0x230] ;  /* 0x00008c00ff097b82 */ /* 0x000e660000000800 */
        /* <DEDUP_REMOVED lines=14> */
[----:B------:R-:W-:Y:S01]  /*173a0*/  LDGSTS.E [R245+0x54008], desc[UR8][R138.64], !P6 ;  /* 0x540080008af57fae */ /* 0x000fe2000f121848 */
[----:B------:R-:W-:-:S02]  /*173b0*/  VIADD R0, R3, 0xffffff48 ;  /* 0xffffff4803007836 */ /* 0x000fc40000000000 */
[----:B------:R-:W4:Y:S01]  /*173c0*/  LDC R3, c[0x0][0x230] ;  /* 0x00008c00ff037b82 */ /* 0x000f220000000800 */
[----:B------:R-:W4:Y:S04]  /*173d0*/  LDL.64 R168, [R1+0xdb0] ;  /* 0x000db00001a87983 */ /* 0x000f280000100a00 */
[----:B------:R-:W4:Y:S01]  /*173e0*/  LDL.64 R138, [R1+0xda8] ;  /* 0x000da800018a7983 */ /* 0x000f220000100a00 */
[----:B------:R-:W-:Y:S01]  /*173f0*/  ISETP.GE.U32.AND P2, PT, R0, 0x7ffffec9, PT ;  /* 0x7ffffec90000780c */ /* 0x000fe20003f46070 */
[----:B-1----:R-:W-:Y:S02]  /*17400*/  VIADD R0, R2, 0xffffff2b ;  /* 0xffffff2b02007836 */ /* 0x002fe40000000000 */
[----:B------:R-:W1:Y:S03]  /*17410*/  LDC R2, c[0x0][0x230] ;  /* 0x00008c00ff027b82 */ /* 0x000e660000000800 */
[----:B------:R-:W-:Y:S01]  /*17420*/  ISETP.GE.U32.AND P1, PT, R0, 0x7ffffeac, PT ;  /* 0x7ffffeac0000780c */ /* 0x000fe20003f26070 */
[----:B------:R-:W-:Y:S01]  /*17430*/  VIADD R0, R11, 0xffffff2a ;  /* 0xffffff2a0b007836 */ /* 0x000fe20000000000 */
[----:B------:R-:W-:Y:S03]  /*17440*/  LDGSTS.E [R245+0x58008], desc[UR8][R162.64], !P6 ;  /* 0x58008000a2f57fae */ /* 0x000fe6000f121848 */
[----:B------:R-:W1:Y:S01]  /*17450*/  LDC R11, c[0x0][0x230] ;  /* 0x00008c00ff0b7b82 */ /* 0x000e620000000800 */
[----:B------:R-:W-:Y:S01]  /*17460*/  LDGSTS.E [R245+0x5c008], desc[UR8][R172.64], !P6 ;  /* 0x5c008000acf57fae */ /* 0x000fe2000f121848 */
[----:B------:R-:W-:-:S03]  /*17470*/  ISETP.GE.U32.AND P6, PT, R0, 0x7ffffeab, PT ;  /* 0x7ffffeab0000780c */ /* 0x000fc60003fc6070 */
[----:B------:R-:W4:Y:S04]  /*17480*/  LDL.64 R162, [R1+0xdb8] ;  /* 0x000db80001a27983 */ /* 0x000f280000100a00 */
[----:B------:R-:W4:Y:S04]  /*17490*/  LDL.64 R172, [R1+0x1258] ;  /* 0x0012580001ac7983 */ /* 0x000f280000100a00 */
[----:B------:R-:W-:Y:S04]  /*174a0*/  LDGSTS.E [R245+0x5000c], desc[UR8][R160.64], !P2 ;  /* 0x5000c000a0f57fae */ /* 0x000fe8000d121848 */
        /* <DEDUP_REMOVED lines=10> */
[----:B------:R-:W4:Y:S04]  /*17550*/  LDL.64 R154, [R1+0xdd8] ;  /* 0x000dd800019a7983 */ /* 0x000f280000100a00 */
[----:B---3--:R-:W-:Y:S04]  /*17560*/  LDGSTS.E [R245+0x68000], desc[UR8][R152.64], !P1 ;  /* 0x6800000098f57fae */ /* 0x008fe8000c921848 */
[----:B------:R-:W3:Y:S04]  /*17570*/  LDL.64 R152, [R1+0xde0] ;  /* 0x000de00001987983 */ /* 0x000ee80000100a00 */
[----:B--2---:R-:W-:Y:S04]  /*17580*/  LDGSTS.E [R245+0x6c000], desc[UR8][R146.64], !P1 ;  /* 0x6c00000092f57fae */ /* 0x004fe8000c921848 */
[----:B------:R-:W-:Y:S04]  /*17590*/  LDGSTS.E [R245+0x60004], desc[UR8][R170.64], !P6 ;  /* 0x60004000aaf57fae */ /* 0x000fe8000f121848 */
[----:B------:R-:W2:Y:S04]  /*175a0*/  LDL.64 R146, [R1+0xde8] ;  /* 0x000de80001927983 */ /* 0x000ea80000100a00 */
[----:B----4-:R-:W-:Y:S01]  /*175b0*/  LDGSTS.E [R245+0x64004], desc[UR8][R138.64], !P6 ;  /* 0x640040008af57fae */ /* 0x010fe2000f121848 */
[----:B------:R-:W-:-:S02]  /*175c0*/  IADD3 R0, R25, -0xd7, RZ ;  /* 0xffffff2919007810 */ /* 0x000fc40007ffe0ff */
[----:B------:R-:W4:Y:S01]  /*175d0*/  LDC R25, c[0x0][0x230] ;  /* 0x00008c00ff197b82 */ /* 0x000f220000000800 */
[----:B------:R-:W-:Y:S04]  /*175e0*/  LDGSTS.E [R245+0x68004], desc[UR8][R168.64], !P6 ;  /* 0x68004000a8f57fae */ /* 0x000fe8000f121848 */
[----:B------:R-:W4:Y:S04]  /*175f0*/  LDL.64 R170, [R1+0x1510] ;  /* 0x0015100001aa7983 */ /* 0x000f280000100a00 */
[----:B------:R-:W4:Y:S01]  /*17600*/  LDL.64 R138, [R1+0x14f8] ;  /* 0x0014f800018a7983 */ /* 0x000f220000100a00 */
[----:B------:R-:W-:Y:S01]  /*17610*/  ISETP.GE.U32.AND P2, PT, R0, 0x7ffffeaa, PT ;  /* 0x7ffffeaa0000780c */ /* 0x000fe20003f46070 */
[----:B------:R-:W-:-:S02]  /*17620*/  VIADD R0, R24, 0xffffff28 ;  /* 0xffffff2818007836 */ /* 0x000fc40000000000 */
[----:B------:R-:W4:Y:S01]  /*17630*/  LDL.64 R168, [R1+0x1240] ;  /* 0x0012400001a87983 */ /* 0x000f220000100a00 */
[----:B------:R-:W1:Y:S02]  /*17640*/  LDC R24, c[0x0][0x230] ;  /* 0x00008c00ff187b82 */ /* 0x000e640000000800 */
[----:B------:R-:W-:Y:S01]  /*17650*/  ISETP.GE.U32.AND P1, PT, R0, 0x7ffffea9, PT ;  /* 0x7ffffea90000780c */ /* 0x000fe20003f26070 */
[----:B------:R-:W-:Y:S01]  /*17660*/  VIADD R0, R10, 0xffffff0b ;  /* 0xffffff0b0a007836 */ /* 0x000fe20000000000 */
[----:B------:R-:W-:Y:S04]  /*17670*/  LDGSTS.E [R245+0x6c004], desc[UR8][R162.64], !P6 ;  /* 0x6c004000a2f57fae */ /* 0x000fe8000f121848 */
[----:B------:R-:W-:Y:S01]  /*17680*/  ISETP.GE.U32.AND P6, PT, R0, 0x7ffffe8c, PT ;  /* 0x7ffffe8c0000780c */ /* 0x000fe20003fc6070 */
[----:B------:R-:W1:Y:S01]  /*17690*/  LDC R10, c[0x0][0x230] ;  /* 0x00008c00ff0a7b82 */ /* 0x000e620000000800 */
        /* <DEDUP_REMOVED lines=16> */
[----:B------:R-:W2:Y:S04]  /*177a0*/  LDL.64 R146, [R1+0x12a0] ;  /* 0x0012a00001927983 */ /* 0x000ea80000100a00 */
[----:B----4-:R-:W-:Y:S01]  /*177b0*/  LDGSTS.E [R245+0x70000], desc[UR8][R138.64], !P6 ;  /* 0x700000008af57fae */ /* 0x010fe2000f121848 */
[----:B-1----:R-:W-:-:S02]  /*177c0*/  VIADD R0, R2, 0xffffff0a ;  /* 0xffffff0a02007836 */ /* 0x002fc40000000000 */
        /* <DEDUP_REMOVED lines=8> */
[----:B------:R-:W-:Y:S01]  /*17850*/  LDGSTS.E [R245+0x7c000], desc[UR8][R172.64], !P6 ;  /* 0x7c000000acf57fae */ /* 0x000fe2000f121848 */
[----:B------:R-:W-:-:S03]  /*17860*/  IADD3 R0, R3, -0xf8, RZ ;  /* 0xffffff0803007810 */ /* 0x000fc60007ffe0ff */
[----:B------:R-:W4:Y:S01]  /*17870*/  LDL.64 R174, [R1+0xdf8] ;  /* 0x000df80001ae7983 */ /* 0x000f220000100a00 */
[----:B------:R-:W-:-:S03]  /*17880*/  ISETP.GE.U32.AND P6, PT, R0, 0x7ffffe89, PT ;  /* 0x7ffffe890000780c */ /* 0x000fc60003fc6070 */
[----:B------:R-:W4:Y:S04]  /*17890*/  LDL.64 R168, [R1+0x12b0] ;  /* 0x0012b00001a87983 */ /* 0x000f280000100a00 */
[----:B------:R-:W-:Y:S01]  /*178a0*/  LDGSTS.E [R245+0x70004], desc[UR8][R162.64], !P2 ;  /* 0x70004000a2f57fae */ /* 0x000fe2000d121848 */
[----:B------:R-:W1:Y:S03]  /*178b0*/  LDC R3, c[0x0][0x230] ;  /* 0x00008c00ff037b82 */ /* 0x000e660000000800 */
        /* <DEDUP_REMOVED lines=21> */
[----:B------:R-:W4:Y:S04]  /*17a10*/  LDL.64 R138, [R1+0x390] ;  /* 0x00039000018a7983 */ /* 0x000f280000100a00 */
[----:B------:R1:W-:Y:S04]  /*17a20*/  LDGSTS.E [R245+0x7c00c], desc[UR8][R168.64], !P6 ;  /* 0x7c00c000a8f57fae */ /* 0x0003e8000f121848 */
[----:B------:R-:W4:Y:S04]  /*17a30*/  LDL.64 R168, [R1+0x3b0] ;  /* 0x0003b00001a87983 */ /* 0x000f280000100a00 */
[----:B------:R-:W-:Y:S04]  /*17a40*/  LDGSTS.E [R246+0x40000], desc[UR8][R162.64], !P4 ;  /* 0x40000000a2f67fae */ /* 0x000fe8000e121848 */
        /* <DEDUP_REMOVED lines=18> */
[----:B------:R-:W-:-:S02]  /*17b70*/  VIADD R0, R24, 0xffffff64 ;  /* 0xffffff6418007836 */ /* 0x000fc40000000000 */
[----:B------:R-:W4:Y:S01]  /*17b80*/  LDC R24, c[0x0][0x230] ;  /* 0x00008c00ff187b82 */ /* 0x000f220000000800 */
[----:B------:R-:W-:Y:S04]  /*17b90*/  LDGSTS.E [R246+0x48008], desc[UR8][R170.64], !P3 ;  /* 0x48008000aaf67fae */ /* 0x000fe8000d921848 */
[----:B------:R-:W2:Y:S01]  /*17ba0*/  LDL.64 R138, [R1+0xc80] ;  /* 0x000c8000018a7983 */ /* 0x000ea20000100a00 */
[----:B------:R-:W-:Y:S01]  /*17bb0*/  ISETP.GE.U32.AND P2, PT, R0, 0x7ffffee5, PT ;  /* 0x7ffffee50000780c */ /* 0x000fe20003f46070 */
[----:B------:R-:W-:Y:S02]  /*17bc0*/  VIADD R0, R11, 0xffffff63 ;  /* 0xffffff630b007836 */ /* 0x000fe40000000000 */
[----:B------:R-:W-:Y:S01]  /*17bd0*/  LDGSTS.E [R246+0x4c008], desc[UR8][R168.64], !P3 ;  /* 0x4c008000a8f67fae */ /* 0x000fe2000d921848 */
[----:B------:R-:W2:Y:S02]  /*17be0*/  LDC R11, c[0x0][0x230] ;  /* 0x00008c00ff0b7b82 */ /* 0x000ea40000000800 */
[----:B------:R-:W-:Y:S01]  /*17bf0*/  ISETP.GE.U32.AND P1, PT, R0, 0x7ffffee4, PT ;  /* 0x7ffffee40000780c */ /* 0x000fe20003f26070 */
[----:B-1----:R-:W-:Y:S01]  /*17c00*/  VIADD R0, R2, 0xffffff62 ;  /* 0xffffff6202007836 */ /* 0x002fe20000000000 */
[----:B------:R-:W2:Y:S04]  /*17c10*/  LDL.64 R170, [R1+0xcb8] ;  /* 0x000cb80001aa7983 */ /* 0x000ea80000100a00 */
[----:B------:R-:W-:Y:S01]  /*17c20*/  ISETP.GE.U32.AND P6, PT, R0, 0x7ffffee3, PT ;  /* 0x7ffffee30000780c */ /* 0x000fe20003fc6070 */
[----:B------:R-:W-:Y:S01]  /*17c30*/  VIADD R0, R10, 0xffffff61 ;  /* 0xffffff610a007836 */ /* 0x000fe20000000000 */
[----:B------:R-:W1:Y:S01]  /*17c40*/  LDC R2, c[0x0][0x230] ;  /* 0x00008c00ff027b82 */ /* 0x000e620000000800 */
[----:B------:R-:W2:Y:S03]  /*17c50*/  LDL.64 R168, [R1+0xcc0] ;  /* 0x000cc00001a87983 */ /* 0x000ea60000100a00 */
[----:B------:R-:W-:Y:S01]  /*17c60*/  ISETP.GE.U32.AND P4, PT, R0, 0x7ffffee2, PT ;  /* 0x7ffffee20000780c */ /* 0x000fe20003f86070 */
[----:B------:R-:W-:Y:S01]  /*17c70*/  LDGSTS.E [R246+0x4000c], desc[UR8][R162.64], !P2 ;  /* 0x4000c000a2f67fae */ /* 0x000fe2000d121848 */
[----:B------:R-:W-:-:S02]  /*17c80*/  IADD3 R0, R9, -0xb9, RZ ;  /* 0xffffff4709007810 */ /* 0x000fc40007ffe0ff */
[----:B------:R-:W1:Y:S02]  /*17c90*/  LDC R10, c[0x0][0x230] ;  /* 0x00008c00ff0a7b82 */ /* 0x000e640000000800 */
[----:B------:R-:W-:Y:S01]  /*17ca0*/  ISETP.GE.U32.AND P5, PT, R0, 0x7ffffec8, PT ;  /* 0x7ffffec80000780c */ /* 0x000fe20003fa6070 */
[----:B----4-:R-:W-:-:S05]  /*17cb0*/  VIADD R0, R24, 0xffffff46 ;  /* 0xffffff4618007836 */ /* 0x010fca0000000000 */
[----:B------:R-:W-:Y:S01]  /*17cc0*/  ISETP.GE.U32.AND P3, PT, R0, 0x7ffffec7, PT ;  /* 0x7ffffec70000780c */ /* 0x000fe20003f66070 */
[----:B------:R-:W4:Y:S04]  /*17cd0*/  LDL.64 R162, [R1+0x1108] ;  /* 0x0011080001a27983 */ /* 0x000f280000100a00 */
[----:B------:R-:W-:Y:S01]  /*17ce0*/  LDGSTS.E [R246+0x4400c], desc[UR8][R144.64], !P2 ;  /* 0x4400c00090f67fae */ /* 0x000fe2000d121848 */
[----:B------:R-:W4:Y:S03]  /*17cf0*/  LDC R24, c[0x0][0x230] ;  /* 0x00008c00ff187b82 */ /* 0x000f260000000800 */
[----:B------:R-:W-:Y:S05]  /*17d00*/  LDGSTS.E [R246+0x4800c], desc[UR8][R160.64], !P2 ;  /* 0x4800c000a0f67fae */ /* 0x000fea000d121848 */
[----:B------:R-:W4:Y:S01]  /*17d10*/  LDC R9, c[0x0][0x230] ;  /* 0x00008c00ff097b82 */ /* 0x000f220000000800 */
        /* <DEDUP_REMOVED lines=14> */
[----:B------:R-:W-:Y:S01]  /*17e00*/  LDGSTS.E [R246+0x54004], desc[UR8][R138.64], !P3 ;  /* 0x540040008af67fae */ /* 0x000fe2000d921848 */
[----:B------:R-:W-:-:S02]  /*17e10*/  VIADD R0, R3, 0xffffff45 ;  /* 0xffffff4503007836 */ /* 0x000fc40000000000 */
[----:B------:R-:W2:Y:S01]  /*17e20*/  LDC R3, c[0x0][0x230] ;  /* 0x00008c00ff037b82 */ /* 0x000ea20000000800 */
[----:B------:R-:W2:Y:S02]  /*17e30*/  LDL.64 R138, [R1+0xdf0] ;  /* 0x000df000018a7983 */ /* 0x000ea40000100a00 */
[----:B------:R-:W-:Y:S01]  /*17e40*/  ISETP.GE.U32.AND P2, PT, R0, 0x7ffffec6, PT ;  /* 0x7ffffec60000780c */ /* 0x000fe20003f46070 */
[----:B-1----:R-:W-:Y:S01]  /*17e50*/  VIADD R0, R2, 0xffffff44 ;  /* 0xffffff4402007836 */ /* 0x002fe20000000000 */
[----:B------:R-:W-:Y:S03]  /*17e60*/  LDGSTS.E [R246+0x58004], desc[UR8][R170.64], !P3 ;  /* 0x58004000aaf67fae */ /* 0x000fe6000d921848 */
[----:B------:R-:W1:Y:S01]  /*17e70*/  LDC R2, c[0x0][0x230] ;  /* 0x00008c00ff027b82 */ /* 0x000e620000000800 */
[----:B------:R-:W-:Y:S01]  /*17e80*/  ISETP.GE.U32.AND P5, PT, R0, 0x7ffffec5, PT ;  /* 0x7ffffec50000780c */ /* 0x000fe20003fa6070 */
[----:B------:R-:W-:Y:S01]  /*17e90*/  VIADD R0, R10, 0xffffff27 ;  /* 0xffffff270a007836 */ /* 0x000fe20000000000 */
[----:B------:R-:W-:Y:S04]  /*17ea0*/  LDGSTS.E [R246+0x5c004], desc[UR8][R168.64], !P3 ;  /* 0x5c004000a8f67fae */ /* 0x000fe8000d921848 */
[----:B------:R-:W-:Y:S01]  /*17eb0*/  ISETP.GE.U32.AND P3, PT, R0, 0x7ffffea8, PT ;  /* 0x7ffffea80000780c */ /* 0x000fe20003f66070 */
[----:B------:R-:W1:Y:S01]  /*17ec0*/  LDC R10, c[0x0][0x230] ;  /* 0x00008c00ff0a7b82 */ /* 0x000e620000000800 */
[----:B------:R-:W2:Y:S04]  /*17ed0*/  LDL.64 R170, [R1+0x1430] ;  /* 0x0014300001aa7983 */ /* 0x000ea80000100a00 */
[----:B----4-:R-:W-:Y:S04]  /*17ee0*/  LDGSTS.E [R246+0x50008], desc[UR8][R162.64], !P2 ;  /* 0x50008000a2f67fae */ /* 0x010fe8000d121848 */
[----:B------:R-:W4:Y:S04]  /*17ef0*/  LDL.64 R168, [R1+0x1420] ;  /* 0x0014200001a87983 */ /* 0x000f280000100a00 */
[----:B------:R-:W4:Y:S04]  /*17f00*/  LDL.64 R162, [R1+0xe60] ;  /* 0x000e600001a27983 */ /* 0x000f280000100a00 */
[----:B------:R-:W-:Y:S04]  /*17f10*/  LDGSTS.E [R246+0x54008], desc[UR8][R144.64], !P2 ;  /* 0x5400800090f67fae */ /* 0x000fe8000d121848 */
        /* <DEDUP_REMOVED lines=16> */
[----:B------:R-:W-:-:S02]  /*18020*/  IADD3 R0, R11, -0xda, RZ ;  /* 0xffffff260b007810 */ /* 0x000fc40007ffe0ff */
[----:B------:R-:W1:Y:S01]  /*18030*/  LDC R11, c[0x0][0x230] ;  /* 0x00008c00ff0b7b82 */ /* 0x000e620000000800 */
[----:B------:R-:W-:Y:S04]  /*18040*/  LDGSTS.E [R246+0x68000], desc[UR8][R174.64], !P3 ;  /* 0x68000000aef67fae */ /* 0x000fe8000d921848 */
[----:B------:R-:W2:Y:S01]  /*18050*/  LDL.64 R138, [R1+0xea0] ;  /* 0x000ea000018a7983 */ /* 0x000ea20000100a00 */
[----:B------:R-:W-:Y:S01]  /*18060*/  ISETP.GE.U32.AND P2, PT, R0, 0x7ffffea7, PT ;  /* 0x7ffffea70000780c */ /* 0x000fe20003f46070 */
[----:B------:R-:W-:Y:S02]  /*18070*/  VIADD R0, R25, 0xffffff25 ;  /* 0xffffff2519007836 */ /* 0x000fe40000000000 */
[----:B------:R-:W-:Y:S01]  /*18080*/  LDGSTS.E [R246+0x6c000], desc[UR8][R172.64], !P3 ;  /* 0x6c000000acf67fae */ /* 0x000fe2000d921848 */
[----:B------:R-:W1:Y:S02]  /*18090*/  LDC R25, c[0x0][0x230] ;  /* 0x00008c00ff197b82 */ /* 0x000e640000000800 */
[----:B------:R-:W-:Y:S01]  /*180a0*/  ISETP.GE.U32.AND P5, PT, R0, 0x7ffffea6, PT ;  /* 0x7ffffea60000780c */ /* 0x000fe20003fa6070 */
[----:B------:R-:W-:Y:S01]  /*180b0*/  VIADD R0, R24, 0xffffff24 ;  /* 0xffffff2418007836 */ /* 0x000fe20000000000 */
[----:B------:R-:W2:Y:S04]  /*180c0*/  LDL.64 R174, [R1+0x1300] ;  /* 0x0013000001ae7983 */ /* 0x000ea80000100a00 */
[----:B------:R-:W-:Y:S01]  /*180d0*/  ISETP.GE.U32.AND P3, PT, R0, 0x7ffffea5, PT ;  /* 0x7ffffea50000780c */ /* 0x000fe20003f66070 */
[----:B----4-:R-:W-:Y:S01]  /*180e0*/  LDGSTS.E [R246+0x60004], desc[UR8][R168.64], !P2 ;  /* 0x60004000a8f67fae */ /* 0x010fe2000d121848 */
[----:B------:R-:W4:Y:S03]  /*180f0*/  LDC R24, c[0x0][0x230] ;  /* 0x00008c00ff187b82 */ /* 0x000f260000000800 */
        /* <DEDUP_REMOVED lines=16> */
[----:B------:R-:W4:Y:S01]  /*18200*/  LDL.64 R154, [R1+0x12f0] ;  /* 0x0012f000019a7983 */ /* 0x000f220000100a00 */
[----:B------:R-:W-:-:S02]  /*18210*/  VIADD R0, R9, 0xffffff07 ;  /* 0xffffff0709007836 */ /* 0x000fc40000000000 */
[----:B------:R-:W4:Y:S01]  /*18220*/  LDC R9, c[0x0][0x230] ;  /* 0x00008c00ff097b82 */ /* 0x000f220000000800 */
[----:B------:R-:W4:Y:S04]  /*18230*/  LDL.64 R170, [R1+0xef8] ;  /* 0x000ef80001aa7983 */ /* 0x000f280000100a00 */
[----:B---3--:R-:W-:Y:S01]  /*18240*/  LDGSTS.E [R246+0x6400c], desc[UR8][R152.64], !P3 ;  /* 0x6400c00098f67fae */ /* 0x008fe2000d921848 */
[----:B------:R-:W-:-:S03]  /*18250*/  ISETP.GE.U32.AND P2, PT, R0, 0x7ffffe88, PT ;  /* 0x7ffffe880000780c */ /* 0x000fc60003f46070 */
[----:B------:R-:W3:Y:S04]  /*18260*/  LDL.64 R152, [R1+0x1530] ;  /* 0x0015300001987983 */ /* 0x000ee80000100a00 */
[----:B--2---:R-:W-:Y:S01]  /*18270*/  LDGSTS.E [R246+0x6800c], desc[UR8][R146.64], !P3 ;  /* 0x6800c00092f67fae */ /* 0x004fe2000d921848 */
[----:B------:R-:W-:Y:S02]  /*18280*/  VIADD R0, R3, 0xffffff06 ;  /* 0xffffff0603007836 */ /* 0x000fe40000000000 */
[----:B------:R-:W2:Y:S01]  /*18290*/  LDC R3, c[0x0][0x230] ;  /* 0x00008c00ff037b82 */ /* 0x000ea20000000800 */
[----:B------:R-:W2:Y:S04]  /*182a0*/  LDL.64 R146, [R1+0x1318] ;  /* 0x0013180001927983 */ /* 0x000ea80000100a00 */
[----:B------:R-:W-:Y:S04]  /*182b0*/  LDGSTS.E [R246+0x6c00c], desc[UR8][R138.64], !P3 ;  /* 0x6c00c0008af67fae */ /* 0x000fe8000d921848 */
[----:B------:R-:W3:Y:S01]  /*182c0*/  LDL.64 R138, [R1+0x12f8] ;  /* 0x0012f800018a7983 */ /* 0x000ee20000100a00 */
[----:B------:R-:W-:-:S02]  /*182d0*/  ISETP.GE.U32.AND P5, PT, R0, 0x7ffffe87, PT ;  /* 0x7ffffe870000780c */ /* 0x000fc40003fa6070 */
[----:B-1----:R-:W-:Y:S02]  /*182e0*/  IADD3 R0, R2, -0xfb, RZ ;  /* 0xffffff0502007810 */ /* 0x002fe40007ffe0ff */
[----:B------:R-:W1:Y:S02]  /*182f0*/  LDC R2, c[0x0][0x230] ;  /* 0x00008c00ff027b82 */ /* 0x000e640000000800 */
[----:B------:R-:W-:Y:S01]  /*18300*/  ISETP.GE.U32.AND P3, PT, R0, 0x7ffffe86, PT ;  /* 0x7ffffe860000780c */ /* 0x000fe20003f66070 */
[----:B----4-:R-:W-:Y:S04]  /*18310*/  LDGSTS.E [R246+0x70000], desc[UR8][R144.64], !P2 ;  /* 0x7000000090f67fae */ /* 0x010fe8000d121848 */
[----:B------:R-:W-:Y:S04]  /*18320*/  LDGSTS.E [R246+0x74000], desc[UR8][R168.64], !P2 ;  /* 0x74000000a8f67fae */ /* 0x000fe8000d121848 */
[----:B------:R-:W-:Y:S04]  /*18330*/  LDGSTS.E [R246+0x78000], desc[UR8][R162.64], !P2 ;  /* 0x78000000a2f67fae */ /* 0x000fe8000d121848 */
[----:B------:R-:W4:Y:S04]  /*18340*/  LDL.64 R144, [R1+0x1320] ;  /* 0x0013200001907983 */ /* 0x000f280000100a00 */
[----:B------:R-:W4:Y:S04]  /*18350*/  LDL.64 R168, [R1+0x3d0] ;  /* 0x0003d00001a87983 */ /* 0x000f280000100a00 */
        /* <DEDUP_REMOVED lines=9> */
[----:B------:R-:W4:Y:S04]  /*183f0*/  LDL.64 R156, [R1+0x3f0] ;  /* 0x0003f000019c7983 */ /* 0x000f280000100a00 */
[----:B------:R-:W-:Y:S04]  /*18400*/  LDGSTS.E [R246+0x70008], desc[UR8][R176.64], !P3 ;  /* 0x70008000b0f67fae */ /* 0x000fe8000d921848 */
[----:B------:R-:W4:Y:S01]  /*18410*/  LDL.64 R154, [R1+0x3f8] ;  /* 0x0003f800019a7983 */ /* 0x000f220000100a00 */
[----:B------:R-:W-:-:S02]  /*18420*/  VIADD R0, R10, 0xffffff04 ;  /* 0xffffff040a007836 */ /* 0x000fc40000000000 */
[----:B------:R-:W1:Y:S01]  /*18430*/  LDC R10, c[0x0][0x230] ;  /* 0x00008c00ff0a7b82 */ /* 0x000e620000000800 */
[----:B------:R-:W4:Y:S04]  /*18440*/  LDL.64 R176, [R1+0xc70] ;  /* 0x000c700001b07983 */ /* 0x000f280000100a00 */
[----:B---3--:R-:W-:Y:S01]  /*18450*/  LDGSTS.E [R246+0x74008], desc[UR8][R138.64], !P3 ;  /* 0x740080008af67fae */ /* 0x008fe2000d921848 */
[----:B------:R-:W-:-:S03]  /*18460*/  ISETP.GE.U32.AND P2, PT, R0, 0x7ffffe85, PT ;  /* 0x7ffffe850000780c */ /* 0x000fc60003f46070 */
[----:B------:R-:W-:Y:S04]  /*18470*/  LDGSTS.E [R246+0x78008], desc[UR8][R174.64], !P3 ;  /* 0x78008000aef67fae */ /* 0x000fe8000d921848 */
[----:B------:R-:W-:Y:S04]  /*18480*/  LDGSTS.E [R246+0x7c008], desc[UR8][R172.64], !P3 ;  /* 0x7c008000acf67fae */ /* 0x000fe8000d921848 */
[----:B------:R-:W3:Y:S04]  /*18490*/  LDL.64 R138, [R1+0x400] ;  /* 0x00040000018a7983 */ /* 0x000ee80000100a00 */
[----:B------:R-:W-:Y:S04]  /*184a0*/  LDGSTS.E [R246+0x7000c], desc[UR8][R152.64], !P2 ;  /* 0x7000c00098f67fae */ /* 0x000fe8000d121848 */
[----:B--2---:R-:W-:Y:S01]  /*184b0*/  LDGSTS.E [R246+0x7400c], desc[UR8][R146.64], !P2 ;  /* 0x7400c00092f67fae */ /* 0x004fe2000d121848 */
[----:B------:R-:W-:-:S02]  /*184c0*/  VIADD R0, R24, 0xffffff60 ;  /* 0xffffff6018007836 */ /* 0x000fc40000000000 */
[----:B------:R-:W2:Y:S01]  /*184d0*/  LDC R24, c[0x0][0x230] ;  /* 0x00008c00ff187b82 */ /* 0x000ea20000000800 */
[----:B------:R-:W2:Y:S04]  /*184e0*/  LDL.64 R174, [R1+0xc50] ;  /* 0x000c500001ae7983 */ /* 0x000ea80000100a00 */
[----:B------:R-:W2:Y:S04]  /*184f0*/  LDL.64 R152, [R1+0xf08] ;  /* 0x000f080001987983 */ /* 0x000ea80000100a00 */
[----:B------:R-:W2:Y:S04]  /*18500*/  LDL.64 R146, [R1+0x410] ;  /* 0x0004100001927983 */ /* 0x000ea80000100a00 */
[----:B------:R-:W2:Y:S04]  /*18510*/  LDL.64 R172, [R1+0x1188] ;  /* 0x0011880001ac7983 */ /* 0x000ea80000100a00 */
[----:B----4-:R-:W-:Y:S04]  /*18520*/  LDGSTS.E [R246+0x7800c], desc[UR8][R144.64], !P2 ;  /* 0x7800c00090f67fae */ /* 0x010fe8000d121848 */
[----:B------:R-:W4:Y:S04]  /*18530*/  LDL.64 R144, [R1+0x418] ;  /* 0x0004180001907983 */ /* 0x000f280000100a00 */
[----:B------:R-:W-:Y:S04]  /*18540*/  LDGSTS.E [R246+0x7c00c], desc[UR8][R142.64], !P2 ;  /* 0x7c00c0008ef67fae */ /* 0x000fe8000d121848 */
[----:B------:R-:W-:Y:S04]  /*18550*/  LDGSTS.E [R247+0x40000], desc[UR8][R170.64], !P1 ;  /* 0x40000000aaf77fae */ /* 0x000fe8000c921848 */
[----:B------:R-:W-:Y:S04]  /*18560*/  LDGSTS.E [R247+0x44000], desc[UR8][R168.64], !P1 ;  /* 0x44000000a8f77fae */ /* 0x000fe8000c921848 */
[----:B------:R-:W4:Y:S04]  /*18570*/  LDL.64 R142, [R1+0x420] ;  /* 0x00042000018e7983 */ /* 0x000f280000100a00 */
[----:B------:R-:W-:Y:S04]  /*18580*/  LDGSTS.E [R247+0x48000], desc[UR8][R162.64], !P1 ;  /* 0x48000000a2f77fae */ /* 0x000fe8000c921848 */
[----:B------:R-:W-:Y:S01]  /*18590*/  LDGSTS.E [R247+0x4c000], desc[UR8][R160.64], !P1 ;  /* 0x4c000000a0f77fae */ /* 0x000fe2000c921848 */
[----:B------:R-:W-:-:S03]  /*185a0*/  ISETP.GE.U32.AND P5, PT, R0, 0x7ffffee1, PT ;  /* 0x7ffffee10000780c */ /* 0x000fc60003fa6070 */
[----:B------:R-:W4:Y:S04]  /*185b0*/  LDL.64 R170, [R1+0xc48] ;  /* 0x000c480001aa7983 */ /* 0x000f280000100a00 */
[----:B------:R-:W-:Y:S04]  /*185c0*/  LDGSTS.E [R247+0x40004], desc[UR8][R158.64], !P6 ;  /* 0x400040009ef77fae */ /* 0x000fe8000f121848 */
[----:B------:R-:W-:Y:S04]  /*185d0*/  LDGSTS.E [R247+0x44004], desc[UR8][R156.64], !P6 ;  /* 0x440040009cf77fae */ /* 0x000fe8000f121848 */
[----:B------:R-:W4:Y:S04]  /*185e0*/  LDL.64 R168, [R1+0xc40] ;  /* 0x000c400001a87983 */ /* 0x000f280000100a00 */
[----:B------:R-:W-:Y:S01]  /*185f0*/  LDGSTS.E [R247+0x48004], desc[UR8][R154.64], !P6 ;  /* 0x480040009af77fae */ /* 0x000fe2000f121848 */
[----:B------:R-:W-:-:S02]  /*18600*/  VIADD R0, R11, 0xffffff43 ;  /* 0xffffff430b007836 */ /* 0x000fc40000000000 */
[----:B------:R-:W1:Y:S01]  /*18610*/  LDC R11, c[0x0][0x230] ;  /* 0x00008c00ff0b7b82 */ /* 0x000e620000000800 */
[----:B------:R-:W4:Y:S04]  /*18620*/  LDL.64 R162, [R1+0xc38] ;  /* 0x000c380001a27983 */ /* 0x000f280000100a00 */
[----:B------:R-:W4:Y:S04]  /*18630*/  LDL.64 R160, [R1+0x11b8] ;  /* 0x0011b80001a07983 */ /* 0x000f280000100a00 */
[----:B------:R-:W4:Y:S04]  /*18640*/  LDL.64 R158, [R1+0xc30] ;  /* 0x000c3000019e7983 */ /* 0x000f280000100a00 */
[----:B------:R-:W4:Y:S04]  /*18650*/  LDL.64 R156, [R1+0xc28] ;  /* 0x000c2800019c7983 */ /* 0x000f280000100a00 */
[----:B------:R-:W4:Y:S04]  /*18660*/  LDL.64 R154, [R1+0xc20] ;  /* 0x000c2000019a7983 */ /* 0x000f280000100a00 */
[----:B---3--:R-:W-:Y:S04]  /*18670*/  LDGSTS.E [R247+0x4c004], desc[UR8][R138.64], !P6 ;  /* 0x4c0040008af77fae */ /* 0x008fe8000f121848 */
[----:B------:R-:W3:Y:S01]  /*18680*/  LDL.64 R138, [R1+0xc78] ;  /* 0x000c7800018a7983 */ /* 0x000ee20000100a00 */
[----:B------:R-:W-:-:S03]  /*18690*/  ISETP.GE.U32.AND P3, PT, R0, 0x7ffffec4, PT ;  /* 0x7ffffec40000780c */ /* 0x000fc60003f66070 */
[----:B--2---:R-:W-:Y:S04]  /*186a0*/  LDGSTS.E [R247+0x40008], desc[UR8][R152.64], !P4 ;  /* 0x4000800098f77fae */ /* 0x004fe8000e121848 */
[----:B------:R-:W-:Y:S04]  /*186b0*/  LDGSTS.E [R247+0x44008], desc[UR8][R146.64], !P4 ;  /* 0x4400800092f77fae */ /* 0x000fe8000e121848 */
[----:B------:R-:W2:Y:S04]  /*186c0*/  LDL.64 R152, [R1+0x11d8] ;  /* 0x0011d80001987983 */ /* 0x000ea80000100a00 */
[----:B------:R-:W2:Y:S04]  /*186d0*/  LDL.64 R146, [R1+0xc08] ;  /* 0x000c080001927983 */ /* 0x000ea80000100a00 */
[----:B----4-:R-:W-:Y:S04]  /*186e0*/  LDGSTS.E [R247+0x48008], desc[UR8][R144.64], !P4 ;  /* 0x4800800090f77fae */ /* 0x010fe8000e121848 */
[----:B------:R-:W4:Y:S04]  /*186f0*/  LDL.64 R144, [R1+0xc00] ;  /* 0x000c000001907983 */ /* 0x000f280000100a00 */
[----:B------:R-:W-:Y:S04]  /*18700*/  LDGSTS.E [R247+0x4c008], desc[UR8][R142.64], !P4 ;  /* 0x4c0080008ef77fae */ /* 0x000fe8000e121848 */
[----:B------:R-:W-:Y:S04]  /*18710*/  LDGSTS.E [R247+0x4000c], desc[UR8][R190.64], !P5 ;  /* 0x4000c000bef77fae */ /* 0x000fe8000e921848 */
[----:B------:R-:W-:Y:S04]  /*18720*/  LDGSTS.E [R247+0x4400c], desc[UR8][R188.64], !P5 ;  /* 0x4400c000bcf77fae */ /* 0x000fe8000e921848 */
[----:B------:R-:W-:Y:S04]  /*18730*/  LDGSTS.E [R247+0x4800c], desc[UR8][R186.64], !P5 ;  /* 0x4800c000baf77fae */ /* 0x000fe8000e921848 */
[----:B------:R-:W-:Y:S04]  /*18740*/  LDGSTS.E [R247+0x4c00c], desc[UR8][R184.64], !P5 ;  /* 0x4c00c000b8f77fae */ /* 0x000fe8000e921848 */
[----:B------:R-:W-:Y:S04]  /*18750*/  LDGSTS.E [R247+0x50000], desc[UR8][R178.64], !P3 ;  /* 0x50000000b2f77fae */ /* 0x000fe8000d921848 */
[----:B------:R-:W4:Y:S01]  /*18760*/  LDL.64 R142, [R1+0xbe8] ;  /* 0x000be800018e7983 */ /* 0x000f220000100a00 */
[----:B------:R-:W-:-:S02]  /*18770*/  VIADD R0, R9, 0xffffff42 ;  /* 0xffffff4209007836 */ /* 0x000fc40000000000 */
[----:B------:R-:W4:Y:S01]  /*18780*/  LDC R9, c[0x0][0x230] ;  /* 0x00008c00ff097b82 */ /* 0x000f220000000800 */
[----:B------:R-:W4:Y:S04]  /*18790*/  LDL.64 R190, [R1+0xfe8] ;  /* 0x000fe80001be7983 */ /* 0x000f280000100a00 */
[----:B------:R-:W4:Y:S04]  /*187a0*/  LDL.64 R188, [R1+0xff0] ;  /* 0x000ff00001bc7983 */ /* 0x000f280000100a00 */
[----:B------:R-:W4:Y:S04]  /*187b0*/  LDL.64 R186, [R1+0xff8] ;  /* 0x000ff80001ba7983 */ /* 0x000f280000100a00 */
[----:B------:R-:W4:Y:S04]  /*187c0*/  LDL.64 R184, [R1+0x1450] ;  /* 0x0014500001b87983 */ /* 0x000f280000100a00 */
[----:B------:R-:W4:Y:S04]  /*187d0*/  LDL.64 R178, [R1+0x1008] ;  /* 0x0010080001b27983 */ /* 0x000f280000100a00 */
[----:B---3--:R-:W-:Y:S01]  /*187e0*/  LDGSTS.E [R247+0x54000], desc[UR8][R138.64], !P3 ;  /* 0x540000008af77fae */ /* 0x008fe2000d921848 */
[----:B------:R-:W-:-:S03]  /*187f0*/  ISETP.GE.U32.AND P2, PT, R0, 0x7ffffec3, PT ;  /* 0x7ffffec30000780c */ /* 0x000fc60003f46070 */
[----:B------:R-:W3:Y:S01]  /*18800*/  LDL.64 R138, [R1+0x1438] ;  /* 0x00143800018a7983 */ /* 0x000ee20000100a00 */
[----:B------:R-:W-:Y:S02]  /*18810*/  IADD3 R0, R3, -0xbf, RZ ;  /* 0xffffff4103007810 */ /* 0x000fe40007ffe0ff */
[----:B------:R-:W3:Y:S01]  /*18820*/  LDC R3, c[0x0][0x230] ;  /* 0x00008c00ff037b82 */ /* 0x000ee20000000800 */
[----:B------:R-:W-:Y:S01]  /*18830*/  LDGSTS.E [R247+0x58000], desc[UR8][R176.64], !P3 ;  /* 0x58000000b0f77fae */ /* 0x000fe2000d921848 */
[----:B------:R-:W-:Y:S01]  /*18840*/  ISETP.GE.U32.AND P1, PT, R0, 0x7ffffec2, PT ;  /* 0x7ffffec20000780c */ /* 0x000fe20003f26070 */
[----:B-1----:R-:W-:Y:S02]  /*18850*/  VIADD R0, R2, 0xffffff40 ;  /* 0xffffff4002007836 */ /* 0x002fe40000000000 */
[----:B------:R-:W-:Y:S03]  /*18860*/  LDGSTS.E [R247+0x5c000], desc[UR8][R174.64], !P3 ;  /* 0x5c000000aef77fae */ /* 0x000fe6000d921848 */
[----:B------:R-:W-:Y:S01]  /*18870*/  ISETP.GE.U32.AND P6, PT, R0, 0x7ffffec1, PT ;  /* 0x7ffffec10000780c */ /* 0x000fe20003fc6070 */
[----:B------:R-:W-:Y:S01]  /*18880*/  VIADD R0, R26, 0xffffff23 ;  /* 0xffffff231a007836 */ /* 0x000fe20000000000 */
[----:B------:R-:W-:Y:S01]  /*18890*/  LDGSTS.E [R247+0x50004], desc[UR8][R172.64], !P2 ;  /* 0x50004000acf77fae */ /* 0x000fe2000d121848 */
[----:B------:R-:W1:Y:S03]  /*188a0*/  LDC R2, c[0x0][0x230] ;  /* 0x00008c00ff027b82 */ /* 0x000e660000000800 */
[----:B------:R-:W-:Y:S01]  /*188b0*/  ISETP.GE.U32.AND P4, PT, R0, 0x7ffffea4, PT ;  /* 0x7ffffea40000780c */ /* 0x000fe20003f86070 */
[----:B------:R-:W3:Y:S04]  /*188c0*/  LDL.64 R176, [R1+0x1010] ;  /* 0x0010100001b07983 */ /* 0x000ee80000100a00 */
        /* <DEDUP_REMOVED lines=15> */
[----:B--2---:R-:W-:Y:S04]  /*189c0*/  LDGSTS.E [R247+0x5000c], desc[UR8][R152.64], !P6 ;  /* 0x5000c00098f77fae */ /* 0x004fe8000f121848 */
[----:B------:R-:W2:Y:S04]  /*189d0*/  LDL.64 R154, [R1+0x1360] ;  /* 0x00136000019a7983 */ /* 0x000ea80000100a00 */
[----:B------:R-:W-:Y:S04]  /*189e0*/  LDGSTS.E [R247+0x5400c], desc[UR8][R146.64], !P6 ;  /* 0x5400c00092f77fae */ /* 0x000fe8000f121848 */
[----:B------:R-:W2:Y:S04]  /*189f0*/  LDL.64 R152, [R1+0x1548] ;  /* 0x0015480001987983 */ /* 0x000ea80000100a00 */
[----:B----4-:R-:W-:Y:S04]  /*18a00*/  LDGSTS.E [R247+0x5800c], desc[UR8][R144.64], !P6 ;  /* 0x5800c00090f77fae */ /* 0x010fe8000f121848 */
[----:B------:R-:W4:Y:S04]  /*18a10*/  LDL.64 R146, [R1+0x1370] ;  /* 0x0013700001927983 */ /* 0x000f280000100a00 */
[----:B------:R-:W-:Y:S04]  /*18a20*/  LDGSTS.E [R247+0x5c00c], desc[UR8][R142.64], !P6 ;  /* 0x5c00c0008ef77fae */ /* 0x000fe8000f121848 */
[----:B------:R-:W4:Y:S04]  /*18a30*/  LDL.64 R144, [R1+0x1378] ;  /* 0x0013780001907983 */ /* 0x000f280000100a00 */
[----:B------:R-:W4:Y:S04]  /*18a40*/  LDL.64 R142, [R1+0x1380] ;  /* 0x00138000018e7983 */ /* 0x000f280000100a00 */
[----:B---3--:R-:W-:Y:S01]  /*18a50*/  LDGSTS.E [R247+0x60000], desc[UR8][R138.64], !P4 ;  /* 0x600000008af77fae */ /* 0x008fe2000e121848 */
[----:B------:R-:W-:-:S03]  /*18a60*/  VIADD R0, R11, 0xffffff22 ;  /* 0xffffff220b007836 */ /* 0x000fc60000000000 */
[----:B------:R-:W-:Y:S04]  /*18a70*/  LDGSTS.E [R247+0x64000], desc[UR8][R210.64], !P4 ;  /* 0x64000000d2f77fae */ /* 0x000fe8000e121848 */
[----:B------:R-:W3:Y:S01]  /*18a80*/  LDL.64 R138, [R1+0x1550] ;  /* 0x00155000018a7983 */ /* 0x000ee20000100a00 */
[----:B------:R-:W-:Y:S01]  /*18a90*/  ISETP.GE.U32.AND P5, PT, R0, 0x7ffffea3, PT ;  /* 0x7ffffea30000780c */ /* 0x000fe20003fa6070 */
[----:B------:R-:W-:Y:S02]  /*18aa0*/  VIADD R0, R25, 0xffffff21 ;  /* 0xffffff2119007836 */ /* 0x000fe40000000000 */
[----:B------:R-:W-:Y:S03]  /*18ab0*/  LDGSTS.E [R247+0x68000], desc[UR8][R208.64], !P4 ;  /* 0x68000000d0f77fae */ /* 0x000fe6000e121848 */
[----:B------:R-:W-:Y:S01]  /*18ac0*/  ISETP.GE.U32.AND P3, PT, R0, 0x7ffffea2, PT ;  /* 0x7ffffea20000780c */ /* 0x000fe20003f66070 */
[----:B------:R-:W-:Y:S01]  /*18ad0*/  LDGSTS.E [R247+0x6c000], desc[UR8][R206.64], !P4 ;  /* 0x6c000000cef77fae */ /* 0x000fe2000e121848 */
[----:B------:R-:W-:-:S04]  /*18ae0*/  IADD3 R0, R24, -0xe0, RZ ;  /* 0xffffff2018007810 */ /* 0x000fc80007ffe0ff */
[----:B------:R-:W-:Y:S01]  /*18af0*/  ISETP.GE.U32.AND P2, PT, R0, 0x7ffffea1, PT ;  /* 0x7ffffea10000780c */ /* 0x000fe20003f46070 */
[----:B------:R-:W-:Y:S01]  /*18b00*/  VIADD R0, R10, 0xffffff03 ;  /* 0xffffff030a007836 */ /* 0x000fe20000000000 */
[----:B------:R-:W-:Y:S04]  /*18b10*/  LDGSTS.E [R247+0x60004], desc[UR8][R204.64], !P5 ;  /* 0x60004000ccf77fae */ /* 0x000fe8000e921848 */
[----:B------:R-:W-:Y:S01]  /*18b20*/  ISETP.GE.U32.AND P1, PT, R0, 0x7ffffe84, PT ;  /* 0x7ffffe840000780c */ /* 0x000fe20003f26070 */
[----:B------:R-:W-:Y:S01]  /*18b30*/  VIADD R0, R9, 0xffffff02 ;  /* 0xffffff0209007836 */ /* 0x000fe20000000000 */
[----:B------:R-:W-:Y:S04]  /*18b40*/  LDGSTS.E [R247+0x64004], desc[UR8][R202.64], !P5 ;  /* 0x64004000caf77fae */ /* 0x000fe8000e921848 */
[----:B------:R-:W-:Y:S01]  /*18b50*/  ISETP.GE.U32.AND P6, PT, R0, 0x7ffffe83, PT ;  /* 0x7ffffe830000780c */ /* 0x000fe20003fc6070 */
[----:B------:R-:W-:Y:S01]  /*18b60*/  VIADD R0, R3, 0xffffff01 ;  /* 0xffffff0103007836 */ /* 0x000fe20000000000 */
[----:B------:R-:W-:Y:S01]  /*18b70*/  LDGSTS.E [R247+0x68004], desc[UR8][R200.64], !P5 ;  /* 0x68004000c8f77fae */ /* 0x000fe2000e921848 */
[----:B-1----:R-:W-:-:S03]  /*18b80*/  VIADD R2, R2, 0xffffff00 ;  /* 0xffffff0002027836 */ /* 0x002fc60000000000 */
[----:B------:R-:W-:Y:S01]  /*18b90*/  LDGSTS.E [R247+0x6c004], desc[UR8][R194.64], !P5 ;  /* 0x6c004000c2f77fae */ /* 0x000fe2000e921848 */
[----:B------:R-:W-:-:S03]  /*18ba0*/  ISETP.GE.U32.AND P4, PT, R0, 0x7ffffe82, PT ;  /* 0x7ffffe820000780c */ /* 0x000fc60003f86070 */
[----:B------:R-:W-:Y:S04]  /*18bb0*/  LDGSTS.E [R247+0x60008], desc[UR8][R192.64], !P3 ;  /* 0x60008000c0f77fae */ /* 0x000fe8000d921848 */
[----:B------:R-:W-:Y:S04]  /*18bc0*/  LDGSTS.E [R247+0x64008], desc[UR8][R190.64], !P3 ;  /* 0x64008000bef77fae */ /* 0x000fe8000d921848 */
[----:B------:R-:W-:Y:S04]  /*18bd0*/  LDGSTS.E [R247+0x68008], desc[UR8][R188.64], !P3 ;  /* 0x68008000bcf77fae */ /* 0x000fe8000d921848 */
[----:B------:R-:W-:Y:S01]  /*18be0*/  LDGSTS.E [R247+0x6c008], desc[UR8][R186.64], !P3 ;  /* 0x6c008000baf77fae */ /* 0x000fe2000d921848 */
[----:B------:R-:W-:-:S03]  /*18bf0*/  ISETP.GE.U32.AND P5, PT, R2, 0x7ffffe81, PT ;  /* 0x7ffffe810200780c */ /* 0x000fc60003fa6070 */
        /* <DEDUP_REMOVED lines=11> */
[----:B--2---:R-:W-:Y:S04]  /*18cb0*/  LDGSTS.E [R247+0x7c004], desc[UR8][R154.64], !P6 ;  /* 0x7c0040009af77fae */ /* 0x004fe8000f121848 */
[----:B------:R-:W-:Y:S04]  /*18cc0*/  LDGSTS.E [R247+0x70008], desc[UR8][R152.64], !P4 ;  /* 0x7000800098f77fae */ /* 0x000fe8000e121848 */
[----:B----4-:R-:W-:Y:S04]  /*18cd0*/  LDGSTS.E [R247+0x74008], desc[UR8][R146.64], !P4 ;  /* 0x7400800092f77fae */ /* 0x010fe8000e121848 */
[----:B------:R-:W-:Y:S04]  /*18ce0*/  LDGSTS.E [R247+0x78008], desc[UR8][R144.64], !P4 ;  /* 0x7800800090f77fae */ /* 0x000fe8000e121848 */
[----:B------:R-:W-:Y:S04]  /*18cf0*/  LDGSTS.E [R247+0x7c008], desc[UR8][R142.64], !P4 ;  /* 0x7c0080008ef77fae */ /* 0x000fe8000e121848 */
[----:B---3--:R-:W-:Y:S04]  /*18d00*/  LDGSTS.E [R247+0x7000c], desc[UR8][R138.64], !P5 ;  /* 0x7000c0008af77fae */ /* 0x008fe8000e921848 */
[----:B------:R-:W-:Y:S04]  /*18d10*/  LDGSTS.E [R247+0x7400c], desc[UR8][R6.64], !P5 ;  /* 0x7400c00006f77fae */ /* 0x000fe8000e921848 */
[----:B------:R-:W-:Y:S04]  /*18d20*/  LDGSTS.E [R247+0x7800c], desc[UR8][R16.64], !P5 ;  /* 0x7800c00010f77fae */ /* 0x000fe8000e921848 */
[----:B------:R1:W-:Y:S04]  /*18d30*/  LDGSTS.E [R247+0x7c00c], desc[UR8][R18.64], !P5 ;  /* 0x7c00c00012f77fae */ /* 0x0003e8000e921848 */
[----:B------:R-:W5:Y:S04]  /*18d40*/  LDL.LU.64 R6, [R1+0x1768] ;  /* 0x0017680001067983 */ /* 0x000f680000300a00 */
[----:B------:R-:W5:Y:S04]  /*18d50*/  LDL.LU.64 R16, [R1+0x1760] ;  /* 0x0017600001107983 */ /* 0x000f680000300a00 */
[----:B------:R-:W5:Y:S04]  /*18d60*/  LDL.LU.64 R18, [R1+0x1758] ;  /* 0x0017580001127983 */ /* 0x000f680000300a00 */
[----:B------:R-:W2:Y:S01]  /*18d70*/  LDL.64 R142, [R1+0x1558] ;  /* 0x00155800018e7983 */ /* 0x000ea20000100a00 */
[----:B------:R-:W3:Y:S03]  /*18d80*/  LDC R9, c[0x0][0x230] ;  /* 0x00008c00ff097b82 */ /* 0x000ee60000000800 */
[----:B------:R-:W4:Y:S04]  /*18d90*/  LDL.64 R138, [R1+0x1560] ;  /* 0x00156000018a7983 */ /* 0x000f280000100a00 */
[----:B------:R-:W4:Y:S01]  /*18da0*/  LDL.64 R2, [R1+0x1748] ;  /* 0x0017480001027983 */ /* 0x000f220000100a00 */
[----:B------:R-:W-:-:S02]  /*18db0*/  CS2R R216, SRZ ;  /* 0x0000000000d87805 */ /* 0x000fc4000001ff00 */
[----:B------:R-:W-:Y:S02]  /*18dc0*/  CS2R R218, SRZ ;  /* 0x0000000000da7805 */ /* 0x000fe4000001ff00 */
[----:B------:R-:W-:Y:S01]  /*18dd0*/  CS2R R220, SRZ ;  /* 0x0000000000dc7805 */ /* 0x000fe2000001ff00 */
[----:B------:R-:W0:Y:S01]  /*18de0*/  LDGDEPBAR ;  /* 0x00000000000079af */ /* 0x000e220000000000 */
[----:B------:R-:W-:Y:S02]  /*18df0*/  CS2R R222, SRZ ;  /* 0x0000000000de7805 */ /* 0x000fe4000001ff00 */
[----:B------:R-:W-:Y:S02]  /*18e00*/  CS2R R224, SRZ ;  /* 0x0000000000e07805 */ /* 0x000fe4000001ff00 */
[----:B------:R-:W-:Y:S01]  /*18e10*/  CS2R R226, SRZ ;  /* 0x0000000000e27805 */ /* 0x000fe2000001ff00 */
[----:B------:R1:W-:Y:S01]  /*18e20*/  STL [R1], RZ ;  /* 0x000000ff01007387 */ /* 0x0003e20000100800 */
[----:B------:R-:W-:-:S02]  /*18e30*/  CS2R R232, SRZ ;  /* 0x0000000000e87805 */ /* 0x000fc4000001ff00 */
[----:B------:R-:W-:Y:S02]  /*18e40*/  CS2R R234, SRZ ;  /* 0x0000000000ea7805 */ /* 0x000fe4000001ff00 */
[----:B------:R-:W-:Y:S01]  /*18e50*/  CS2R R236, SRZ ;  /* 0x0000000000ec7805 */ /* 0x000fe2000001ff00 */
[----:B------:R1:W-:Y:S01]  /*18e60*/  STL [R1+0x4], RZ ;  /* 0x000004ff01007387 */ /* 0x0003e20000100800 */
[----:B------:R-:W-:Y:S02]  /*18e70*/  CS2R R238, SRZ ;  /* 0x0000000000ee7805 */ /* 0x000fe4000001ff00 */
[----:B------:R-:W-:Y:S02]  /*18e80*/  CS2R R240, SRZ ;  /* 0x0000000000f07805 */ /* 0x000fe4000001ff00 */
[----:B------:R-:W-:Y:S01]  /*18e90*/  CS2R R244, SRZ ;  /* 0x0000000000f47805 */ /* 0x000fe2000001ff00 */
[----:B------:R1:W-:Y:S01]  /*18ea0*/  STL [R1+0x8], RZ ;  /* 0x000008ff01007387 */ /* 0x0003e20000100800 */
[----:B---3--:R-:W-:-:S02]  /*18eb0*/  IADD3 R9, R9, 0x7f, RZ ;  /* 0x0000007f09097810 */ /* 0x008fc40007ffe0ff */
[----:B-1----:R-:W-:Y:S02]  /*18ec0*/  CS2R R246, SRZ ;  /* 0x0000000000f67805 */ /* 0x002fe4000001ff00 */
[----:B------:R-:W-:Y:S01]  /*18ed0*/  CS2R R184, SRZ ;  /* 0x0000000000b87805 */ /* 0x000fe2000001ff00 */
[----:B------:R1:W-:Y:S01]  /*18ee0*/  STL [R1+0xc], RZ ;  /* 0x00000cff01007387 */ /* 0x0003e20000100800 */
[----:B------:R-:W-:Y:S02]  /*18ef0*/  CS2R R186, SRZ ;  /* 0x0000000000ba7805 */ /* 0x000fe4000001ff00 */
[----:B------:R-:W-:Y:S02]  /*18f00*/  CS2R R188, SRZ ;  /* 0x0000000000bc7805 */ /* 0x000fe4000001ff00 */
[----:B------:R-:W-:Y:S01]  /*18f10*/  CS2R R190, SRZ ;  /* 0x0000000000be7805 */ /* 0x000fe2000001ff00 */
[----:B------:R1:W-:Y:S01]  /*18f20*/  STL [R1+0x10], RZ ;  /* 0x000010ff01007387 */ /* 0x0003e20000100800 */
        /* <DEDUP_REMOVED lines=43> */
[----:B------:R1:W-:Y:S04]  /*191e0*/  STL [R1+0x3c], RZ ;  /* 0x00003cff01007387 */ /* 0x0003e80000100800 */
        /* <DEDUP_REMOVED lines=16> */
[----:B--2---:R2:W-:Y:S04]  /*192f0*/  LDGSTS.E [R23+-0x38000], desc[UR8][R142.64], P0 ;  /* 0xc80000008e177fae */ /* 0x0045e80008121848 */
[----:B------:R3:W-:Y:S04]  /*19300*/  LDGSTS.E [R23+-0x37c00], desc[UR8][R148.64], P0 ;  /* 0xc840000094177fae */ /* 0x0007e80008121848 */
[----:B------:R1:W-:Y:S04]  /*19310*/  LDGSTS.E [R23+-0x37800], desc[UR8][R164.64], P0 ;  /* 0xc8800000a4177fae */ /* 0x0003e80008121848 */
[----:B------:R4:W-:Y:S01]  /*19320*/  LDGSTS.E [R23+-0x37400], desc[UR8][R180.64], P0 ;  /* 0xc8c00000b4177fae */ /* 0x0009e20008121848 */
[----:B--2---:R-:W-:-:S03]  /*19330*/  CS2R R142, SRZ ;  /* 0x00000000008e7805 */ /* 0x004fc6000001ff00 */
[----:B------:R2:W-:Y:S01]  /*19340*/  LDGSTS.E [R23+-0x37000], desc[UR8][R196.64], P0 ;  /* 0xc9000000c4177fae */ /* 0x0005e20008121848 */
[----:B---3--:R-:W-:-:S03]  /*19350*/  CS2R R148, SRZ ;  /* 0x0000000000947805 */ /* 0x008fc6000001ff00 */
[----:B------:R3:W-:Y:S01]  /*19360*/  LDGSTS.E [R23+-0x36c00], desc[UR8][R212.64], P0 ;  /* 0xc9400000d4177fae */ /* 0x0007e20008121848 */
[----:B-1----:R-:W-:-:S03]  /*19370*/  CS2R R164, SRZ ;  /* 0x0000000000a47805 */ /* 0x002fc6000001ff00 */
[----:B------:R1:W-:Y:S01]  /*19380*/  LDGSTS.E [R23+-0x36800], desc[UR8][R228.64], P0 ;  /* 0xc9800000e4177fae */ /* 0x0003e20008121848 */
[----:B----4-:R-:W-:-:S03]  /*19390*/  CS2R R180, SRZ ;  /* 0x0000000000b47805 */ /* 0x010fc6000001ff00 */
        /* <DEDUP_REMOVED lines=113> */
[----:B------:R-:W-:Y:S02]  /*19ab0*/  ISETP.GE.AND P0, PT, R9, 0x80, PT ;  /* 0x000000800900780c */ /* 0x000fe40003f06270 */
[----:B--2---:R-:W-:Y:S01]  /*19ac0*/  CS2R R36, SRZ ;  /* 0x0000000000247805 */ /* 0x004fe2000001ff00 */
[----:B------:R-:W0:Y:S01]  /*19ad0*/  LDGDEPBAR ;  /* 0x00000000000079af */ /* 0x000e220000000000 */
[----:B---3--:R-:W-:-:S09]  /*19ae0*/  CS2R R34, SRZ ;  /* 0x0000000000227805 */ /* 0x008fd2000001ff00 */
[----:B-1----:R-:W-:Y:S05]  /*19af0*/  @!P0 BRA `(.L_x_0) ;  /* 0x0000022800408947 */ /* 0x002fea0003800000 */
[----:B------:R-:W2:Y:S04]  /*19b00*/  LDL.LU.64 R12, [R1+0xf50] ;  /* 0x000f5000010c7983 */ /* 0x000ea80000300a00 */
[----:B------:R-:W3:Y:S04]  /*19b10*/  LDL.LU.64 R14, [R1+0xf58] ;  /* 0x000f5800010e7983 */ /* 0x000ee80000300a00 */
        /* <DEDUP_REMOVED lines=13> */
[----:B--2---:R-:W-:-:S02]  /*19bf0*/  IMAD.MOV.U32 R11, RZ, RZ, R12 ;  /* 0x000000ffff0b7224 */ /* 0x004fc400078e000c */
[----:B------:R-:W-:Y:S02]  /*19c00*/  IMAD.MOV.U32 R10, RZ, RZ, R13 ;  /* 0x000000ffff0a7224 */ /* 0x000fe400078e000d */
[----:B---3--:R-:W-:Y:S02]  /*19c10*/  IMAD.MOV.U32 R13, RZ, RZ, R14 ;  /* 0x000000ffff0d7224 */ /* 0x008fe400078e000e */
[----:B------:R-:W-:Y:S01]  /*19c20*/  IMAD.MOV.U32 R12, RZ, RZ, R15 ;  /* 0x000000ffff0c7224 */ /* 0x000fe200078e000f */
[----:B----4-:R-:W-:Y:S01]  /*19c30*/  MOV R15, R20 ;  /* 0x00000014000f7202 */ /* 0x010fe20000000f00 */
[----:B------:R-:W-:Y:S02]  /*19c40*/  IMAD.MOV.U32 R14, RZ, RZ, R21 ;  /* 0x000000ffff0e7224 */ /* 0x000fe400078e0015 */
[----:B------:R-:W-:Y:S01]  /*19c50*/  IMAD.MOV.U32 R21, RZ, RZ, R22 ;  /* 0x000000ffff157224 */ /* 0x000fe200078e0016 */
[----:B------:R-:W-:Y:S01]  /*19c60*/  MOV R22, R249 ;  /* 0x000000f900167202 */ /* 0x000fe20000000f00 */
[----:B------:R-:W-:-:S02]  /*19c70*/  IMAD.MOV.U32 R20, RZ, RZ, R23 ;  /* 0x000000ffff147224 */ /* 0x000fc400078e0017 */
[----:B------:R-:W-:Y:S02]  /*19c80*/  IMAD.MOV.U32 R23, RZ, RZ, R248 ;  /* 0x000000ffff177224 */ /* 0x000fe400078e00f8 */
[----:B------:R-:W-:Y:S02]  /*19c90*/  IMAD.MOV.U32 R249, RZ, RZ, R250 ;  /* 0x000000fffff97224 */ /* 0x000fe400078e00fa */
[----:B------:R-:W-:Y:S02]  /*19ca0*/  IMAD.MOV.U32 R248, RZ, RZ, R251 ;  /* 0x000000fffff87224 */ /* 0x000fe400078e00fb */
[----:B------:R-:W-:Y:S02]  /*19cb0*/  IMAD.MOV.U32 R251, RZ, RZ, R36 ;  /* 0x000000fffffb7224 */ /* 0x000fe400078e0024 */
[----:B------:R-:W-:Y:S02]  /*19cc0*/  IMAD.MOV.U32 R250, RZ, RZ, R37 ;  /* 0x000000fffffa7224 */ /* 0x000fe400078e0025 */
[----:B------:R-:W2:Y:S01]  /*19cd0*/  LDL.LU.64 R36, [R1+0xd0] ;  /* 0x0000d00001247983 */ /* 0x000ea20000300a00 */
[----:B------:R-:W-:-:S03]  /*19ce0*/  MOV R252, R53 ;  /* 0x0000003500fc7202 */ /* 0x000fc60000000f00 */
[----:B------:R1:W-:Y:S01]  /*19cf0*/  STL [R1+0x80], R52 ;  /* 0x0000803401007387 */ /* 0x0003e20000100800 */
[----:B------:R-:W-:-:S03]  /*19d00*/  IMAD.MOV.U32 R0, RZ, RZ, R55 ;  /* 0x000000ffff007224 */ /* 0x000fc600078e0037 */
[----:B-1----:R-:W3:Y:S04]  /*19d10*/  LDL.LU.64 R52, [R1+0xd8] ;  /* 0x0000d80001347983 */ /* 0x002ee80000300a00 */
[----:B------:R1:W-:Y:S04]  /*19d20*/  STL [R1+0x88], R54 ;  /* 0x0000883601007387 */ /* 0x0003e80000100800 */
[----:B-1----:R-:W4:Y:S04]  /*19d30*/  LDL.LU.64 R54, [R1+0xe0] ;  /* 0x0000e00001367983 */ /* 0x002f280000300a00 */
[----:B------:R1:W-:Y:S04]  /*19d40*/  STL [R1+0x84], R0 ;  /* 0x0000840001007387 */ /* 0x0003e80000100800 */
[----:B------:R1:W-:Y:S02]  /*19d50*/  STL [R1+0x90], R38 ;  /* 0x0000902601007387 */ /* 0x0003e40000100800 */
[----:B-1----:R-:W-:-:S02]  /*19d60*/  IMAD.MOV.U32 R0, RZ, RZ, R39 ;  /* 0x000000ffff007224 */ /* 0x002fc400078e0027 */
[----:B------:R-:W4:Y:S04]  /*19d70*/  LDL.LU.64 R38, [R1+0x7c8] ;  /* 0x0007c80001267983 */ /* 0x000f280000300a00 */
        /* <DEDUP_REMOVED lines=10> */
[----:B-1----:R-:W-:-:S02]  /*19e20*/  MOV R0, R45 ;  /* 0x0000002d00007202 */ /* 0x002fc40000000f00 */
        /* <DEDUP_REMOVED lines=18> */
[----:B--2---:R2:W-:Y:S01]  /*19f50*/  STL [R1+0xd0], R36 ;  /* 0x0000d02401007387 */ /* 0x0045e20000100800 */
[----:B-1----:R-:W-:-:S03]  /*19f60*/  MOV R0, R37 ;  /* 0x0000002500007202 */ /* 0x002fc60000000f00 */
[----:B--2---:R-:W2:Y:S04]  /*19f70*/  LDL.LU.64 R36, [R1+0x8d0] ;  /* 0x0008d00001247983 */ /* 0x004ea80000300a00 */
[----:B------:R1:W-:Y:S04]  /*19f80*/  STL [R1+0xcc], R0 ;  /* 0x0000cc0001007387 */ /* 0x0003e80000100800 */
[----:B---3--:R3:W-:Y:S01]  /*19f90*/  STL [R1+0xd8], R52 ;  /* 0x0000d83401007387 */ /* 0x0087e20000100800 */
[----:B-1----:R-:W-:-:S03]  /*19fa0*/  IMAD.MOV.U32 R0, RZ, RZ, R53 ;  /* 0x000000ffff007224 */ /* 0x002fc600078e0035 */
[----:B---3--:R-:W3:Y:S04]  /*19fb0*/  LDL.LU.64 R52, [R1+0x130] ;  /* 0x0001300001347983 */ /* 0x008ee80000300a00 */
[----:B------:R1:W-:Y:S04]  /*19fc0*/  STL [R1+0xd4], R0 ;  /* 0x0000d40001007387 */ /* 0x0003e80000100800 */
[----:B----4-:R4:W-:Y:S01]  /*19fd0*/  STL [R1+0xe0], R54 ;  /* 0x0000e03601007387 */ /* 0x0109e20000100800 */
[----:B-1----:R-:W-:-:S03]  /*19fe0*/  IMAD.MOV.U32 R0, RZ, RZ, R55 ;  /* 0x000000ffff007224 */ /* 0x002fc600078e0037 */
[----:B----4-:R-:W4:Y:S04]  /*19ff0*/  LDL.LU.64 R54, [R1+0x138] ;  /* 0x0001380001367983 */ /* 0x010f280000300a00 */
        /* <DEDUP_REMOVED lines=33> */
[----:B--2---:R2:W-:Y:S01]  /*1a210*/  STL [R1+0x128], R36 ;  /* 0x0001282401007387 */ /* 0x0045e20000100800 */
[----:B-1----:R-:W-:-:S03]  /*1a220*/  IMAD.MOV.U32 R0, RZ, RZ, R37 ;  /* 0x000000ffff007224 */ /* 0x002fc600078e0025 */
        /* <DEDUP_REMOVED lines=95> */
[----:B-1----:R-:W-:-:S03]  /*1a820*/  MOV R0, R55 ;  /* 0x0000003700007202 */ /* 0x002fc60000000f00 */
        /* <DEDUP_REMOVED lines=39> */
[----:B-1----:R-:W-:-:S03]  /*1aaa0*/  MOV R0, R53 ;  /* 0x0000003500007202 */ /* 0x002fc60000000f00 */
        /* <DEDUP_REMOVED lines=1572> */
[----:B------:R-:W4:Y:S04]  /*20cf0*/  LDL.64 R48, [R1+0x1240] ;  /* 0x0012400001307983 */ /* 0x000f280000100a00 */
[----:B------:R1:W-:Y:S04]  /*20d00*/  STL [R1+0xe7c], R0 ;  /* 0x000e7c0001007387 */ /* 0x0003e80000100800 */
[----:B------:R1:W-:Y:S02]  /*20d10*/  STL [R1+0xe88], R50 ;  /* 0x000e883201007387 */ /* 0x0003e40000100800 */
[----:B-1----:R-:W-:-:S02]  /*20d20*/  IMAD.MOV.U32 R0, RZ, RZ, R51 ;  /* 0x000000ffff007224 */ /* 0x002fc400078e0033 */
[----:B------:R-:W4:Y:S04]  /*20d30*/  LDL.64 R50, [R1+0x1258] ;  /* 0x0012580001327983 */ /* 0x000f280000100a00 */
        /* <DEDUP_REMOVED lines=205> */
[----:B------:R-:W-:Y:S04]  /*21a10*/  STL [R1+0x1028], R34 ;  /* 0x0010282201007387 */ /* 0x000fe80000100800 */
[----:B------:R-:W4:Y:S01]  /*21a20*/  LDL.LU.64 R32, [R1+0x1590] ;  /* 0x0015900001207983 */ /* 0x000f220000300a00 */
[----:B-1----:R-:W-:-:S05]  /*21a30*/  IMAD.MOV.U32 R0, RZ, RZ, R35 ;  /* 0x000000ffff007224 */ /* 0x002fca00078e0023 */
[----:B------:R1:W-:Y:S04]  /*21a40*/  STL [R1+0x1024], R0 ;  /* 0x0010240001007387 */ /* 0x0003e80000100800 */
[----:B------:R1:W-:Y:S02]  /*21a50*/  STL [R1+0x1030], R46 ;  /* 0x0010302e01007387 */ /* 0x0003e40000100800 */
[----:B-1----:R-:W-:Y:S02]  /*21a60*/  IMAD.MOV.U32 R0, RZ, RZ, R47 ;  /* 0x000000ffff007224 */ /* 0x002fe400078e002f */
        /* <DEDUP_REMOVED lines=10> */
[----:B--2---:R-:W-:Y:S01]  /*21b10*/  STL [R1+0x1048], R36 ;  /* 0x0010482401007387 */ /* 0x004fe20000100800 */
[----:B-1----:R-:W-:-:S03]  /*21b20*/  IMAD.MOV.U32 R0, RZ, RZ, R37 ;  /* 0x000000ffff007224 */ /* 0x002fc600078e0025 */
[----:B------:R-:W2:Y:S04]  /*21b30*/  LDL.LU.64 R34, [R1+0x15b0] ;  /* 0x0015b00001227983 */ /* 0x000ea80000300a00 */
        /* <DEDUP_REMOVED lines=9> */
[----:B------:R-:W-:Y:S04]  /*21bd0*/  STL [R1+0x1060], R38 ;  /* 0x0010602601007387 */ /* 0x000fe80000100800 */
[----:B------:R-:W4:Y:S01]  /*21be0*/  LDL.LU.64 R36, [R1+0x15c8] ;  /* 0x0015c80001247983 */ /* 0x000f220000300a00 */
[----:B-1----:R-:W-:-:S05]  /*21bf0*/  MOV R0, R39 ;  /* 0x0000002700007202 */ /* 0x002fca0000000f00 */
[----:B------:R1:W-:Y:S02]  /*21c00*/  STL [R1+0x105c], R0 ;  /* 0x00105c0001007387 */ /* 0x0003e40000100800 */
[----:B-1----:R-:W-:Y:S02]  /*21c10*/  IMAD.MOV.U32 R0, RZ, RZ, R41 ;  /* 0x000000ffff007224 */ /* 0x002fe400078e0029 */
[----:B------:R1:W-:Y:S04]  /*21c20*/  STL [R1+0x1068], R40 ;  /* 0x0010682801007387 */ /* 0x0003e80000100800 */
[----:B------:R-:W4:Y:S04]  /*21c30*/  LDL.LU.64 R38, [R1+0x15d0] ;  /* 0x0015d00001267983 */ /* 0x000f280000300a00 */
[----:B------:R1:W-:Y:S04]  /*21c40*/  STL [R1+0x1064], R0 ;  /* 0x0010640001007387 */ /* 0x0003e80000100800 */
[----:B------:R1:W-:Y:S04]  /*21c50*/  STL [R1+0x1070], R42 ;  /* 0x0010702a01007387 */ /* 0x0003e80000100800 */
[----:B-1----:R-:W4:Y:S01]  /*21c60*/  LDL.LU.64 R40, [R1+0x15d8] ;  /* 0x0015d80001287983 */ /* 0x002f220000300a00 */
[----:B------:R-:W-:-:S03]  /*21c70*/  IMAD.MOV.U32 R0, RZ, RZ, R43 ;  /* 0x000000ffff007224 */ /* 0x000fc600078e002b */
[----:B------:R-:W-:Y:S04]  /*21c80*/  STL [R1+0x1078], R44 ;  /* 0x0010782c01007387 */ /* 0x000fe80000100800 */
[----:B------:R1:W-:Y:S04]  /*21c90*/  STL [R1+0x106c], R0 ;  /* 0x00106c0001007387 */ /* 0x0003e80000100800 */
[----:B------:R-:W4:Y:S01]  /*21ca0*/  LDL.LU.64 R42, [R1+0x15e0] ;  /* 0x0015e000012a7983 */ /* 0x000f220000300a00 */
[----:B-1----:R-:W-:-:S03]  /*21cb0*/  IMAD.MOV.U32 R0, RZ, RZ, R45 ;  /* 0x000000ffff007224 */ /* 0x002fc600078e002d */
[----:B------:R-:W-:Y:S04]  /*21cc0*/  STL [R1+0x1080], R32 ;  /* 0x0010802001007387 */ /* 0x000fe80000100800 */
[----:B------:R1:W-:Y:S04]  /*21cd0*/  STL [R1+0x1074], R0 ;  /* 0x0010740001007387 */ /* 0x0003e80000100800 */
[----:B------:R-:W4:Y:S01]  /*21ce0*/  LDL.LU.64 R44, [R1+0x15e8] ;  /* 0x0015e800012c7983 */ /* 0x000f220000300a00 */
[----:B-1----:R-:W-:-:S03]  /*21cf0*/  MOV R0, R33 ;  /* 0x0000002100007202 */ /* 0x002fc60000000f00 */
[----:B------:R-:W-:Y:S04]  /*21d00*/  STL [R1+0x1088], R46 ;  /* 0x0010882e01007387 */ /* 0x000fe80000100800 */
        /* <DEDUP_REMOVED lines=30> */
[----:B------:R-:W-:Y:S04]  /*21ef0*/  STL [R1+0x10c8], R40 ;  /* 0x0010c82801007387 */ /* 0x000fe80000100800 */
[----:B------:R1:W-:Y:S04]  /*21f00*/  STL [R1+0x10bc], R0 ;  /* 0x0010bc0001007387 */ /* 0x0003e80000100800 */
[----:B------:R-:W4:Y:S01]  /*21f10*/  LDL.LU.64 R38, [R1+0x1628] ;  /* 0x0016280001267983 */ /* 0x000f220000300a00 */
[----:B-1----:R-:W-:-:S03]  /*21f20*/  IMAD.MOV.U32 R0, RZ, RZ, R41 ;  /* 0x000000ffff007224 */ /* 0x002fc600078e0029 */
[----:B------:R-:W-:Y:S04]  /*21f30*/  STL [R1+0x10d0], R42 ;  /* 0x0010d02a01007387 */ /* 0x000fe80000100800 */
[----:B------:R1:W-:Y:S04]  /*21f40*/  STL [R1+0x10c4], R0 ;  /* 0x0010c40001007387 */ /* 0x0003e80000100800 */
[----:B------:R-:W4:Y:S01]  /*21f50*/  LDL.LU.64 R40, [R1+0x1630] ;  /* 0x0016300001287983 */ /* 0x000f220000300a00 */
[----:B-1----:R-:W-:-:S03]  /*21f60*/  IMAD.MOV.U32 R0, RZ, RZ, R43 ;  /* 0x000000ffff007224 */ /* 0x002fc600078e002b */
[----:B------:R-:W-:Y:S04]  /*21f70*/  STL [R1+0x10d8], R44 ;  /* 0x0010d82c01007387 */ /* 0x000fe80000100800 */
[----:B------:R1:W-:Y:S04]  /*21f80*/  STL [R1+0x10cc], R0 ;  /* 0x0010cc0001007387 */ /* 0x0003e80000100800 */
[----:B------:R-:W4:Y:S04]  /*21f90*/  LDL.LU.64 R42, [R1+0x1638] ;  /* 0x00163800012a7983 */ /* 0x000f280000300a00 */
[----:B------:R-:W4:Y:S01]  /*21fa0*/  LDL.LU.64 R32, [R1+0x1640] ;  /* 0x0016400001207983 */ /* 0x000f220000300a00 */
[----:B-1----:R-:W-:-:S05]  /*21fb0*/  IMAD.MOV.U32 R0, RZ, RZ, R45 ;  /* 0x000000ffff007224 */ /* 0x002fca00078e002d */
[----:B------:R1:W-:Y:S04]  /*21fc0*/  STL [R1+0x10d4], R0 ;  /* 0x0010d40001007387 */ /* 0x0003e80000100800 */
[----:B------:R-:W-:Y:S01]  /*21fd0*/  STL [R1+0x10e0], R46 ;  /* 0x0010e02e01007387 */ /* 0x000fe20000100800 */
[----:B-1----:R-:W-:-:S03]  /*21fe0*/  MOV R0, R47 ;  /* 0x0000002f00007202 */ /* 0x002fc60000000f00 */
[----:B------:R-:W4:Y:S04]  /*21ff0*/  LDL.LU.64 R44, [R1+0x1648] ;  /* 0x00164800012c7983 */ /* 0x000f280000300a00 */
[----:B------:R1:W-:Y:S02]  /*22000*/  STL [R1+0x10dc], R0 ;  /* 0x0010dc0001007387 */ /* 0x0003e40000100800 */
[----:B-1----:R-:W-:Y:S02]  /*22010*/  IMAD.MOV.U32 R0, RZ, RZ, R49 ;  /* 0x000000ffff007224 */ /* 0x002fe400078e0031 */
[----:B------:R-:W-:Y:S04]  /*22020*/  STL [R1+0x10e8], R48 ;  /* 0x0010e83001007387 */ /* 0x000fe80000100800 */
[----:B------:R-:W4:Y:S04]  /*22030*/  LDL.LU.64 R46, [R1+0x1650] ;  /* 0x00165000012e7983 */ /* 0x000f280000300a00 */
[----:B------:R1:W-:Y:S04]  /*22040*/  STL [R1+0x10e4], R0 ;  /* 0x0010e40001007387 */ /* 0x0003e80000100800 */
[----:B------:R2:W-:Y:S01]  /*22050*/  STL [R1+0x10f0], R50 ;  /* 0x0010f03201007387 */ /* 0x0005e20000100800 */
[----:B-1----:R-:W-:-:S03]  /*22060*/  IMAD.MOV.U32 R0, RZ, RZ, R51 ;  /* 0x000000ffff007224 */ /* 0x002fc600078e0033 */
[----:B------:R-:W4:Y:S04]  /*22070*/  LDL.LU.64 R48, [R1+0x1658] ;  /* 0x0016580001307983 */ /* 0x000f280000300a00 */
[----:B--2---:R-:W-:Y:S04]  /*22080*/  STL [R1+0x10f8], R34 ;  /* 0x0010f82201007387 */ /* 0x004fe80000100800 */
[----:B------:R1:W-:Y:S04]  /*22090*/  STL [R1+0x10ec], R0 ;  /* 0x0010ec0001007387 */ /* 0x0003e80000100800 */
[----:B------:R-:W2:Y:S01]  /*220a0*/  LDL.LU.64 R50, [R1+0x1660] ;  /* 0x0016600001327983 */ /* 0x000ea20000300a00 */
[----:B-1----:R-:W-:-:S03]  /*220b0*/  IMAD.MOV.U32 R0, RZ, RZ, R35 ;  /* 0x000000ffff007224 */ /* 0x002fc600078e0023 */
[----:B---3--:R-:W-:Y:S04]  /*220c0*/  STL [R1+0x1100], R52 ;  /* 0x0011003401007387 */ /* 0x008fe80000100800 */
[----:B------:R1:W-:Y:S04]  /*220d0*/  STL [R1+0x10f4], R0 ;  /* 0x0010f40001007387 */ /* 0x0003e80000100800 */
[----:B------:R-:W3:Y:S01]  /*220e0*/  LDL.LU.64 R34, [R1+0x1668] ;  /* 0x0016680001227983 */ /* 0x000ee20000300a00 */
[----:B-1----:R-:W-:-:S03]  /*220f0*/  MOV R0, R53 ;  /* 0x0000003500007202 */ /* 0x002fc60000000f00 */
[----:B----4-:R-:W-:Y:S04]  /*22100*/  STL [R1+0x1108], R54 ;  /* 0x0011083601007387 */ /* 0x010fe80000100800 */
[----:B------:R1:W-:Y:S04]  /*22110*/  STL [R1+0x10fc], R0 ;  /* 0x0010fc0001007387 */ /* 0x0003e80000100800 */
[----:B------:R-:W4:Y:S01]  /*22120*/  LDL.LU.64 R52, [R1+0x1670] ;  /* 0x0016700001347983 */ /* 0x000f220000300a00 */
[----:B-1----:R-:W-:-:S03]  /*22130*/  IMAD.MOV.U32 R0, RZ, RZ, R55 ;  /* 0x000000ffff007224 */ /* 0x002fc600078e0037 */
[----:B------:R-:W-:Y:S04]  /*22140*/  STL [R1+0x1110], R36 ;  /* 0x0011102401007387 */ /* 0x000fe80000100800 */
[----:B------:R1:W-:Y:S04]  /*22150*/  STL [R1+0x1104], R0 ;  /* 0x0011040001007387 */ /* 0x0003e80000100800 */
[----:B------:R-:W4:Y:S01]  /*22160*/  LDL.LU.64 R54, [R1+0x1678] ;  /* 0x0016780001367983 */ /* 0x000f220000300a00 */
[----:B-1----:R-:W-:-:S03]  /*22170*/  IMAD.MOV.U32 R0, RZ, RZ, R37 ;  /* 0x000000ffff007224 */ /* 0x002fc600078e0025 */
        /* <DEDUP_REMOVED lines=12> */
[----:B------:R-:W-:Y:S04]  /*22240*/  STL [R1+0x1130], R32 ;  /* 0x0011302001007387 */ /* 0x000fe80000100800 */
[----:B------:R1:W-:Y:S04]  /*22250*/  STL [R1+0x1124], R0 ;  /* 0x0011240001007387 */ /* 0x0003e80000100800 */
[----:B------:R-:W4:Y:S01]  /*22260*/  LDL.LU.64 R42, [R1+0x1698] ;  /* 0x00169800012a7983 */ /* 0x000f220000300a00 */
[----:B-1----:R-:W-:-:S03]  /*22270*/  IMAD.MOV.U32 R0, RZ, RZ, R33 ;  /* 0x000000ffff007224 */ /* 0x002fc600078e0021 */
[----:B------:R-:W-:Y:S04]  /*22280*/  STL [R1+0x1138], R44 ;  /* 0x0011382c01007387 */ /* 0x000fe80000100800 */
[----:B------:R1:W-:Y:S02]  /*22290*/  STL [R1+0x112c], R0 ;  /* 0x00112c0001007387 */ /* 0x0003e40000100800 */
[----:B-1----:R-:W-:Y:S02]  /*222a0*/  IMAD.MOV.U32 R0, RZ, RZ, R45 ;  /* 0x000000ffff007224 */ /* 0x002fe400078e002d */
        /* <DEDUP_REMOVED lines=8> */
[----:B--2---:R-:W-:Y:S04]  /*22330*/  STL [R1+0x1150], R50 ;  /* 0x0011503201007387 */ /* 0x004fe80000100800 */
[----:B------:R1:W-:Y:S04]  /*22340*/  STL [R1+0x1144], R0 ;  /* 0x0011440001007387 */ /* 0x0003e80000100800 */
[----:B------:R-:W2:Y:S01]  /*22350*/  LDL.LU.64 R48, [R1+0x16b0] ;  /* 0x0016b00001307983 */ /* 0x000ea20000300a00 */
[----:B-1----:R-:W-:-:S03]  /*22360*/  IMAD.MOV.U32 R0, RZ, RZ, R51 ;  /* 0x000000ffff007224 */ /* 0x002fc600078e0033 */
[----:B---3--:R-:W-:Y:S04]  /*22370*/  STL [R1+0x1158], R34 ;  /* 0x0011582201007387 */ /* 0x008fe80000100800 */
[----:B------:R1:W-:Y:S04]  /*22380*/  STL [R1+0x114c], R0 ;  /* 0x00114c0001007387 */ /* 0x0003e80000100800 */
[----:B------:R-:W3:Y:S01]  /*22390*/  LDL.LU.64 R50, [R1+0x16b8] ;  /* 0x0016b80001327983 */ /* 0x000ee20000300a00 */
[----:B-1----:R-:W-:-:S03]  /*223a0*/  IMAD.MOV.U32 R0, RZ, RZ, R35 ;  /* 0x000000ffff007224 */ /* 0x002fc600078e0023 */
[----:B----4-:R-:W-:Y:S04]  /*223b0*/  STL [R1+0x1160], R52 ;  /* 0x0011603401007387 */ /* 0x010fe80000100800 */
[----:B------:R1:W-:Y:S02]  /*223c0*/  STL [R1+0x1154], R0 ;  /* 0x0011540001007387 */ /* 0x0003e40000100800 */
[----:B-1----:R-:W-:Y:S02]  /*223d0*/  MOV R0, R53 ;  /* 0x0000003500007202 */ /* 0x002fe40000000f00 */
        /* <DEDUP_REMOVED lines=16> */
[----:B-1----:R-:W-:-:S05]  /*224e0*/  MOV R0, R41 ;  /* 0x0000002900007202 */ /* 0x002fca0000000f00 */
[----:B------:R1:W-:Y:S04]  /*224f0*/  STL [R1+0x117c], R0 ;  /* 0x00117c0001007387 */ /* 0x0003e80000100800 */
[----:B------:R-:W-:Y:S04]  /*22500*/  STL [R1+0x1188], R42 ;  /* 0x0011882a01007387 */ /* 0x000fe80000100800 */
[----:B------:R-:W4:Y:S01]  /*22510*/  LDL.LU.64 R32, [R1+0x16e8] ;  /* 0x0016e80001207983 */ /* 0x000f220000300a00 */
[----:B-1----:R-:W-:-:S03]  /*22520*/  IMAD.MOV.U32 R0, RZ, RZ, R43 ;  /* 0x000000ffff007224 */ /* 0x002fc600078e002b */
[----:B------:R-:W4:Y:S04]  /*22530*/  LDL.LU.64 R34, [R1+0x16f0] ;  /* 0x0016f00001227983 */ /* 0x000f280000300a00 */
[----:B------:R1:W-:Y:S04]  /*22540*/  STL [R1+0x1184], R0 ;  /* 0x0011840001007387 */ /* 0x0003e80000100800 */
[----:B------:R-:W-:Y:S04]  /*22550*/  STL [R1+0x1190], R44 ;  /* 0x0011902c01007387 */ /* 0x000fe80000100800 */
[----:B------:R-:W4:Y:S01]  /*22560*/  LDL.LU.64 R36, [R1+0x16f8] ;  /* 0x0016f80001247983 */ /* 0x000f220000300a00 */
[----:B-1----:R-:W-:-:S03]  /*22570*/  IMAD.MOV.U32 R0, RZ, RZ, R45 ;  /* 0x000000ffff007224 */ /* 0x002fc600078e002d */
[----:B------:R-:W4:Y:S04]  /*22580*/  LDL.LU.64 R38, [R1+0x1700] ;  /* 0x0017000001267983 */ /* 0x000f280000300a00 */
[----:B------:R1:W-:Y:S04]  /*22590*/  STL [R1+0x118c], R0 ;  /* 0x00118c0001007387 */ /* 0x0003e80000100800 */
[----:B------:R-:W-:Y:S01]  /*225a0*/  STL [R1+0x1198], R46 ;  /* 0x0011982e01007387 */ /* 0x000fe20000100800 */
[----:B-1----:R-:W-:-:S03]  /*225b0*/  IMAD.MOV.U32 R0, RZ, RZ, R47 ;  /* 0x000000ffff007224 */ /* 0x002fc600078e002f */
[----:B------:R-:W4:Y:S04]  /*225c0*/  LDL.LU.64 R40, [R1+0x1708] ;  /* 0x0017080001287983 */ /* 0x000f280000300a00 */
[----:B--2---:R-:W-:Y:S04]  /*225d0*/  STL [R1+0x11a0], R48 ;  /* 0x0011a03001007387 */ /* 0x004fe80000100800 */
[----:B------:R1:W-:Y:S04]  /*225e0*/  STL [R1+0x1194], R0 ;  /* 0x0011940001007387 */ /* 0x0003e80000100800 */
[----:B------:R-:W2:Y:S01]  /*225f0*/  LDL.LU.64 R42, [R1+0x1710] ;  /* 0x00171000012a7983 */ /* 0x000ea20000300a00 */
[----:B-1----:R-:W-:-:S05]  /*22600*/  MOV R0, R49 ;  /* 0x0000003100007202 */ /* 0x002fca0000000f00 */
[----:B------:R1:W-:Y:S04]  /*22610*/  STL [R1+0x119c], R0 ;  /* 0x00119c0001007387 */ /* 0x0003e80000100800 */
[----:B---3--:R-:W-:Y:S04]  /*22620*/  STL [R1+0x11a8], R50 ;  /* 0x0011a83201007387 */ /* 0x008fe80000100800 */
[----:B------:R-:W3:Y:S01]  /*22630*/  LDL.LU.64 R44, [R1+0x1718] ;  /* 0x00171800012c7983 */ /* 0x000ee20000300a00 */
[----:B-1----:R-:W-:-:S03]  /*22640*/  IMAD.MOV.U32 R0, RZ, RZ, R51 ;  /* 0x000000ffff007224 */ /* 0x002fc600078e0033 */
[----:B------:R-:W3:Y:S04]  /*22650*/  LDL.LU.64 R46, [R1+0x1720] ;  /* 0x00172000012e7983 */ /* 0x000ee80000300a00 */
[----:B------:R1:W-:Y:S04]  /*22660*/  STL [R1+0x11a4], R0 ;  /* 0x0011a40001007387 */ /* 0x0003e80000100800 */
[----:B----4-:R-:W-:Y:S04]  /*22670*/  STL [R1+0x11b0], R52 ;  /* 0x0011b03401007387 */ /* 0x010fe80000100800 */
[----:B------:R-:W4:Y:S01]  /*22680*/  LDL.LU.64 R48, [R1+0x1728] ;  /* 0x0017280001307983 */ /* 0x000f220000300a00 */
[----:B-1----:R-:W-:-:S03]  /*22690*/  IMAD.MOV.U32 R0, RZ, RZ, R53 ;  /* 0x000000ffff007224 */ /* 0x002fc600078e0035 */
[----:B------:R-:W4:Y:S04]  /*226a0*/  LDL.LU.64 R50, [R1+0x1730] ;  /* 0x0017300001327983 */ /* 0x000f280000300a00 */
[----:B------:R1:W-:Y:S02]  /*226b0*/  STL [R1+0x11ac], R0 ;  /* 0x0011ac0001007387 */ /* 0x0003e40000100800 */
[----:B-1----:R-:W-:Y:S02]  /*226c0*/  IMAD.MOV.U32 R0, RZ, RZ, R55 ;  /* 0x000000ffff007224 */ /* 0x002fe400078e0037 */
[----:B------:R1:W-:Y:S04]  /*226d0*/  STL [R1+0x11b8], R54 ;  /* 0x0011b83601007387 */ /* 0x0003e80000100800 */
[----:B------:R-:W4:Y:S04]  /*226e0*/  LDL.LU.64 R52, [R1+0x1738] ;  /* 0x0017380001347983 */ /* 0x000f280000300a00 */
[----:B------:R-:W-:Y:S04]  /*226f0*/  STL [R1+0x11c0], R26 ;  /* 0x0011c01a01007387 */ /* 0x000fe80000100800 */
[----:B------:R1:W-:Y:S04]  /*22700*/  STL [R1+0x11b4], R0 ;  /* 0x0011b40001007387 */ /* 0x0003e80000100800 */
[----:B-1----:R-:W4:Y:S01]  /*22710*/  LDL.LU.64 R54, [R1+0x1740] ;  /* 0x0017400001367983 */ /* 0x002f220000300a00 */
[----:B------:R-:W-:-:S03]  /*22720*/  MOV R0, R27 ;  /* 0x0000001b00007202 */ /* 0x000fc60000000f00 */
[----:B------:R-:W-:Y:S04]  /*22730*/  STL [R1+0x11c8], R28 ;  /* 0x0011c81c01007387 */ /* 0x000fe80000100800 */
[----:B------:R1:W-:Y:S04]  /*22740*/  STL [R1+0x11bc], R0 ;  /* 0x0011bc0001007387 */ /* 0x0003e80000100800 */
[----:B------:R-:W-:Y:S01]  /*22750*/  STL [R1+0x11d0], R30 ;  /* 0x0011d01e01007387 */ /* 0x000fe20000100800 */
[----:B-1----:R-:W-:-:S05]  /*22760*/  IMAD.MOV.U32 R0, RZ, RZ, R29 ;  /* 0x000000ffff007224 */ /* 0x002fca00078e001d */
        /* <DEDUP_REMOVED lines=8> */
[----:B-1----:R-:W-:-:S05]  /*227f0*/  MOV R0, R35 ;  /* 0x0000002300007202 */ /* 0x002fca0000000f00 */
        /* <DEDUP_REMOVED lines=11> */
[----:B--2---:R-:W-:-:S03]  /*228b0*/  MOV R0, R43 ;  /* 0x0000002b00007202 */ /* 0x004fc60000000f00 */
[----:B------:R-:W-:Y:S04]  /*228c0*/  STL [R1+0x1208], R42 ;  /* 0x0012082a01007387 */ /* 0x000fe80000100800 */
[----:B---3--:R-:W-:Y:S04]  /*228d0*/  STL [R1+0x1210], R44 ;  /* 0x0012102c01007387 */ /* 0x008fe80000100800 */
[----:B------:R1:W-:Y:S04]  /*228e0*/  STL [R1+0x1204], R0 ;  /* 0x0012040001007387 */ /* 0x0003e80000100800 */
[----:B------:R-:W-:Y:S01]  /*228f0*/  STL [R1+0x1218], R46 ;  /* 0x0012182e01007387 */ /* 0x000fe20000100800 */
[----:B-1----:R-:W-:-:S05]  /*22900*/  IMAD.MOV.U32 R0, RZ, RZ, R45 ;  /* 0x000000ffff007224 */ /* 0x002fca00078e002d */
[----:B------:R1:W-:Y:S02]  /*22910*/  STL [R1+0x120c], R0 ;  /* 0x00120c0001007387 */ /* 0x0003e40000100800 */
[----:B-1----:R-:W-:Y:S02]  /*22920*/  IMAD.MOV.U32 R0, RZ, RZ, R47 ;  /* 0x000000ffff007224 */ /* 0x002fe400078e002f */
[----:B----4-:R-:W-:Y:S04]  /*22930*/  STL [R1+0x1220], R48 ;  /* 0x0012203001007387 */ /* 0x010fe80000100800 */
[----:B------:R1:W-:Y:S04]  /*22940*/  STL [R1+0x1214], R0 ;  /* 0x0012140001007387 */ /* 0x0003e80000100800 */
[----:B------:R-:W-:Y:S01]  /*22950*/  STL [R1+0x1228], R50 ;  /* 0x0012283201007387 */ /* 0x000fe20000100800 */
[----:B-1----:R-:W-:-:S05]  /*22960*/  IMAD.MOV.U32 R0, RZ, RZ, R49 ;  /* 0x000000ffff007224 */ /* 0x002fca00078e0031 */
[----:B------:R1:W-:Y:S04]  /*22970*/  STL [R1+0x121c], R0 ;  /* 0x00121c0001007387 */ /* 0x0003e80000100800 */
[----:B------:R-:W-:Y:S01]  /*22980*/  STL [R1+0x1230], R52 ;  /* 0x0012303401007387 */ /* 0x000fe20000100800 */
[----:B-1----:R-:W-:-:S05]  /*22990*/  MOV R0, R51 ;  /* 0x0000003300007202 */ /* 0x002fca0000000f00 */
[----:B------:R1:W-:Y:S02]  /*229a0*/  STL [R1+0x1224], R0 ;  /* 0x0012240001007387 */ /* 0x0003e40000100800 */
[----:B-1----:R-:W-:Y:S02]  /*229b0*/  IMAD.MOV.U32 R0, RZ, RZ, R53 ;  /* 0x000000ffff007224 */ /* 0x002fe400078e0035 */
[----:B------:R-:W-:-:S03]  /*229c0*/  IMAD.MOV.U32 R4, RZ, RZ, R55 ;  /* 0x000000ffff047224 */ /* 0x000fc600078e0037 */
[----:B------:R-:W-:Y:S04]  /*229d0*/  STL [R1+0x122c], R0 ;  /* 0x00122c0001007387 */ /* 0x000fe80000100800 */
[----:B------:R-:W-:Y:S04]  /*229e0*/  STL [R1+0x1238], R54 ;  /* 0x0012383601007387 */ /* 0x000fe80000100800 */
[----:B------:R-:W-:Y:S04]  /*229f0*/  STL [R1+0x1234], R4 ;  /* 0x0012340401007387 */ /* 0x000fe80000100800 */
[----:B------:R1:W-:Y:S02]  /*22a00*/  STL [R1+0x1240], R2 ;  /* 0x0012400201007387 */ /* 0x0003e40000100800 */
[----:B-1----:R-:W-:-:S05]  /*22a10*/  IMAD.MOV.U32 R2, RZ, RZ, R3 ;  /* 0x000000ffff027224 */ /* 0x002fca00078e0003 */
[----:B------:R1:W-:Y:S04]  /*22a20*/  STL [R1+0x123c], R2 ;  /* 0x00123c0201007387 */ /* 0x0003e80000100800 */
[----:B------:R1:W-:Y:S04]  /*22a30*/  STL [R1], RZ ;  /* 0x000000ff01007387 */ /* 0x0003e80000100800 */
        /* <DEDUP_REMOVED lines=30> */
[----:B------:R1:W-:Y:S01]  /*22c20*/  STL [R1+0x7c], RZ ;  /* 0x00007cff01007387 */ /* 0x0003e20000100800 */
[----:B------:R-:W-:-:S04]  /*22c30*/  SHF.R.S32.HI R0, RZ, 0x1f, R9 ;  /* 0x0000001fff007819 */ /* 0x000fc80000011409 */
[----:B------:R-:W-:Y:S01]  /*22c40*/  LEA.HI R0, R0, R9, RZ, 0x7 ;  /* 0x0000000900007211 */ /* 0x000fe200078f38ff */
[----:B------:R-:W-:-:S03]  /*22c50*/  USHF.R.S32.HI UR11, URZ, 0x1f, UR6 ;  /* 0x0000001f3f0b7899 */ /* 0x000fc60008011406 */
[----:B------:R-:W-:Y:S01]  /*22c60*/  SHF.R.S32.HI R0, RZ, 0x7, R0 ;  /* 0x00000007ff007819 */ /* 0x000fe20000011400 */
[----:B------:R-:W-:Y:S01]  /*22c70*/  USHF.R.S32.HI UR12, URZ, 0x1f, UR7 ;  /* 0x0000001f3f0c7899 */ /* 0x000fe20008011407 */
[----:B------:R-:W-:Y:S02]  /*22c80*/  MOV R9, RZ ;  /* 0x000000ff00097202 */ /* 0x000fe40000000f00 */
[----:B------:R-:W-:Y:S02]  /*22c90*/  CS2R R216, SRZ ;  /* 0x0000000000d87805 */ /* 0x000fe4000001ff00 */
[----:B------:R-:W-:Y:S02]  /*22ca0*/  CS2R R218, SRZ ;  /* 0x0000000000da7805 */ /* 0x000fe4000001ff00 */
[----:B------:R-:W-:Y:S02]  /*22cb0*/  CS2R R220, SRZ ;  /* 0x0000000000dc7805 */ /* 0x000fe4000001ff00 */
[----:B------:R-:W-:-:S02]  /*22cc0*/  CS2R R222, SRZ ;  /* 0x0000000000de7805 */ /* 0x000fc4000001ff00 */
[----:B------:R-:W-:Y:S02]  /*22cd0*/  CS2R R224, SRZ ;  /* 0x0000000000e07805 */ /* 0x000fe4000001ff00 */
[----:B------:R-:W-:Y:S02]  /*22ce0*/  CS2R R226, SRZ ;  /* 0x0000000000e27805 */ /* 0x000fe4000001ff00 */
        /* <DEDUP_REMOVED lines=105> */
[----:B------:R-:W-:Y:S01]  /*23380*/  CS2R R54, SRZ ;  /* 0x0000000000367805 */ /* 0x000fe2000001ff00 */
[----:B------:R-:W-:Y:S01]  /*23390*/  VIADD R0, R0, 0xfffffffe ;  /* 0xfffffffe00007836 */ /* 0x000fe20000000000 */
[----:B------:R-:W-:-:S02]  /*233a0*/  USHF.L.U32 UR4, UR6, 0x2, URZ ;  /* 0x0000000206047899 */ /* 0x000fc4000800063f */
[----:B------:R-:W-:Y:S02]  /*233b0*/  USHF.L.U32 UR5, UR7, 0x2, URZ ;  /* 0x0000000207057899 */ /* 0x000fe4000800063f */
[----:B------:R-:W-:Y:S01]  /*233c0*/  USHF.L.U64.HI UR6, UR6, 0x2, UR11 ;  /* 0x0000000206067899 */ /* 0x000fe2000801020b */
[----:B------:R-:W-:Y:S01]  /*233d0*/  UMOV UR60, 0x1 ;  /* 0x00000001003c7882 */ /* 0x000fe20000000000 */
[----:B------:R-:W-:Y:S01]  /*233e0*/  USHF.L.U64.HI UR7, UR7, 0x2, UR12 ;  /* 0x0000000207077899 */ /* 0x000fe2000801020c */
[----:B-1----:R-:W-:-:S11]  /*233f0*/  UMOV UR11, 0xffffffff ;  /* 0xffffffff000b7882 */ /* 0x002fd60000000000 */
.L_x_1:
[----:B------:R-:W-:Y:S01]  /*23400*/  STL.64 [R1+0x17f0], R54 ;  /* 0x0017f03601007387 */ /* 0x000fe20000100a00 */
[----:B------:R-:W-:Y:S01]  /*23410*/  UIADD3 UR11, UR11, 0x1, URZ ;  /* 0x000000010b0b7890 */ /* 0x000fe2000fffe03f */
[----:B------:R-:W-:-:S04]  /*23420*/  DEPBAR.LE SB0, 0x2 ;  /* 0x000080800000791a */ /* 0x000fc80000000000 */
[----:B------:R-:W-:Y:S01]  /*23430*/  STL.64 [R1+0x17e8], R52 ;  /* 0x0017e83401007387 */ /* 0x000fe20000100a00 */
[----:B------:R-:W-:Y:S01]  /*23440*/  UMOV UR37, 0x40000040 ;  /* 0x4000004000257882 */ /* 0x000fe20000000000 */
[----:B------:R-:W-:Y:S01]  /*23450*/  UMOV UR39, 0x40000040 ;  /* 0x4000004000277882 */ /* 0x000fe20000000000 */
[----:B------:R-:W1:Y:S01]  /*23460*/  LDC R3, c[0x0][0x230] ;  /* 0x00008c00ff037b82 */ /* 0x000e620000000800 */
[----:B------:R-:W-:Y:S04]  /*23470*/  STL.64 [R1+0x17e0], R50 ;  /* 0x0017e03201007387 */ /* 0x000fe80000100a00 */
[----:B------:R-:W-:Y:S03]  /*23480*/  STL.64 [R1+0x17d8], R48 ;  /* 0x0017d83001007387 */ /* 0x000fe60000100a00 */
[----:B------:R-:W2:Y:S01]  /*23490*/  LDC R2, c[0x0][0x230] ;  /* 0x00008c00ff027b82 */ /* 0x000ea20000000800 */
[----:B------:R-:W-:Y:S04]  /*234a0*/  STL.64 [R1+0x17d0], R46 ;  /* 0x0017d02e01007387 */ /* 0x000fe80000100a00 */
        /* <DEDUP_REMOVED lines=10> */
[----:B------:R3:W-:Y:S04]  /*23550*/  STL.64 [R1+0x1778], R24 ;  /* 0x0017781801007387 */ /* 0x0007e80000100a00 */
[----:B---3--:R-:W3:Y:S04]  /*23560*/  LDL.LU.64 R24, [R1] ;  /* 0x0000000001187983 */ /* 0x008ee80000300a00 */
[----:B------:R-:W3:Y:S04]  /*23570*/  LDL.LU.64 R26, [R1+0x8] ;  /* 0x00000800011a7983 */ /* 0x000ee80000300a00 */
        /* <DEDUP_REMOVED lines=13> */
[----:B------:R-:W3:Y:S01]  /*23650*/  LDL.LU.64 R54, [R1+0x78] ;  /* 0x0000780001367983 */ /* 0x000ee20000300a00 */
[----:B------:R-:W-:Y:S01]  /*23660*/  UISETP.GT.AND UP0, UPT, UR11, 0x2, UPT ;  /* 0x000000020b00788c */ /* 0x000fe2000bf04270 */
[----:B------:R-:W-:Y:S03]  /*23670*/  BAR.SYNC.DEFER_BLOCKING 0x0 ;  /* 0x0000000000007b1d */ /* 0x000fe60000010000 */
[----:B------:R-:W-:-:S04]  /*23680*/  USEL UR11, UR11, URZ, !UP0 ;  /* 0x0000003f0b0b7287 */ /* 0x000fc8000c000000 */
[----:B------:R-:W-:Y:S02]  /*23690*/  ULEA UR13, UR11, UR10, 0xf ;  /* 0x0000000a0b0d7291 */ /* 0x000fe4000f8e783f */
[----:B------:R-:W-:Y:S01]  /*236a0*/  ULEA UR12, UR11, UR10, 0x12 ;  /* 0x0000000a0b0c7291 */ /* 0x000fe2000f8e903f */
[----:B-----5:R-:W-:Y:S01]  /*236b0*/  STL [R1+0x1768], R19 ;  /* 0x0017681301007387 */ /* 0x020fe20000100800 */
[----:B------:R-:W-:Y:S02]  /*236c0*/  UIADD3 UR13, UR13, 0xc0000, URZ ;  /* 0x000c00000d0d7890 */ /* 0x000fe4000fffe03f */
[----:B------:R-:W-:Y:S01]  /*236d0*/  USHF.R.U32.HI UR12, URZ, 0x4, UR12 ;  /* 0x000000043f0c7899 */ /* 0x000fe2000801160c */
[----:B------:R-:W-:Y:S01]  /*236e0*/  STL [R1+0x1764], R18 ;  /* 0x0017641201007387 */ /* 0x000fe20000100800 */
[----:B------:R-:W-:Y:S02]  /*236f0*/  USHF.R.U32.HI UR13, URZ, 0x4, UR13 ;  /* 0x000000043f0d7899 */ /* 0x000fe4000801160d */
[----:B------:R-:W-:Y:S01]  /*23700*/  USGXT.U32 UR36, UR12, 0xe ;  /* 0x0000000e0c24789a */ /* 0x000fe20008000000 */
[----:B------:R-:W-:Y:S01]  /*23710*/  STL [R1+0x1760], R17 ;  /* 0x0017601101007387 */ /* 0x000fe20000100800 */
[----:B------:R-:W-:-:S02]  /*23720*/  USGXT.U32 UR38, UR13, 0xe ;  /* 0x0000000e0d26789a */ /* 0x000fc40008000000 */
[----:B------:R-:W-:Y:S01]  /*23730*/  UIADD3 UR40, UP0, UR36, 0x2, URZ ;  /* 0x0000000224287890 */ /* 0x000fe2000ff1e03f */
[----:B------:R-:W-:Y:S01]  /*23740*/  STL [R1+0x175c], R16 ;  /* 0x00175c1001007387 */ /* 0x000fe20000100800 */
[----:B------:R-:W-:Y:S01]  /*23750*/  UIADD3 UR42, UP1, UR38, 0x2, URZ ;  /* 0x00000002262a7890 */ /* 0x000fe2000ff3e03f */
[----:B------:R-:W-:Y:S01]  /*23760*/  UMOV UR12, URZ ;  /* 0x0000003f000c7c82 */ /* 0x000fe20008000000 */
[----:B------:R-:W-:Y:S01]  /*23770*/  UMOV UR13, URZ ;  /* 0x0000003f000d7c82 */ /* 0x000fe20008000000 */
[----:B------:R-:W-:Y:S01]  /*23780*/  UIADD3.X UR41, UR12, 0x40000040, URZ, UP0, !UPT ;  /* 0x400000400c297890 */ /* 0x000fe200087fe43f */
[----:B------:R-:W-:Y:S01]  /*23790*/  STL [R1+0x1758], R7 ;  /* 0x0017580701007387 */ /* 0x000fe20000100800 */
[----:B------:R-:W-:Y:S02]  /*237a0*/  UIADD3.X UR43, UR13, 0x40000040, URZ, UP1, !UPT ;  /* 0x400000400d2b7890 */ /* 0x000fe40008ffe43f */
[----:B------:R-:W-:Y:S02]  /*237b0*/  UIADD3.64 UR52, UR40, 0x2, URZ ;  /* 0x0000000228347897 */ /* 0x000fe4000fffe03f */
[----:B------:R-:W-:-:S02]  /*237c0*/  UIADD3.64 UR54, UR42, 0x2, URZ ;  /* 0x000000022a367897 */ /* 0x000fc4000fffe03f */
[----:B------:R-:W-:Y:S02]  /*237d0*/  UIADD3.64 UR56, UR40, 0x4, URZ ;  /* 0x0000000428387897 */ /* 0x000fe4000fffe03f */
[----:B------:R-:W-:Y:S02]  /*237e0*/  UIADD3.64 UR58, UR42, 0x4, URZ ;  /* 0x000000042a3a7897 */ /* 0x000fe4000fffe03f */
[----:B------:R-:W-:Y:S02]  /*237f0*/  UIADD3.64 UR16, UR40, 0xffe, URZ ;  /* 0x00000ffe28107897 */ /* 0x000fe4000fffe03f */
[----:B------:R-:W-:Y:S02]  /*23800*/  UIADD3.64 UR18, UR42, 0x1fe, URZ ;  /* 0x000001fe2a127897 */ /* 0x000fe4000fffe03f */
        /* <DEDUP_REMOVED lines=11> */
[----:B------:R-:W-:Y:S01]  /*238c0*/  UIADD3.64 UR22, UR42, 0x600, URZ ;  /* 0x000006002a167897 */ /* 0x000fe2000fffe03f */
[----:B---3--:R-:W-:-:S06]  /*238d0*/  WARPGROUP.ARRIVE ;  /* 0x00000000000079c5 */ /* 0x008fcc0000000000 */
[----:B------:R-:W-:Y:S01]  /*238e0*/  HGMMA.64x64x8.F32.TF32 R24, gdesc[UR36], R24, gsb0 ;  /* 0x04e00000241879f0 */ /* 0x000fe20008002818 */
[----:B------:R-:W-:Y:S02]  /*238f0*/  UIADD3.64 UR36, UR40, 0x1fe, URZ ;  /* 0x000001fe28247897 */ /* 0x000fe4000fffe03f */
[----:B------:R-:W-:Y:S02]  /*23900*/  WARPGROUP.DEPBAR.LE gsb0, 0x0 ;  /* 0x00008000000079c5 */ /* 0x000fe40000010000 */
[----:B------:R-:W-:-:S06]  /*23910*/  WARPGROUP.ARRIVE ;  /* 0x00000000000079c5 */ /* 0x000fcc0000000000 */
[----:B------:R-:W-:Y:S03]  /*23920*/  HGMMA.64x64x8.F32.TF32 R24, gdesc[UR40], R24, gsb0 ;  /* 0x04e00000281879f0 */ /* 0x000fe60008002818 */
[----:B------:R-:W-:Y:S02]  /*23930*/  WARPGROUP.DEPBAR.LE gsb0, 0x0 ;  /* 0x00008000000079c5 */ /* 0x000fe40000010000 */
[----:B------:R-:W-:-:S06]  /*23940*/  WARPGROUP.ARRIVE ;  /* 0x00000000000079c5 */ /* 0x000fcc0000000000 */
[----:B------:R-:W-:Y:S01]  /*23950*/  HGMMA.64x64x8.F32.TF32 R24, gdesc[UR52], R24, gsb0 ;  /* 0x04e00000341879f0 */ /* 0x000fe20008002818 */
[----:B------:R-:W-:Y:S01]  /*23960*/  UMOV UR52, UR18 ;  /* 0x0000001200347c82 */ /* 0x000fe20008000000 */
[----:B------:R-:W-:Y:S01]  /*23970*/  UMOV UR53, UR19 ;  /* 0x0000001300357c82 */ /* 0x000fe20008000000 */
        /* <DEDUP_REMOVED lines=8> */
[----:B------:R-:W-:Y:S02]  /*23a00*/  UIADD3.64 UR16, UR40, 0x3002, URZ ;  /* 0x0000300228107897 */ /* 0x000fe4000fffe03f */
[----:B------:R-:W-:Y:S01]  /*23a10*/  UIADD3.64 UR18, UR42, 0x602, URZ ;  /* 0x000006022a127897 */ /* 0x000fe2000fffe03f */
        /* <DEDUP_REMOVED lines=22> */
[----:B------:R-:W-:Y:S03]  /*23b80*/  HGMMA.64x64x8.F32.TF32 R24, gdesc[UR48], R24, gsb0 ;  /* 0x04e00000301879f0 */ /* 0x000fe60008002818 */
        /* <DEDUP_REMOVED lines=19> */
[----:B------:R-:W-:Y:S01]  /*23cc0*/  WARPGROUP.ARRIVE ;  /* 0x00000000000079c5 */ /* 0x000fe20000000000 */
[----:B------:R-:W-:Y:S01]  /*23cd0*/  UIADD3.64 UR44, UR40, 0x200, URZ ;  /* 0x00000200282c7897 */ /* 0x000fe2000fffe03f */
[----:B------:R-:W-:Y:S04]  /*23ce0*/  STL.64 [R1], R24 ;  /* 0x0000001801007387 */ /* 0x000fe80000100a00 */
[----:B------:R-:W-:Y:S01]  /*23cf0*/  HGMMA.64x64x8.F32.TF32 R216, gdesc[UR36], R216, gsb0 ;  /* 0x04e0000024d879f0 */ /* 0x000fe200080028d8 */
[----:B------:R-:W-:Y:S01]  /*23d00*/  UMOV UR46, UR42 ;  /* 0x0000002a002e7c82 */ /* 0x000fe20008000000 */
[----:B------:R-:W-:Y:S01]  /*23d10*/  UMOV UR47, UR43 ;  /* 0x0000002b002f7c82 */ /* 0x000fe20008000000 */
[----:B------:R-:W-:Y:S01]  /*23d20*/  UIADD3.64 UR48, UR42, 0x202, URZ ;  /* 0x000002022a307897 */ /* 0x000fe2000fffe03f */
[----:B------:R-:W-:Y:S01]  /*23d30*/  STL.64 [R1+0x8], R26 ;  /* 0x0000081a01007387 */ /* 0x000fe20000100a00 */
[----:B------:R-:W-:-:S02]  /*23d40*/  UIADD3.64 UR32, UR42, 0x204, URZ ;  /* 0x000002042a207897 */ /* 0x000fc4000fffe03f */
[----:B------:R-:W-:Y:S01]  /*23d50*/  UIADD3.64 UR28, UR40, 0x2204, URZ ;  /* 0x00002204281c7897 */ /* 0x000fe2000fffe03f */
[----:B------:R-:W-:Y:S01]  /*23d60*/  STL.64 [R1+0x10], R28 ;  /* 0x0000101c01007387 */ /* 0x000fe20000100a00 */
[----:B------:R-:W-:Y:S02]  /*23d70*/  UIADD3.64 UR24, UR40, 0x31fe, URZ ;  /* 0x000031fe28187897 */ /* 0x000fe4000fffe03f */
[----:B------:R-:W-:Y:S01]  /*23d80*/  UIADD3.64 UR20, UR40, 0x3200, URZ ;  /* 0x0000320028147897 */ /* 0x000fe2000fffe03f */
[----:B------:R-:W-:Y:S01]  /*23d90*/  STL.64 [R1+0x18], R30 ;  /* 0x0000181e01007387 */ /* 0x000fe20000100a00 */
[----:B------:R-:W-:Y:S02]  /*23da0*/  UIADD3.64 UR16, UR40, 0x3202, URZ ;  /* 0x0000320228107897 */ /* 0x000fe4000fffe03f */
[----:B------:R-:W-:Y:S01]  /*23db0*/  UIADD3.64 UR12, UR40, 0x3204, URZ ;  /* 0x00003204280c7897 */ /* 0x000fe2000fffe03f */
[----:B------:R-:W-:Y:S01]  /*23dc0*/  STL.64 [R1+0x20], R32 ;  /* 0x0000202001007387 */ /* 0x000fe20000100a00 */
[----:B------:R-:W-:-:S03]  /*23dd0*/  UIADD3.64 UR36, UR40, 0x3fe, URZ ;  /* 0x000003fe28247897 */ /* 0x000fc6000fffe03f */
        /* <DEDUP_REMOVED lines=11> */
[----:B---3--:R-:W3:Y:S01]  /*23e90*/  LDL.LU.64 R54, [R1+0x17f0] ;  /* 0x0017f00001367983 */ /* 0x008ee20000300a00 */
[----:B------:R-:W-:-:S02]  /*23ea0*/  WARPGROUP.DEPBAR.LE gsb0, 0x0 ;  /* 0x00008000000079c5 */ /* 0x000fc40000010000 */
[----:B------:R-:W-:Y:S01]  /*23eb0*/  WARPGROUP.ARRIVE ;  /* 0x00000000000079c5 */ /* 0x000fe20000000000 */
[----:B------:R-:W3:Y:S04]  /*23ec0*/  LDL.LU.64 R52, [R1+0x17e8] ;  /* 0x0017e80001347983 */ /* 0x000ee80000300a00 */
[----:B------:R-:W3:Y:S01]  /*23ed0*/  LDL.LU.64 R50, [R1+0x17e0] ;  /* 0x0017e00001327983 */ /* 0x000ee20000300a00 */
[----:B------:R-:W-:Y:S01]  /*23ee0*/  HGMMA.64x64x8.F32.TF32 R216, gdesc[UR44], R216, gsb0 ;  /* 0x04e000002cd879f0 */ /* 0x000fe200080028d8 */
[----:B------:R-:W-:Y:S01]  /*23ef0*/  UIADD3.64 UR44, UR40, 0x202, URZ ;  /* 0x00000202282c7897 */ /* 0x000fe2000fffe03f */
[----:B------:R-:W-:Y:S01]  /*23f00*/  UMOV UR46, UR54 ;  /* 0x00000036002e7c82 */ /* 0x000fe20008000000 */
[----:B------:R-:W-:Y:S01]  /*23f10*/  UMOV UR47, UR55 ;  /* 0x00000037002f7c82 */ /* 0x000fe20008000000 */
        /* <DEDUP_REMOVED lines=13> */
[----:B-1----:R-:W-:Y:S01]  /*23ff0*/  VIADD R3, R3, 0x7f ;  /* 0x0000007f03037836 */ /* 0x002fe20000000000 */
[----:B------:R-:W-:Y:S01]  /*24000*/  UIADD3 UR60, UR60, 0x1, URZ ;  /* 0x000000013c3c7890 */ /* 0x000fe2000fffe03f */
[----:B--2---:R-:W-:-:S03]  /*24010*/  VIADD R2, R2, 0xffffff00 ;  /* 0xffffff0002027836 */ /* 0x004fc60000000000 */
[----:B------:R-:W-:Y:S01]  /*24020*/  SHF.R.S32.HI R0, RZ, 0x1f, R3 ;  /* 0x0000001fff007819 */ /* 0x000fe20000011403 */
[----:B------:R-:W-:-:S03]  /*24030*/  IMAD R2, R9, -0x80, R2 ;  /* 0xffffff8009027824 */ /* 0x000fc600078e0202 */
[----:B------:R-:W-:Y:S02]  /*24040*/  LEA.HI R0, R0, R3, RZ, 0x7 ;  /* 0x0000000300007211 */ /* 0x000fe400078f38ff */
[----:B------:R-:W-:Y:S02]  /*24050*/  ISETP.GT.AND P1, PT, R2, RZ, PT ;  /* 0x000000ff0200720c */ /* 0x000fe40003f24270 */
[----:B------:R-:W-:-:S04]  /*24060*/  SHF.R.S32.HI R0, RZ, 0x7, R0 ;  /* 0x00000007ff007819 */ /* 0x000fc80000011400 */
[----:B------:R-:W-:Y:S01]  /*24070*/  IADD3 R0, R0, -0x2, RZ ;  /* 0xfffffffe00007810 */ /* 0x000fe20007ffe0ff */
[----:B------:R-:W-:Y:S02]  /*24080*/  WARPGROUP.DEPBAR.LE gsb0, 0x0 ;  /* 0x00008000000079c5 */ /* 0x000fe40000010000 */
[----:B------:R-:W-:Y:S01]  /*24090*/  WARPGROUP.ARRIVE ;  /* 0x00000000000079c5 */ /* 0x000fe20000000000 */
[----:B------:R-:W-:-:S05]  /*240a0*/  ISETP.GE.AND P0, PT, R9, R0, PT ;  /* 0x000000000900720c */ /* 0x000fca0003f06270 */
[----:B------:R-:W-:Y:S01]  /*240b0*/  HGMMA.64x64x8.F32.TF32 R216, gdesc[UR44], R216, gsb0 ;  /* 0x04e000002cd879f0 */ /* 0x000fe200080028d8 */
[----:B------:R-:W-:Y:S01]  /*240c0*/  UIADD3.64 UR44, UR40, 0x204, URZ ;  /* 0x00000204282c7897 */ /* 0x000fe2000fffe03f */
[----:B------:R-:W-:Y:S01]  /*240d0*/  UMOV UR46, UR58 ;  /* 0x0000003a002e7c82 */ /* 0x000fe20008000000 */
[----:B------:R-:W-:Y:S01]  /*240e0*/  UMOV UR47, UR59 ;  /* 0x0000003b002f7c82 */ /* 0x000fe20008000000 */
[----:B------:R-:W-:Y:S02]  /*240f0*/  WARPGROUP.DEPBAR.LE gsb0, 0x0 ;  /* 0x00008000000079c5 */ /* 0x000fe40000010000 */
[----:B------:R-:W-:-:S06]  /*24100*/  WARPGROUP.ARRIVE ;  /* 0x00000000000079c5 */ /* 0x000fcc0000000000 */
        /* <DEDUP_REMOVED lines=16> */
[----:B------:R-:W-:Y:S01]  /*24210*/  UIADD3.64 UR48, UR42, 0x3fe, URZ ;  /* 0x000003fe2a307897 */ /* 0x000fe2000fffe03f */
        /* <DEDUP_REMOVED lines=28> */
[----:B------:R-:W-:Y:S02]  /*243e0*/  UIADD3.64 UR32, UR42, 0x204, URZ ;  /* 0x000002042a207897 */ /* 0x000fe4000fffe03f */
        /* <DEDUP_REMOVED lines=21> */
[----:B------:R-:W-:Y:S01]  /*24540*/  WARPGROUP.ARRIVE ;  /* 0x00000000000079c5 */ /* 0x000fe20000000000 */
[----:B------:R-:W-:Y:S04]  /*24550*/  STL [R1+0x1770], R246 ;  /* 0x001770f601007387 */ /* 0x000fe80000100800 */
[----:B------:R1:W-:Y:S01]  /*24560*/  STL [R1+0x176c], R247 ;  /* 0x00176cf701007387 */ /* 0x0003e20000100800 */
[----:B------:R-:W-:Y:S01]  /*24570*/  HGMMA.64x64x8.F32.TF32 R184, gdesc[UR36], R184, gsb0 ;  /* 0x04e0000024b879f0 */ /* 0x000fe200080028b8 */
[----:B------:R-:W-:-:S02]  /*24580*/  UIADD3.64 UR36, UR40, 0x5fe, URZ ;  /* 0x000005fe28247897 */ /* 0x000fc4000fffe03f */
[----:B-1----:R-:W2:Y:S04]  /*24590*/  LDL.LU R247, [R1+0x80] ;  /* 0x0000800001f77983 */ /* 0x002ea80000300800 */
[----:B------:R-:W4:Y:S04]  /*245a0*/  LDL.LU R246, [R1+0x84] ;  /* 0x0000840001f67983 */ /* 0x000f280000300800 */
[----:B------:R-:W4:Y:S04]  /*245b0*/  LDL.LU R19, [R1+0x88] ;  /* 0x0000880001137983 */ /* 0x000f280000300800 */
[----:B------:R-:W4:Y:S04]  /*245c0*/  LDL.LU R18, [R1+0x8c] ;  /* 0x00008c0001127983 */ /* 0x000f280000300800 */
[----:B------:R-:W4:Y:S04]  /*245d0*/  LDL.LU R17, [R1+0x90] ;  /* 0x0000900001117983 */ /* 0x000f280000300800 */
[----:B------:R-:W4:Y:S04]  /*245e0*/  LDL.LU R16, [R1+0x94] ;  /* 0x0000940001107983 */ /* 0x000f280000300800 */
[----:B------:R-:W4:Y:S01]  /*245f0*/  LDL.LU R7, [R1+0x98] ;  /* 0x0000980001077983 */ /* 0x000f220000300800 */
[----:B------:R-:W-:-:S02]  /*24600*/  WARPGROUP.DEPBAR.LE gsb0, 0x0 ;  /* 0x00008000000079c5 */ /* 0x000fc40000010000 */
        /* <DEDUP_REMOVED lines=386> */
[----:B------:R-:W-:Y:S01]  /*25e30*/  UMOV UR44, UR32 ;  /* 0x00000020002c7c82 */ /* 0x000fe20008000000 */
[----:B------:R-:W-:Y:S01]  /*25e40*/  UMOV UR45, UR33 ;  /* 0x00000021002d7c82 */ /* 0x000fe20008000000 */
[----:B------:R-:W-:Y:S01]  /*25e50*/  UIADD3.64 UR32, UR40, 0x2c02, URZ ;  /* 0x00002c0228207897 */ /* 0x000fe2000fffe03f */
[----:B------:R-:W-:Y:S01]  /*25e60*/  UMOV UR46, UR28 ;  /* 0x0000001c002e7c82 */ /* 0x000fe20008000000 */
[----:B------:R-:W-:Y:S01]  /*25e70*/  UMOV UR47, UR29 ;  /* 0x0000001d002f7c82 */ /* 0x000fe20008000000 */
[----:B------:R-:W-:Y:S01]  /*25e80*/  UIADD3.64 UR28, UR40, 0x2c04, URZ ;  /* 0x00002c04281c7897 */ /* 0x000fe2000fffe03f */
[----:B------:R-:W-:Y:S02]  /*25e90*/  WARPGROUP.DEPBAR.LE gsb0, 0x0 ;  /* 0x00008000000079c5 */ /* 0x000fe40000010000 */
[----:B------:R-:W-:-:S06]  /*25ea0*/  WARPGROUP.ARRIVE ;  /* 0x00000000000079c5 */ /* 0x000fcc0000000000 */
[----:B------:R-:W-:Y:S01]  /*25eb0*/  HGMMA.64x64x8.F32.TF32 R56, gdesc[UR32], R56, gsb0 ;  /* 0x04e00000203879f0 */ /* 0x000fe20008002838 */
        /* <DEDUP_REMOVED lines=23> */
[----:B------:R-:W-:Y:S03]  /*26030*/  HGMMA.64x64x8.F32.TF32 R56, gdesc[UR12], R56, gsb0 ;  /* 0x04e000000c3879f0 */ /* 0x000fe60008002838 */
[----:B------:R-:W-:Y:S02]  /*26040*/  WARPGROUP.DEPBAR.LE gsb0, 0x0 ;  /* 0x00008000000079c5 */ /* 0x000fe40000010000 */
[----:B---3--:R-:W-:-:S06]  /*26050*/  WARPGROUP.ARRIVE ;  /* 0x00000000000079c5 */ /* 0x008fcc0000000000 */
        /* <DEDUP_REMOVED lines=64> */
[----:B------:R-:W-:Y:S02]  /*26460*/  UIADD3.64 UR12, UR40, 0x3e04, URZ ;  /* 0x00003e04280c7897 */ /* 0x000fe4000fffe03f */
[----:B------:R-:W-:Y:S02]  /*26470*/  WARPGROUP.DEPBAR.LE gsb0, 0x0 ;  /* 0x00008000000079c5 */ /* 0x000fe40000010000 */
[----:B------:R-:W-:-:S06]  /*26480*/  WARPGROUP.ARRIVE ;  /* 0x00000000000079c5 */ /* 0x000fcc0000000000 */
[----:B------:R-:W-:Y:S01]  /*26490*/  HGMMA.64x64x8.F32.TF32 R24, gdesc[UR12], R24, gsb0 ;  /* 0x04e000000c1879f0 */ /* 0x000fe20008002818 */
[----:B------:R-:W-:Y:S01]  /*264a0*/  SEL R0, RZ, 0x4, !P1 ;  /* 0x00000004ff007807 */ /* 0x000fe20004800000 */
[----:B------:R-:W-:-:S03]  /*264b0*/  UISETP.GT.AND UP0, UPT, UR60, 0x2, UPT ;  /* 0x000000023c00788c */ /* 0x000fc6000bf04270 */
[----:B------:R-:W-:Y:S01]  /*264c0*/  SEL R0, R0, RZ, !P0 ;  /* 0x000000ff00007207 */ /* 0x000fe20004000000 */
[----:B------:R-:W-:Y:S01]  /*264d0*/  USEL UR60, UR60, URZ, !UP0 ;  /* 0x0000003f3c3c7287 */ /* 0x000fe2000c000000 */
[----:B------:R-:W-:Y:S02]  /*264e0*/  IADD3 R11, P2, R11, UR4, RZ ;  /* 0x000000040b0b7c10 */ /* 0x000fe4000ff5e0ff */
[----:B------:R-:W-:Y:S01]  /*264f0*/  ISETP.NE.U32.AND P1, PT, R0, RZ, PT ;  /* 0x000000ff0000720c */ /* 0x000fe20003f25070 */
[----:B------:R-:W-:Y:S01]  /*26500*/  ULEA UR16, UR60, UR10, 0x12 ;  /* 0x0000000a3c107291 */ /* 0x000fe2000f8e903f */
[----:B------:R-:W-:Y:S02]  /*26510*/  IADD3.X R10, R10, UR6, RZ, P2, !PT ;  /* 0x000000060a0a7c10 */ /* 0x000fe400097fe4ff */
[----:B------:R-:W-:Y:S01]  /*26520*/  IADD3 R13, P2, R13, UR4, RZ ;  /* 0x000000040d0d7c10 */ /* 0x000fe2000ff5e0ff */
[----:B------:R-:W-:Y:S02]  /*26530*/  IMAD.MOV.U32 R4, RZ, RZ, R11 ;  /* 0x000000ffff047224 */ /* 0x000fe400078e000b */
[----:B------:R-:W-:Y:S01]  /*26540*/  VIADD R0, R6, UR16 ;  /* 0x0000001006007c36 */ /* 0x000fe20008000000 */
[----:B------:R-:W-:Y:S01]  /*26550*/  IADD3.X R12, R12, UR6, RZ, P2, !PT ;  /* 0x000000060c0c7c10 */ /* 0x000fe200097fe4ff */
[----:B------:R-:W-:Y:S01]  /*26560*/  IMAD.MOV.U32 R5, RZ, RZ, R10 ;  /* 0x000000ffff057224 */ /* 0x000fe200078e000a */
[----:B------:R-:W-:-:S02]  /*26570*/  IADD3 R15, P3, R15, UR4, RZ ;  /* 0x000000040f0f7c10 */ /* 0x000fc4000ff7e0ff */
[----:B------:R-:W-:Y:S02]  /*26580*/  ISETP.GT.AND P2, PT, R2, 0x1, PT ;  /* 0x000000010200780c */ /* 0x000fe40003f44270 */
[----:B------:R-:W-:Y:S02]  /*26590*/  IADD3.X R14, R14, UR6, RZ, P3, !PT ;  /* 0x000000060e0e7c10 */ /* 0x000fe40009ffe4ff */
[----:B------:R-:W-:Y:S02]  /*265a0*/  IADD3 R21, P3, R21, UR4, RZ ;  /* 0x0000000415157c10 */ /* 0x000fe4000ff7e0ff */
[----:B------:R-:W-:Y:S02]  /*265b0*/  SEL R3, RZ, 0x4, !P2 ;  /* 0x00000004ff037807 */ /* 0x000fe40005000000 */
[----:B------:R-:W-:Y:S02]  /*265c0*/  IADD3.X R20, R20, UR6, RZ, P3, !PT ;  /* 0x0000000614147c10 */ /* 0x000fe40009ffe4ff */
[----:B------:R-:W-:-:S02]  /*265d0*/  SEL R3, R3, RZ, !P0 ;  /* 0x000000ff03037207 */ /* 0x000fc40004000000 */
[----:B------:R-:W-:Y:S02]  /*265e0*/  IADD3 R23, P4, R23, UR4, RZ ;  /* 0x0000000417177c10 */ /* 0x000fe4000ff9e0ff */
[----:B------:R-:W-:Y:S01]  /*265f0*/  ISETP.NE.U32.AND P2, PT, R3, RZ, PT ;  /* 0x000000ff0300720c */ /* 0x000fe20003f45070 */
[----:B------:R-:W-:Y:S02]  /*26600*/  WARPGROUP.DEPBAR.LE gsb0, 0x0 ;  /* 0x00008000000079c5 */ /* 0x000fe40000010000 */
[----:B------:R-:W-:Y:S01]  /*26610*/  BAR.SYNC.DEFER_BLOCKING 0x0 ;  /* 0x0000000000007b1d */ /* 0x000fe20000010000 */
[----:B------:R-:W-:-:S05]  /*26620*/  IADD3.X R22, R22, UR6, RZ, P4, !PT ;  /* 0x0000000616167c10 */ /* 0x000fca000a7fe4ff */
[----:B------:R-:W-:Y:S01]  /*26630*/  @!PT LDS RZ, [RZ] ;  /* 0x00000000fffff984 */ /* 0x000fe20000000800 */
[----:B------:R-:W-:Y:S01]  /*26640*/  @!PT LDS RZ, [RZ] ;  /* 0x00000000fffff984 */ /* 0x000fe20000000800 */
[----:B------:R-:W-:Y:S01]  /*26650*/  @!PT LDS RZ, [RZ] ;  /* 0x00000000fffff984 */ /* 0x000fe20000000800 */
[----:B------:R1:W-:Y:S02]  /*26660*/  LDGSTS.E [R0], desc[UR8][R4.64], P1 ;  /* 0x0000000004007fae */ /* 0x0003e40008921848 */
[----:B-1----:R-:W-:Y:S01]  /*26670*/  MOV R4, R13 ;  /* 0x0000000d00047202 */ /* 0x002fe20000000f00 */
[----:B------:R-:W-:-:S05]  /*26680*/  IMAD.MOV.U32 R5, RZ, RZ, R12 ;  /* 0x000000ffff057224 */ /* 0x000fca00078e000c */
[----:B------:R1:W-:Y:S02]  /*26690*/  LDGSTS.E [R0+0x4000], desc[UR8][R4.64], P1 ;  /* 0x0400000004007fae */ /* 0x0003e40008921848 */
[----:B-1----:R-:W-:Y:S02]  /*266a0*/  IMAD.MOV.U32 R4, RZ, RZ, R15 ;  /* 0x000000ffff047224 */ /* 0x002fe400078e000f */
[----:B------:R-:W-:-:S05]  /*266b0*/  IMAD.MOV.U32 R5, RZ, RZ, R14 ;  /* 0x000000ffff057224 */ /* 0x000fca00078e000e */
[----:B------:R1:W-:Y:S02]  /*266c0*/  LDGSTS.E [R0+0x8000], desc[UR8][R4.64], P1 ;  /* 0x0800000004007fae */ /* 0x0003e40008921848 */
[----:B-1----:R-:W-:Y:S01]  /*266d0*/  MOV R4, R21 ;  /* 0x0000001500047202 */ /* 0x002fe20000000f00 */
[----:B------:R-:W-:-:S05]  /*266e0*/  IMAD.MOV.U32 R5, RZ, RZ, R20 ;  /* 0x000000ffff057224 */ /* 0x000fca00078e0014 */
[----:B------:R1:W-:Y:S01]  /*266f0*/  LDGSTS.E [R0+0xc000], desc[UR8][R4.64], P1 ;  /* 0x0c00000004007fae */ /* 0x0003e20008921848 */
[----:B------:R-:W-:Y:S02]  /*26700*/  IADD3 R249, P1, R249, UR4, RZ ;  /* 0x00000004f9f97c10 */ /* 0x000fe4000ff3e0ff */
[----:B------:R-:W-:Y:S02]  /*26710*/  IADD3 R251, P3, R251, UR4, RZ ;  /* 0x00000004fbfb7c10 */ /* 0x000fe4000ff7e0ff */
[----:B------:R-:W-:Y:S01]  /*26720*/  IADD3.X R248, R248, UR6, RZ, P1, !PT ;  /* 0x00000006f8f87c10 */ /* 0x000fe20008ffe4ff */
[----:B-1----:R-:W-:Y:S02]  /*26730*/  IMAD.MOV.U32 R4, RZ, RZ, R23 ;  /* 0x000000ffff047224 */ /* 0x002fe400078e0017 */
[----:B------:R-:W-:Y:S01]  /*26740*/  IMAD.MOV.U32 R5, RZ, RZ, R22 ;  /* 0x000000ffff057224 */ /* 0x000fe200078e0016 */
[----:B------:R-:W-:Y:S02]  /*26750*/  IADD3.X R250, R250, UR6, RZ, P3, !PT ;  /* 0x00000006fafa7c10 */ /* 0x000fe40009ffe4ff */
[----:B------:R-:W-:-:S02]  /*26760*/  ISETP.GT.AND P1, PT, R2, 0x2, PT ;  /* 0x000000020200780c */ /* 0x000fc40003f24270 */
[----:B------:R1:W-:Y:S01]  /*26770*/  LDGSTS.E [R0+0x4], desc[UR8][R4.64], P2 ;  /* 0x0000400004007fae */ /* 0x0003e20009121848 */
[----:B--2---:R-:W-:Y:S02]  /*26780*/  IADD3 R247, P3, R247, UR4, RZ ;  /* 0x00000004f7f77c10 */ /* 0x004fe4000ff7e0ff */
[----:B------:R-:W-:Y:S02]  /*26790*/  SEL R3, RZ, 0x4, !P1 ;  /* 0x00000004ff037807 */ /* 0x000fe40004800000 */
[----:B------:R-:W-:Y:S02]  /*267a0*/  IADD3.X R252, R252, UR6, RZ, P3, !PT ;  /* 0x00000006fcfc7c10 */ /* 0x000fe40009ffe4ff */
[----:B-1----:R-:W-:Y:S01]  /*267b0*/  MOV R4, R249 ;  /* 0x000000f900047202 */ /* 0x002fe20000000f00 */
[----:B------:R-:W-:Y:S01]  /*267c0*/  IMAD.MOV.U32 R5, RZ, RZ, R248 ;  /* 0x000000ffff057224 */ /* 0x000fe200078e00f8 */
[----:B------:R-:W-:-:S04]  /*267d0*/  SEL R3, R3, RZ, !P0 ;  /* 0x000000ff03037207 */ /* 0x000fc80004000000 */
[----:B------:R1:W-:Y:S01]  /*267e0*/  LDGSTS.E [R0+0x4004], desc[UR8][R4.64], P2 ;  /* 0x0400400004007fae */ /* 0x0003e20009121848 */
[----:B----4-:R-:W-:Y:S02]  /*267f0*/  IADD3 R19, P4, R19, UR4, RZ ;  /* 0x0000000413137c10 */ /* 0x010fe4000ff9e0ff */
[----:B------:R-:W-:Y:S01]  /*26800*/  ISETP.NE.U32.AND P1, PT, R3, RZ, PT ;  /* 0x000000ff0300720c */ /* 0x000fe20003f25070 */
[----:B-1----:R-:W-:Y:S02]  /*26810*/  IMAD.MOV.U32 R4, RZ, RZ, R251 ;  /* 0x000000ffff047224 */ /* 0x002fe400078e00fb */
[----:B------:R-:W-:-:S05]  /*26820*/  IMAD.MOV.U32 R5, RZ, RZ, R250 ;  /* 0x000000ffff057224 */ /* 0x000fca00078e00fa */
[----:B------:R1:W-:Y:S01]  /*26830*/  LDGSTS.E [R0+0x8004], desc[UR8][R4.64], P2 ;  /* 0x0800400004007fae */ /* 0x0003e20009121848 */
[----:B------:R-:W-:Y:S02]  /*26840*/  IADD3.X R246, R246, UR6, RZ, P4, !PT ;  /* 0x00000006f6f67c10 */ /* 0x000fe4000a7fe4ff */
[----:B-1----:R-:W-:Y:S01]  /*26850*/  MOV R4, R247 ;  /* 0x000000f700047202 */ /* 0x002fe20000000f00 */
[----:B------:R-:W-:-:S05]  /*26860*/  IMAD.MOV.U32 R5, RZ, RZ, R252 ;  /* 0x000000ffff057224 */ /* 0x000fca00078e00fc */
[----:B------:R1:W-:Y:S01]  /*26870*/  LDGSTS.E [R0+0xc004], desc[UR8][R4.64], P2 ;  /* 0x0c00400004007fae */ /* 0x0003e20009121848 */
[----:B------:R-:W-:Y:S02]  /*26880*/  IADD3 R17, P2, R17, UR4, RZ ;  /* 0x0000000411117c10 */ /* 0x000fe4000ff5e0ff */
[----:B------:R-:W-:Y:S02]  /*26890*/  IADD3 R7, P3, R7, UR4, RZ ;  /* 0x0000000407077c10 */ /* 0x000fe4000ff7e0ff */
[----:B------:R-:W-:Y:S01]  /*268a0*/  IADD3.X R18, R18, UR6, RZ, P2, !PT ;  /* 0x0000000612127c10 */ /* 0x000fe200097fe4ff */
[----:B------:R2:W-:Y:S01]  /*268b0*/  STL [R1+0x80], R247 ;  /* 0x000080f701007387 */ /* 0x0005e20000100800 */
[----:B-1----:R-:W-:Y:S02]  /*268c0*/  IMAD.MOV.U32 R4, RZ, RZ, R19 ;  /* 0x000000ffff047224 */ /* 0x002fe400078e0013 */
[----:B------:R-:W-:Y:S01]  /*268d0*/  IMAD.MOV.U32 R5, RZ, RZ, R246 ;  /* 0x000000ffff057224 */ /* 0x000fe200078e00f6 */
[----:B------:R-:W-:Y:S01]  /*268e0*/  STL [R1+0x88], R19 ;  /* 0x0000881301007387 */ /* 0x000fe20000100800 */
[----:B------:R-:W-:-:S03]  /*268f0*/  IADD3.X R16, R16, UR6, RZ, P3, !PT ;  /* 0x0000000610107c10 */ /* 0x000fc60009ffe4ff */
[----:B------:R1:W-:Y:S04]  /*26900*/  LDGSTS.E [R0+0x8], desc[UR8][R4.64], P1 ;  /* 0x0000800004007fae */ /* 0x0003e80008921848 */
[----:B------:R3:W-:Y:S04]  /*26910*/  STL [R1+0x84], R246 ;  /* 0x000084f601007387 */ /* 0x0007e80000100800 */
[----:B--2---:R-:W2:Y:S01]  /*26920*/  LDL.LU R247, [R1+0xa0] ;  /* 0x0000a00001f77983 */ /* 0x004ea20000300800 */
[----:B-1----:R-:W-:Y:S01]  /*26930*/  MOV R4, R17 ;  /* 0x0000001100047202 */ /* 0x002fe20000000f00 */
[----:B------:R-:W-:-:S02]  /*26940*/  IMAD.MOV.U32 R5, RZ, RZ, R18 ;  /* 0x000000ffff057224 */ /* 0x000fc400078e0012 */
[----:B---3--:R-:W3:Y:S04]  /*26950*/  LDL.LU R246, [R1+0xa4] ;  /* 0x0000a40001f67983 */ /* 0x008ee80000300800 */
[----:B------:R-:W4:Y:S04]  /*26960*/  LDL.LU R19, [R1+0xa8] ;  /* 0x0000a80001137983 */ /* 0x000f280000300800 */
[----:B------:R-:W-:Y:S04]  /*26970*/  STL [R1+0x90], R17 ;  /* 0x0000901101007387 */ /* 0x000fe80000100800 */
[----:B------:R1:W-:Y:S04]  /*26980*/  STL [R1+0x8c], R18 ;  /* 0x00008c1201007387 */ /* 0x0003e80000100800 */
[----:B------:R1:W-:Y:S04]  /*26990*/  LDGSTS.E [R0+0x4008], desc[UR8][R4.64], P1 ;  /* 0x0400800004007fae */ /* 0x0003e80008921848 */
[----:B------:R-:W-:Y:S04]  /*269a0*/  STL [R1+0x98], R7 ;  /* 0x0000980701007387 */ /* 0x000fe80000100800 */
[----:B------:R1:W-:Y:S02]  /*269b0*/  STL [R1+0x94], R16 ;  /* 0x0000941001007387 */ /* 0x0003e40000100800 */
[----:B-1----:R-:W-:-:S02]  /*269c0*/  IMAD.MOV.U32 R4, RZ, RZ, R7 ;  /* 0x000000ffff047224 */ /* 0x002fc400078e0007 */
[----:B------:R-:W3:Y:S01]  /*269d0*/  LDL.LU R18, [R1+0xac] ;  /* 0x0000ac0001127983 */ /* 0x000ee20000300800 */
[----:B------:R-:W-:-:S03]  /*269e0*/  IMAD.MOV.U32 R5, RZ, RZ, R16 ;  /* 0x000000ffff057224 */ /* 0x000fc600078e0010 */
[----:B------:R-:W3:Y:S04]  /*269f0*/  LDL.LU R17, [R1+0xb0] ;  /* 0x0000b00001117983 */ /* 0x000ee80000300800 */
[----:B------:R-:W3:Y:S04]  /*26a00*/  LDL.LU R16, [R1+0xb4] ;  /* 0x0000b40001107983 */ /* 0x000ee80000300800 */
[----:B------:R-:W3:Y:S04]  /*26a10*/  LDL.LU R7, [R1+0xb8] ;  /* 0x0000b80001077983 */ /* 0x000ee80000300800 */
[----:B------:R1:W-:Y:S04]  /*26a20*/  LDGSTS.E [R0+0x8008], desc[UR8][R4.64], P1 ;  /* 0x0800800004007fae */ /* 0x0003e80008921848 */
[----:B------:R-:W3:Y:S01]  /*26a30*/  LDL.LU R5, [R1+0x9c] ;  /* 0x00009c0001057983 */ /* 0x000ee20000300800 */
[----:B------:R-:W-:-:S04]  /*26a40*/  ISETP.GT.AND P2, PT, R2, 0x3, PT ;  /* 0x000000030200780c */ /* 0x000fc80003f44270 */
[----:B------:R-:W-:-:S04]  /*26a50*/  SEL R3, RZ, 0x4, !P2 ;  /* 0x00000004ff037807 */ /* 0x000fc80005000000 */
[----:B------:R-:W-:-:S04]  /*26a60*/  SEL R3, R3, RZ, !P0 ;  /* 0x000000ff03037207 */ /* 0x000fc80004000000 */
[----:B------:R-:W-:Y:S02]  /*26a70*/  ISETP.NE.U32.AND P2, PT, R3, RZ, PT ;  /* 0x000000ff0300720c */ /* 0x000fe40003f45070 */
[----:B--2---:R-:W-:-:S04]  /*26a80*/  IADD3 R247, P3, R247, UR4, RZ ;  /* 0x00000004f7f77c10 */ /* 0x004fc8000ff7e0ff */
[----:B-1----:R-:W-:Y:S02]  /*26a90*/  MOV R4, R247 ;  /* 0x000000f700047202 */ /* 0x002fe40000000f00 */
[----:B----4-:R-:W-:Y:S01]  /*26aa0*/  IADD3 R19, P4, R19, UR4, RZ ;  /* 0x0000000413137c10 */ /* 0x010fe2000ff9e0ff */
[----:B------:R-:W-:Y:S03]  /*26ab0*/  STL [R1+0xa0], R247 ;  /* 0x0000a0f701007387 */ /* 0x000fe60000100800 */
[----:B---3--:R-:W-:Y:S02]  /*26ac0*/  IADD3.X R246, R246, UR6, RZ, P4, !PT ;  /* 0x00000006f6f67c10 */ /* 0x008fe4000a7fe4ff */
[----:B------:R-:W-:-:S05]  /*26ad0*/  IADD3.X R5, R5, UR6, RZ, P3, !PT ;  /* 0x0000000605057c10 */ /* 0x000fca0009ffe4ff */
[----:B------:R1:W-:Y:S01]  /*26ae0*/  LDGSTS.E [R0+0xc008], desc[UR8][R4.64], P1 ;  /* 0x0c00800004007fae */ /* 0x0003e20008921848 */
[----:B------:R-:W-:-:S03]  /*26af0*/  IADD3 R17, P1, R17, UR4, RZ ;  /* 0x0000000411117c10 */ /* 0x000fc6000ff3e0ff */
[----:B------:R2:W-:Y:S01]  /*26b00*/  STL [R1+0x9c], R5 ;  /* 0x00009c0501007387 */ /* 0x0005e20000100800 */
[----:B------:R-:W-:Y:S02]  /*26b10*/  IADD3.X R18, R18, UR6, RZ, P1, !PT ;  /* 0x0000000612127c10 */ /* 0x000fe40008ffe4ff */
[----:B------:R-:W-:Y:S01]  /*26b20*/  IADD3 R7, P3, R7, UR4, RZ ;  /* 0x0000000407077c10 */ /* 0x000fe2000ff7e0ff */
[----:B-1----:R-:W-:Y:S02]  /*26b30*/  IMAD.MOV.U32 R4, RZ, RZ, R19 ;  /* 0x000000ffff047224 */ /* 0x002fe400078e0013 */
[----:B--2---:R-:W-:Y:S01]  /*26b40*/  IMAD.MOV.U32 R5, RZ, RZ, R246 ;  /* 0x000000ffff057224 */ /* 0x004fe200078e00f6 */
[----:B------:R-:W-:Y:S01]  /*26b50*/  STL [R1+0xa8], R19 ;  /* 0x0000a81301007387 */ /* 0x000fe20000100800 */
[----:B------:R-:W-:-:S03]  /*26b60*/  IADD3.X R16, R16, UR6, RZ, P3, !PT ;  /* 0x0000000610107c10 */ /* 0x000fc60009ffe4ff */
[----:B------:R1:W-:Y:S04]  /*26b70*/  LDGSTS.E [R0+0xc], desc[UR8][R4.64], P2 ;  /* 0x0000c00004007fae */ /* 0x0003e80009121848 */
[----:B------:R2:W-:Y:S04]  /*26b80*/  STL [R1+0xa4], R246 ;  /* 0x0000a4f601007387 */ /* 0x0005e80000100800 */
[----:B------:R-:W3:Y:S01]  /*26b90*/  LDL.LU R247, [R1+0xc0] ;  /* 0x0000c00001f77983 */ /* 0x000ee20000300800 */
[----:B-1----:R-:W-:Y:S01]  /*26ba0*/  IMAD.MOV.U32 R4, RZ, RZ, R17 ;  /* 0x000000ffff047224 */ /* 0x002fe200078e0011 */
[----:B------:R-:W-:-:S02]  /*26bb0*/  MOV R5, R18 ;  /* 0x0000001200057202 */ /* 0x000fc40000000f00 */
[----:B--2---:R-:W2:Y:S04]  /*26bc0*/  LDL.LU R246, [R1+0x444] ;  /* 0x0004440001f67983 */ /* 0x004ea80000300800 */
[----:B------:R-:W4:Y:S04]  /*26bd0*/  LDL.LU R19, [R1+0x448] ;  /* 0x0004480001137983 */ /* 0x000f280000300800 */
[----:B------:R-:W-:Y:S04]  /*26be0*/  STL [R1+0xb0], R17 ;  /* 0x0000b01101007387 */ /* 0x000fe80000100800 */
[----:B------:R1:W-:Y:S04]  /*26bf0*/  STL [R1+0xac], R18 ;  /* 0x0000ac1201007387 */ /* 0x0003e80000100800 */
[----:B------:R1:W-:Y:S04]  /*26c00*/  LDGSTS.E [R0+0x400c], desc[UR8][R4.64], P2 ;  /* 0x0400c00004007fae */ /* 0x0003e80009121848 */
[----:B------:R-:W-:Y:S04]  /*26c10*/  STL [R1+0xb8], R7 ;  /* 0x0000b80701007387 */ /* 0x000fe80000100800 */
[----:B------:R1:W-:Y:S02]  /*26c20*/  STL [R1+0xb4], R16 ;  /* 0x0000b41001007387 */ /* 0x0003e40000100800 */
[----:B-1----:R-:W-:-:S02]  /*26c30*/  IMAD.MOV.U32 R4, RZ, RZ, R7 ;  /* 0x000000ffff047224 */ /* 0x002fc400078e0007 */
[----:B------:R-:W2:Y:S01]  /*26c40*/  LDL.LU R18, [R1+0x44c] ;  /* 0x00044c0001127983 */ /* 0x000ea20000300800 */
[----:B------:R-:W-:-:S03]  /*26c50*/  IMAD.MOV.U32 R5, RZ, RZ, R16 ;  /* 0x000000ffff057224 */ /* 0x000fc600078e0010 */
[----:B------:R-:W2:Y:S04]  /*26c60*/  LDL.LU R17, [R1+0x450] ;  /* 0x0004500001117983 */ /* 0x000ea80000300800 */
[----:B------:R-:W2:Y:S04]  /*26c70*/  LDL.LU R16, [R1+0x454] ;  /* 0x0004540001107983 */ /* 0x000ea80000300800 */
[----:B------:R-:W2:Y:S04]  /*26c80*/  LDL.LU R7, [R1+0x458] ;  /* 0x0004580001077983 */ /* 0x000ea80000300800 */
[----:B------:R1:W-:Y:S04]  /*26c90*/  LDGSTS.E [R0+0x800c], desc[UR8][R4.64], P2 ;  /* 0x0800c00004007fae */ /* 0x0003e80009121848 */
[----:B------:R-:W2:Y:S01]  /*26ca0*/  LDL.LU R5, [R1+0xbc] ;  /* 0x0000bc0001057983 */ /* 0x000ea20000300800 */
[----:B------:R-:W-:-:S04]  /*26cb0*/  ISETP.GT.AND P1, PT, R2, 0x20, PT ;  /* 0x000000200200780c */ /* 0x000fc80003f24270 */
[----:B------:R-:W-:-:S04]  /*26cc0*/  SEL R3, RZ, 0x4, !P1 ;  /* 0x00000004ff037807 */ /* 0x000fc80004800000 */
[----:B------:R-:W-:-:S04]  /*26cd0*/  SEL R3, R3, RZ, !P0 ;  /* 0x000000ff03037207 */ /* 0x000fc80004000000 */
[----:B------:R-:W-:Y:S02]  /*26ce0*/  ISETP.NE.U32.AND P1, PT, R3, RZ, PT ;  /* 0x000000ff0300720c */ /* 0x000fe40003f25070 */
[----:B---3--:R-:W-:-:S05]  /*26cf0*/  IADD3 R247, P3, R247, UR4, RZ ;  /* 0x00000004f7f77c10 */ /* 0x008fca000ff7e0ff */
[----:B-1----:R-:W-:Y:S01]  /*26d00*/  IMAD.MOV.U32 R4, RZ, RZ, R247 ;  /* 0x000000ffff047224 */ /* 0x002fe200078e00f7 */
[----:B----4-:R-:W-:Y:S01]  /*26d10*/  IADD3 R19, P4, R19, UR4, RZ ;  /* 0x0000000413137c10 */ /* 0x010fe2000ff9e0ff */
[----:B------:R-:W-:Y:S03]  /*26d20*/  STL [R1+0xc0], R247 ;  /* 0x0000c0f701007387 */ /* 0x000fe60000100800 */
[----:B--2---:R-:W-:Y:S02]  /*26d30*/  IADD3.X R246, R246, UR6, RZ, P4, !PT ;  /* 0x00000006f6f67c10 */ /* 0x004fe4000a7fe4ff */
[----:B------:R-:W-:-:S05]  /*26d40*/  IADD3.X R5, R5, UR6, RZ, P3, !PT ;  /* 0x0000000605057c10 */ /* 0x000fca0009ffe4ff */
[----:B------:R1:W-:Y:S01]  /*26d50*/  LDGSTS.E [R0+0xc00c], desc[UR8][R4.64], P2 ;  /* 0x0c00c00004007fae */ /* 0x0003e20009121848 */
[----:B------:R-:W-:-:S03]  /*26d60*/  IADD3 R17, P2, R17, UR4, RZ ;  /* 0x0000000411117c10 */ /* 0x000fc6000ff5e0ff */
[----:B------:R2:W-:Y:S01]  /*26d70*/  STL [R1+0xbc], R5 ;  /* 0x0000bc0501007387 */ /* 0x0005e20000100800 */
[----:B------:R-:W-:Y:S02]  /*26d80*/  IADD3.X R18, R18, UR6, RZ, P2, !PT ;  /* 0x0000000612127c10 */ /* 0x000fe400097fe4ff */
[----:B------:R-:W-:Y:S02]  /*26d90*/  IADD3 R7, P3, R7, UR4, RZ ;  /* 0x0000000407077c10 */ /* 0x000fe4000ff7e0ff */
[----:B-1----:R-:W-:Y:S01]  /*26da0*/  MOV R4, R19 ;  /* 0x0000001300047202 */ /* 0x002fe20000000f00 */
[----:B--2---:R-:W-:Y:S01]  /*26db0*/  IMAD.MOV.U32 R5, RZ, RZ, R246 ;  /* 0x000000ffff057224 */ /* 0x004fe200078e00f6 */
[----:B------:R-:W-:Y:S01]  /*26dc0*/  STL [R1+0x448], R19 ;  /* 0x0004481301007387 */ /* 0x000fe20000100800 */
[----:B------:R-:W-:-:S03]  /*26dd0*/  IADD3.X R16, R16, UR6, RZ, P3, !PT ;  /* 0x0000000610107c10 */ /* 0x000fc60009ffe4ff */
[----:B------:R1:W-:Y:S04]  /*26de0*/  LDGSTS.E [R0+0x10000], desc[UR8][R4.64], P1 ;  /* 0x1000000004007fae */ /* 0x0003e80008921848 */
[----:B------:R2:W-:Y:S04]  /*26df0*/  STL [R1+0x444], R246 ;  /* 0x000444f601007387 */ /* 0x0005e80000100800 */
[----:B------:R-:W3:Y:S01]  /*26e00*/  LDL.LU R247, [R1+0x460] ;  /* 0x0004600001f77983 */ /* 0x000ee20000300800 */
[----:B-1----:R-:W-:Y:S02]  /*26e10*/  IMAD.MOV.U32 R4, RZ, RZ, R17 ;  /* 0x000000ffff047224 */ /* 0x002fe400078e0011 */
[----:B------:R-:W-:Y:S01]  /*26e20*/  IMAD.MOV.U32 R5, RZ, RZ, R18 ;  /* 0x000000ffff057224 */ /* 0x000fe200078e0012 */
[----:B--2---:R-:W2:Y:S04]  /*26e30*/  LDL.LU R246, [R1+0x464] ;  /* 0x0004640001f67983 */ /* 0x004ea80000300800 */
[----:B------:R-:W4:Y:S04]  /*26e40*/  LDL.LU R19, [R1+0x468] ;  /* 0x0004680001137983 */ /* 0x000f280000300800 */
[----:B------:R-:W-:Y:S04]  /*26e50*/  STL [R1+0x450], R17 ;  /* 0x0004501101007387 */ /* 0x000fe80000100800 */
[----:B------:R1:W-:Y:S04]  /*26e60*/  STL [R1+0x44c], R18 ;  /* 0x00044c1201007387 */ /* 0x0003e80000100800 */
[----:B------:R1:W-:Y:S04]  /*26e70*/  LDGSTS.E [R0+0x14000], desc[UR8][R4.64], P1 ;  /* 0x1400000004007fae */ /* 0x0003e80008921848 */
[----:B------:R-:W-:Y:S04]  /*26e80*/  STL [R1+0x458], R7 ;  /* 0x0004580701007387 */ /* 0x000fe80000100800 */
[----:B------:R1:W-:Y:S02]  /*26e90*/  STL [R1+0x454], R16 ;  /* 0x0004541001007387 */ /* 0x0003e40000100800 */
[----:B-1----:R-:W-:Y:S01]  /*26ea0*/  MOV R4, R7 ;  /* 0x0000000700047202 */ /* 0x002fe20000000f00 */
[----:B------:R-:W-:Y:S01]  /*26eb0*/  IMAD.MOV.U32 R5, RZ, RZ, R16 ;  /* 0x000000ffff057224 */ /* 0x000fe200078e0010 */
[----:B------:R-:W2:Y:S04]  /*26ec0*/  LDL.LU R18, [R1+0x46c] ;  /* 0x00046c0001127983 */ /* 0x000ea80000300800 */
        /* <DEDUP_REMOVED lines=19> */
[----:B------:R-:W-:Y:S01]  /*27000*/  IADD3 R7, P3, R7, UR4, RZ ;  /* 0x0000000407077c10 */ /* 0x000fe2000ff7e0ff */
[----:B-1----:R-:W-:Y:S01]  /*27010*/  IMAD.MOV.U32 R4, RZ, RZ, R19 ;  /* 0x000000ffff047224 */ /* 0x002fe200078e0013 */
[----:B--2---:R-:W-:Y:S01]  /*27020*/  MOV R5, R246 ;  /* 0x000000f600057202 */ /* 0x004fe20000000f00 */
        /* <DEDUP_REMOVED lines=14> */
[----:B-1----:R-:W-:Y:S01]  /*27110*/  IMAD.MOV.U32 R4, RZ, RZ, R7 ;  /* 0x000000ffff047224 */ /* 0x002fe200078e0007 */
[----:B------:R-:W-:Y:S01]  /*27120*/  MOV R5, R16 ;  /* 0x0000001000057202 */ /* 0x000fe20000000f00 */
        /* <DEDUP_REMOVED lines=28> */
[----:B-1----:R-:W-:Y:S01]  /*272f0*/  MOV R4, R17 ;  /* 0x0000001100047202 */ /* 0x002fe20000000f00 */
[----:B------:R-:W-:-:S02]  /*27300*/  IMAD.MOV.U32 R5, RZ, RZ, R18 ;  /* 0x000000ffff057224 */ /* 0x000fc400078e0012 */
        /* <DEDUP_REMOVED lines=19> */
[----:B---3--:R-:W-:-:S04]  /*27440*/  IADD3 R247, P3, R247, UR4, RZ ;  /* 0x00000004f7f77c10 */ /* 0x008fc8000ff7e0ff */
[----:B-1----:R-:W-:Y:S02]  /*27450*/  MOV R4, R247 ;  /* 0x000000f700047202 */ /* 0x002fe40000000f00 */
        /* <DEDUP_REMOVED lines=215> */
[----:B------:R1:W-:Y:S04]  /*281d0*/  STL [R1+0xc50], R17 ;  /* 0x000c501101007387 */ /* 0x0003e80000100800 */
[----:B------:R-:W-:Y:S04]  /*281e0*/  STL [R1+0xc4c], R18 ;  /* 0x000c4c1201007387 */ /* 0x000fe80000100800 */
[----:B------:R1:W-:Y:S04]  /*281f0*/  LDGSTS.E [R0+0x34000], desc[UR8][R4.64], P1 ;  /* 0x3400000004007fae */ /* 0x0003e80008921848 */
[----:B------:R1:W-:Y:S04]  /*28200*/  STL [R1+0xc58], R7 ;  /* 0x000c580701007387 */ /* 0x0003e80000100800 */
        /* <DEDUP_REMOVED lines=39> */
[----:B-1----:R-:W2:Y:S01]  /*28480*/  LDL.LU R17, [R1+0xc90] ;  /* 0x000c900001117983 */ /* 0x002ea20000300800 */
[----:B------:R-:W-:Y:S01]  /*28490*/  IMAD.MOV.U32 R4, RZ, RZ, R16 ;  /* 0x000000ffff047224 */ /* 0x000fe200078e0010 */
[----:B------:R-:W-:-:S02]  /*284a0*/  MOV R5, R18 ;  /* 0x0000001200057202 */ /* 0x000fc40000000f00 */
[----:B------:R1:W-:Y:S04]  /*284b0*/  STL [R1+0xc74], R18 ;  /* 0x000c741201007387 */ /* 0x0003e80000100800 */
[----:B------:R-:W2:Y:S04]  /*284c0*/  LDL.LU R7, [R1+0xc98] ;  /* 0x000c980001077983 */ /* 0x000ea80000300800 */
[----:B------:R3:W-:Y:S04]  /*284d0*/  LDGSTS.E [R0+0x38004], desc[UR8][R4.64], P2 ;  /* 0x3800400004007fae */ /* 0x0007e80009121848 */
[----:B-1----:R-:W2:Y:S04]  /*284e0*/  LDL.LU R18, [R1+0xc8c] ;  /* 0x000c8c0001127983 */ /* 0x002ea80000300800 */
[----:B------:R-:W2:Y:S04]  /*284f0*/  LDL.LU R16, [R1+0xc94] ;  /* 0x000c940001107983 */ /* 0x000ea80000300800 */
[----:B------:R-:W2:Y:S01]  /*28500*/  LDL.LU R5, [R1+0xc7c] ;  /* 0x000c7c0001057983 */ /* 0x000ea20000300800 */
[----:B------:R-:W-:-:S04]  /*28510*/  ISETP.GT.AND P1, PT, R2, 0x62, PT ;  /* 0x000000620200780c */ /* 0x000fc80003f24270 */
[----:B------:R-:W-:-:S04]  /*28520*/  SEL R3, RZ, 0x4, !P1 ;  /* 0x00000004ff037807 */ /* 0x000fc80004800000 */
[----:B------:R-:W-:-:S04]  /*28530*/  SEL R3, R3, RZ, !P0 ;  /* 0x000000ff03037207 */ /* 0x000fc80004000000 */
[----:B------:R-:W-:Y:S02]  /*28540*/  ISETP.NE.U32.AND P1, PT, R3, RZ, PT ;  /* 0x000000ff0300720c */ /* 0x000fe40003f25070 */
[----:B---3--:R-:W-:-:S05]  /*28550*/  IADD3 R247, P3, R247, UR4, RZ ;  /* 0x00000004f7f77c10 */ /* 0x008fca000ff7e0ff */
[----:B------:R-:W-:Y:S01]  /*28560*/  IMAD.MOV.U32 R4, RZ, RZ, R247 ;  /* 0x000000ffff047224 */ /* 0x000fe200078e00f7 */
        /* <DEDUP_REMOVED lines=14> */
[----:B------:R-:W-:Y:S04]  /*28650*/  STL [R1+0xc84], R246 ;  /* 0x000c84f601007387 */ /* 0x000fe80000100800 */
[----:B------:R-:W-:Y:S01]  /*28660*/  STL [R1+0xc90], R17 ;  /* 0x000c901101007387 */ /* 0x000fe20000100800 */
[----:B-1----:R-:W-:Y:S01]  /*28670*/  MOV R4, R17 ;  /* 0x0000001100047202 */ /* 0x002fe20000000f00 */
[----:B------:R-:W-:-:S02]  /*28680*/  IMAD.MOV.U32 R5, RZ, RZ, R18 ;  /* 0x000000ffff057224 */ /* 0x000fc400078e0012 */
[----:B------:R1:W-:Y:S04]  /*28690*/  STL [R1+0xc8c], R18 ;  /* 0x000c8c1201007387 */ /* 0x0003e80000100800 */
[----:B------:R-:W-:Y:S04]  /*286a0*/  STL [R1+0xc98], R7 ;  /* 0x000c980701007387 */ /* 0x000fe80000100800 */
[----:B------:R-:W2:Y:S04]  /*286b0*/  LDL.LU R247, [R1+0xca8] ;  /* 0x000ca80001f77983 */ /* 0x000ea80000300800 */
[----:B------:R3:W-:Y:S04]  /*286c0*/  STL [R1+0xc94], R16 ;  /* 0x000c941001007387 */ /* 0x0007e80000100800 */
[----:B------:R4:W-:Y:S04]  /*286d0*/  LDGSTS.E [R0+0x34008], desc[UR8][R4.64], P1 ;  /* 0x3400800004007fae */ /* 0x0009e80008921848 */
[----:B-1----:R-:W2:Y:S04]  /*286e0*/  LDL.LU R18, [R1+0xcb0] ;  /* 0x000cb00001127983 */ /* 0x002ea80000300800 */
[----:B------:R-:W2:Y:S01]  /*286f0*/  LDL.LU R19, [R1+0xcac] ;  /* 0x000cac0001137983 */ /* 0x000ea20000300800 */
[----:B----4-:R-:W-:-:S03]  /*28700*/  IMAD.MOV.U32 R4, RZ, RZ, R7 ;  /* 0x000000ffff047224 */ /* 0x010fc600078e0007 */
[----:B------:R-:W4:Y:S01]  /*28710*/  LDL.LU R246, [R1+0xcb4] ;  /* 0x000cb40001f67983 */ /* 0x000f220000300800 */
[----:B------:R-:W-:-:S03]  /*28720*/  IMAD.MOV.U32 R5, RZ, RZ, R16 ;  /* 0x000000ffff057224 */ /* 0x000fc600078e0010 */
[----:B------:R-:W4:Y:S04]  /*28730*/  LDL.LU R17, [R1+0xcb8] ;  /* 0x000cb80001117983 */ /* 0x000f280000300800 */
[----:B---3--:R-:W3:Y:S04]  /*28740*/  LDL.LU R16, [R1+0xcbc] ;  /* 0x000cbc0001107983 */ /* 0x008ee80000300800 */
[----:B------:R-:W4:Y:S04]  /*28750*/  LDL.LU R7, [R1+0xcc0] ;  /* 0x000cc00001077983 */ /* 0x000f280000300800 */
[----:B------:R1:W-:Y:S04]  /*28760*/  LDGSTS.E [R0+0x38008], desc[UR8][R4.64], P1 ;  /* 0x3800800004007fae */ /* 0x0003e80008921848 */
[----:B------:R-:W2:Y:S04]  /*28770*/  LDL.LU R4, [R1+0xc9c] ;  /* 0x000c9c0001047983 */ /* 0x000ea80000300800 */
[----:B------:R-:W1:Y:S01]  /*28780*/  LDL.LU R5, [R1+0xca0] ;  /* 0x000ca00001057983 */ /* 0x000e620000300800 */
[----:B------:R-:W-:-:S04]  /*28790*/  ISETP.GT.AND P2, PT, R2, 0x63, PT ;  /* 0x000000630200780c */ /* 0x000fc80003f44270 */
[----:B------:R-:W-:-:S04]  /*287a0*/  SEL R3, RZ, 0x4, !P2 ;  /* 0x00000004ff037807 */ /* 0x000fc80005000000 */
[----:B------:R-:W-:-:S04]  /*287b0*/  SEL R3, R3, RZ, !P0 ;  /* 0x000000ff03037207 */ /* 0x000fc80004000000 */
[----:B------:R-:W-:Y:S02]  /*287c0*/  ISETP.NE.U32.AND P2, PT, R3, RZ, PT ;  /* 0x000000ff0300720c */ /* 0x000fe40003f45070 */
[----:B-1----:R-:W-:-:S04]  /*287d0*/  IADD3 R5, P3, R5, UR4, RZ ;  /* 0x0000000405057c10 */ /* 0x002fc8000ff7e0ff */
[----:B--2---:R-:W-:Y:S01]  /*287e0*/  IADD3.X R4, R4, UR6, RZ, P3, !PT ;  /* 0x0000000604047c10 */ /* 0x004fe20009ffe4ff */
[----:B------:R1:W-:Y:S04]  /*287f0*/  STL [R1+0xca0], R5 ;  /* 0x000ca00501007387 */ /* 0x0003e80000100800 */
[----:B------:R2:W-:Y:S04]  /*28800*/  STL [R1+0xc9c], R4 ;  /* 0x000c9c0401007387 */ /* 0x0005e80000100800 */
[----:B------:R-:W3:Y:S01]  /*28810*/  LDL.LU R3, [R1+0xca4] ;  /* 0x000ca40001037983 */ /* 0x000ee20000300800 */
[----:B-1----:R-:W-:-:S04]  /*28820*/  LOP3.LUT R5, R5, R4, RZ, 0x3c, !PT ;  /* 0x0000000405057212 */ /* 0x002fc800078e3cff */
[----:B--2---:R-:W-:-:S04]  /*28830*/  LOP3.LUT R4, R5, R4, RZ, 0x3c, !PT ;  /* 0x0000000405047212 */ /* 0x004fc800078e3cff */
[----:B------:R-:W-:-:S05]  /*28840*/  LOP3.LUT R5, R5, R4, RZ, 0x3c, !PT ;  /* 0x0000000405057212 */ /* 0x000fca00078e3cff */
[----:B------:R1:W-:Y:S01]  /*28850*/  LDGSTS.E [R0+0x3c008], desc[UR8][R4.64], P1 ;  /* 0x3c00800004007fae */ /* 0x0003e20008921848 */
[----:B------:R-:W-:Y:S02]  /*28860*/  IADD3 R247, P1, R247, UR4, RZ ;  /* 0x00000004f7f77c10 */ /* 0x000fe4000ff3e0ff */
[----:B------:R-:W-:-:S04]  /*28870*/  IADD3 R18, P3, R18, UR4, RZ ;  /* 0x0000000412127c10 */ /* 0x000fc8000ff7e0ff */
[----:B------:R-:W-:Y:S02]  /*28880*/  IADD3.X R19, R19, UR6, RZ, P3, !PT ;  /* 0x0000000613137c10 */ /* 0x000fe40009ffe4ff */
[----:B-1----:R-:W-:Y:S01]  /*28890*/  MOV R4, R247 ;  /* 0x000000f700047202 */ /* 0x002fe20000000f00 */
[----:B------:R-:W-:Y:S01]  /*288a0*/  STL [R1+0xca8], R247 ;  /* 0x000ca8f701007387 */ /* 0x000fe20000100800 */
[----:B----4-:R-:W-:-:S04]  /*288b0*/  IADD3 R7, P3, R7, UR4, RZ ;  /* 0x0000000407077c10 */ /* 0x010fc8000ff7e0ff */
[----:B---3--:R-:W-:Y:S02]  /*288c0*/  IADD3.X R16, R16, UR6, RZ, P3, !PT ;  /* 0x0000000610107c10 */ /* 0x008fe40009ffe4ff */
[----:B------:R-:W-:Y:S02]  /*288d0*/  IADD3.X R3, R3, UR6, RZ, P1, !PT ;  /* 0x0000000603037c10 */ /* 0x000fe40008ffe4ff */
[----:B------:R-:W-:-:S03]  /*288e0*/  IADD3 R17, P1, R17, UR4, RZ ;  /* 0x0000000411117c10 */ /* 0x000fc6000ff3e0ff */
[----:B------:R-:W-:Y:S01]  /*288f0*/  IMAD.MOV.U32 R5, RZ, RZ, R3 ;  /* 0x000000ffff057224 */ /* 0x000fe200078e0003 */
[----:B------:R-:W-:Y:S01]  /*28900*/  IADD3.X R246, R246, UR6, RZ, P1, !PT ;  /* 0x00000006f6f67c10 */ /* 0x000fe20008ffe4ff */
[----:B------:R-:W-:Y:S04]  /*28910*/  STL [R1+0xca4], R3 ;  /* 0x000ca40301007387 */ /* 0x000fe80000100800 */
[----:B------:R1:W-:Y:S04]  /*28920*/  LDGSTS.E [R0+0x3000c], desc[UR8][R4.64], P2 ;  /* 0x3000c00004007fae */ /* 0x0003e80009121848 */
[----:B------:R-:W-:Y:S04]  /*28930*/  STL [R1+0xcb0], R18 ;  /* 0x000cb01201007387 */ /* 0x000fe80000100800 */
[----:B------:R2:W-:Y:S01]  /*28940*/  STL [R1+0xcac], R19 ;  /* 0x000cac1301007387 */ /* 0x0005e20000100800 */
[----:B-1----:R-:W-:-:S02]  /*28950*/  IMAD.MOV.U32 R4, RZ, RZ, R18 ;  /* 0x000000ffff047224 */ /* 0x002fc400078e0012 */
[----:B------:R-:W-:Y:S02]  /*28960*/  IMAD.MOV.U32 R5, RZ, RZ, R19 ;  /* 0x000000ffff057224 */ /* 0x000fe400078e0013 */
[----:B--2---:R-:W2:Y:S04]  /*28970*/  LDL.LU R19, [R1+0xc4] ;  /* 0x0000c40001137983 */ /* 0x004ea80000300800 */
[----:B------:R1:W-:Y:S04]  /*28980*/  LDGSTS.E [R0+0x3400c], desc[UR8][R4.64], P2 ;  /* 0x3400c00004007fae */ /* 0x0003e80009121848 */
[----:B------:R-:W3:Y:S04]  /*28990*/  LDL.LU R18, [R1+0xc8] ;  /* 0x0000c80001127983 */ /* 0x000ee80000300800 */
[----:B------:R4:W-:Y:S01]  /*289a0*/  STL [R1+0xcb8], R17 ;  /* 0x000cb81101007387 */ /* 0x0009e20000100800 */
[----:B-1----:R-:W-:Y:S01]  /*289b0*/  MOV R4, R17 ;  /* 0x0000001100047202 */ /* 0x002fe20000000f00 */
[----:B------:R-:W-:-:S02]  /*289c0*/  IMAD.MOV.U32 R5, RZ, RZ, R246 ;  /* 0x000000ffff057224 */ /* 0x000fc400078e00f6 */
[----:B------:R-:W-:Y:S04]  /*289d0*/  STL [R1+0xcb4], R246 ;  /* 0x000cb4f601007387 */ /* 0x000fe80000100800 */
[----:B------:R-:W-:Y:S04]  /*289e0*/  STL [R1+0xcc0], R7 ;  /* 0x000cc00701007387 */ /* 0x000fe80000100800 */
[----:B------:R1:W-:Y:S04]  /*289f0*/  LDGSTS.E [R0+0x3800c], desc[UR8][R4.64], P2 ;  /* 0x3800c00004007fae */ /* 0x0003e80009121848 */
[----:B------:R1:W-:Y:S04]  /*28a00*/  STL [R1+0xcbc], R16 ;  /* 0x000cbc1001007387 */ /* 0x0003e80000100800 */
[----:B----4-:R-:W4:Y:S01]  /*28a10*/  LDL.LU R17, [R1+0xcc] ;  /* 0x0000cc0001117983 */ /* 0x010f220000300800 */
[----:B-1----:R-:W-:-:S03]  /*28a20*/  IMAD.MOV.U32 R5, RZ, RZ, R16 ;  /* 0x000000ffff057224 */ /* 0x002fc600078e0010 */
[----:B------:R-:W4:Y:S01]  /*28a30*/  LDL.LU R16, [R1+0xd0] ;  /* 0x0000d00001107983 */ /* 0x000f220000300800 */
[----:B------:R-:W-:-:S03]  /*28a40*/  IMAD.MOV.U32 R4, RZ, RZ, R7 ;  /* 0x000000ffff047224 */ /* 0x000fc600078e0007 */
[----:B------:R-:W4:Y:S04]  /*28a50*/  LDL.LU R7, [R1+0xd4] ;  /* 0x0000d40001077983 */ /* 0x000f280000300800 */
[----:B------:R-:W4:Y:S01]  /*28a60*/  LDL.LU R3, [R1+0xd8] ;  /* 0x0000d80001037983 */ /* 0x000f220000300800 */
[----:B------:R-:W-:-:S03]  /*28a70*/  ISETP.GT.AND P1, PT, R2, 0x4, PT ;  /* 0x000000040200780c */ /* 0x000fc60003f24270 */
[----:B------:R1:W-:Y:S02]  /*28a80*/  LDGSTS.E [R0+0x3c00c], desc[UR8][R4.64], P2 ;  /* 0x3c00c00004007fae */ /* 0x0003e40009121848 */
[----:B-1----:R-:W-:-:S04]  /*28a90*/  SEL R0, RZ, 0x4, !P1 ;  /* 0x00000004ff007807 */ /* 0x002fc80004800000 */
[----:B------:R-:W-:-:S04]  /*28aa0*/  SEL R0, R0, RZ, !P0 ;  /* 0x000000ff00007207 */ /* 0x000fc80004000000 */
[----:B------:R-:W-:Y:S02]  /*28ab0*/  ISETP.NE.U32.AND P1, PT, R0, RZ, PT ;  /* 0x000000ff0000720c */ /* 0x000fe40003f25070 */
[----:B------:R-:W-:-:S04]  /*28ac0*/  LOP3.LUT R0, R6, 0x10, RZ, 0x3c, !PT ;  /* 0x0000001006007812 */ /* 0x000fc800078e3cff */
[----:B------:R-:W-:Y:S02]  /*28ad0*/  IADD3 R0, R0, UR16, RZ ;  /* 0x0000001000007c10 */ /* 0x000fe4000fffe0ff */
[----:B---3--:R-:W-:-:S04]  /*28ae0*/  IADD3 R18, P2, R18, UR4, RZ ;  /* 0x0000000412127c10 */ /* 0x008fc8000ff5e0ff */
[----:B--2---:R-:W-:Y:S01]  /*28af0*/  IADD3.X R19, R19, UR6, RZ, P2, !PT ;  /* 0x0000000613137c10 */ /* 0x004fe200097fe4ff */
[----:B------:R-:W-:-:S04]  /*28b00*/  IMAD.MOV.U32 R4, RZ, RZ, R18 ;  /* 0x000000ffff047224 */ /* 0x000fc800078e0012 */
[----:B------:R-:W-:Y:S01]  /*28b10*/  IMAD.MOV.U32 R5, RZ, RZ, R19 ;  /* 0x000000ffff057224 */ /* 0x000fe200078e0013 */
[----:B------:R-:W-:Y:S04]  /*28b20*/  STL [R1+0xc8], R18 ;  /* 0x0000c81201007387 */ /* 0x000fe80000100800 */
[----:B------:R1:W-:Y:S04]  /*28b30*/  LDGSTS.E [R0], desc[UR8][R4.64], P1 ;  /* 0x0000000004007fae */ /* 0x0003e80008921848 */
[----:B------:R2:W-:Y:S04]  /*28b40*/  STL [R1+0xc4], R19 ;  /* 0x0000c41301007387 */ /* 0x0005e80000100800 */
[----:B------:R-:W3:Y:S04]  /*28b50*/  LDL.LU R247, [R1+0xe0] ;  /* 0x0000e00001f77983 */ /* 0x000ee80000300800 */
[----:B------:R-:W3:Y:S04]  /*28b60*/  LDL.LU R246, [R1+0xe4] ;  /* 0x0000e40001f67983 */ /* 0x000ee80000300800 */
[----:B--2---:R-:W2:Y:S01]  /*28b70*/  LDL.LU R19, [R1+0xe8] ;  /* 0x0000e80001137983 */ /* 0x004ea20000300800 */
[----:B----4-:R-:W-:-:S04]  /*28b80*/  IADD3 R16, P2, R16, UR4, RZ ;  /* 0x0000000410107c10 */ /* 0x010fc8000ff5e0ff */
[----:B------:R-:W-:Y:S01]  /*28b90*/  IADD3.X R17, R17, UR6, RZ, P2, !PT ;  /* 0x0000000611117c10 */ /* 0x000fe200097fe4ff */
[----:B-1----:R-:W-:Y:S01]  /*28ba0*/  IMAD.MOV.U32 R4, RZ, RZ, R16 ;  /* 0x000000ffff047224 */ /* 0x002fe200078e0010 */
[----:B------:R-:W-:Y:S02]  /*28bb0*/  IADD3 R3, P3, R3, UR4, RZ ;  /* 0x0000000403037c10 */ /* 0x000fe4000ff7e0ff */
[----:B------:R-:W-:Y:S02]  /*28bc0*/  MOV R5, R17 ;  /* 0x0000001100057202 */ /* 0x000fe40000000f00 */
[----:B------:R-:W-:Y:S01]  /*28bd0*/  IADD3.X R7, R7, UR6, RZ, P3, !PT ;  /* 0x0000000607077c10 */ /* 0x000fe20009ffe4ff */
[----:B------:R-:W-:Y:S04]  /*28be0*/  STL [R1+0xd0], R16 ;  /* 0x0000d01001007387 */ /* 0x000fe80000100800 */
[----:B------:R1:W-:Y:S04]  /*28bf0*/  STL [R1+0xcc], R17 ;  /* 0x0000cc1101007387 */ /* 0x0003e80000100800 */
[----:B------:R4:W-:Y:S04]  /*28c00*/  LDGSTS.E [R0+0x4000], desc[UR8][R4.64], P1 ;  /* 0x0400000004007fae */ /* 0x0009e80008921848 */
[----:B------:R-:W-:Y:S04]  /*28c10*/  STL [R1+0xd8], R3 ;  /* 0x0000d80301007387 */ /* 0x000fe80000100800 */
[----:B------:R1:W-:Y:S01]  /*28c20*/  STL [R1+0xd4], R7 ;  /* 0x0000d40701007387 */ /* 0x0003e20000100800 */
[----:B----4-:R-:W-:-:S03]  /*28c30*/  IMAD.MOV.U32 R4, RZ, RZ, R3 ;  /* 0x000000ffff047224 */ /* 0x010fc600078e0003 */
[----:B------:R-:W4:Y:S01]  /*28c40*/  LDL.LU R18, [R1+0xec] ;  /* 0x0000ec0001127983 */ /* 0x000f220000300800 */
[----:B------:R-:W-:-:S03]  /*28c50*/  IMAD.MOV.U32 R5, RZ, RZ, R7 ;  /* 0x000000ffff057224 */ /* 0x000fc600078e0007 */
[----:B-1----:R-:W4:Y:S04]  /*28c60*/  LDL.LU R17, [R1+0xf0] ;  /* 0x0000f00001117983 */ /* 0x002f280000300800 */
[----:B------:R-:W4:Y:S04]  /*28c70*/  LDL.LU R16, [R1+0xf4] ;  /* 0x0000f40001107983 */ /* 0x000f280000300800 */
[----:B------:R-:W4:Y:S04]  /*28c80*/  LDL.LU R7, [R1+0xf8] ;  /* 0x0000f80001077983 */ /* 0x000f280000300800 */
[----:B------:R1:W-:Y:S04]  /*28c90*/  LDGSTS.E [R0+0x8000], desc[UR8][R4.64], P1 ;  /* 0x0800000004007fae */ /* 0x0003e80008921848 */
[----:B------:R-:W4:Y:S01]  /*28ca0*/  LDL.LU R5, [R1+0xdc] ;  /* 0x0000dc0001057983 */ /* 0x000f220000300800 */
[----:B------:R-:W-:-:S04]  /*28cb0*/  ISETP.GT.AND P2, PT, R2, 0x5, PT ;  /* 0x000000050200780c */ /* 0x000fc80003f44270 */
[----:B------:R-:W-:-:S04]  /*28cc0*/  SEL R3, RZ, 0x4, !P2 ;  /* 0x00000004ff037807 */ /* 0x000fc80005000000 */
[----:B------:R-:W-:-:S04]  /*28cd0*/  SEL R3, R3, RZ, !P0 ;  /* 0x000000ff03037207 */ /* 0x000fc80004000000 */
[----:B------:R-:W-:Y:S02]  /*28ce0*/  ISETP.NE.U32.AND P2, PT, R3, RZ, PT ;  /* 0x000000ff0300720c */ /* 0x000fe40003f45070 */
[----:B---3--:R-:W-:-:S05]  /*28cf0*/  IADD3 R247, P3, R247, UR4, RZ ;  /* 0x00000004f7f77c10 */ /* 0x008fca000ff7e0ff */
[----:B-1----:R-:W-:Y:S01]  /*28d00*/  IMAD.MOV.U32 R4, RZ, RZ, R247 ;  /* 0x000000ffff047224 */ /* 0x002fe200078e00f7 */
[----:B--2---:R-:W-:Y:S01]  /*28d10*/  IADD3 R19, P4, R19, UR4, RZ ;  /* 0x0000000413137c10 */ /* 0x004fe2000ff9e0ff */
[----:B------:R-:W-:Y:S03]  /*28d20*/  STL [R1+0xe0], R247 ;  /* 0x0000e0f701007387 */ /* 0x000fe60000100800 */
[----:B------:R-:W-:Y:S02]  /*28d30*/  IADD3.X R246, R246, UR6, RZ, P4, !PT ;  /* 0x00000006f6f67c10 */ /* 0x000fe4000a7fe4ff */
[----:B----4-:R-:W-:-:S05]  /*28d40*/  IADD3.X R5, R5, UR6, RZ, P3, !PT ;  /* 0x0000000605057c10 */ /* 0x010fca0009ffe4ff */
        /* <DEDUP_REMOVED lines=445> */
[----:B------:R1:W-:Y:S04]  /*2a920*/  STL [R1+0xcd0], R17 ;  /* 0x000cd01101007387 */ /* 0x0003e80000100800 */
[----:B------:R-:W-:Y:S04]  /*2a930*/  STL [R1+0xccc], R18 ;  /* 0x000ccc1201007387 */ /* 0x000fe80000100800 */
[----:B------:R1:W-:Y:S04]  /*2a940*/  LDGSTS.E [R0+0x34000], desc[UR8][R4.64], P1 ;  /* 0x3400000004007fae */ /* 0x0003e80008921848 */
[----:B------:R1:W-:Y:S04]  /*2a950*/  STL [R1+0xcd8], R7 ;  /* 0x000cd80701007387 */ /* 0x0003e80000100800 */
        /* <DEDUP_REMOVED lines=40> */
[----:B------:R-:W-:Y:S01]  /*2abe0*/  MOV R4, R16 ;  /* 0x0000001000047202 */ /* 0x000fe20000000f00 */
[----:B------:R-:W-:-:S02]  /*2abf0*/  IMAD.MOV.U32 R5, RZ, RZ, R18 ;  /* 0x000000ffff057224 */ /* 0x000fc400078e0012 */
        /* <DEDUP_REMOVED lines=26> */
[----:B------:R-:W-:Y:S04]  /*2ada0*/  STL [R1+0xd04], R246 ;  /* 0x000d04f601007387 */ /* 0x000fe80000100800 */
[----:B------:R-:W-:Y:S01]  /*2adb0*/  STL [R1+0xd10], R17 ;  /* 0x000d101101007387 */ /* 0x000fe20000100800 */
[----:B-1----:R-:W-:Y:S02]  /*2adc0*/  IMAD.MOV.U32 R4, RZ, RZ, R17 ;  /* 0x000000ffff047224 */ /* 0x002fe400078e0011 */
[----:B------:R-:W-:Y:S01]  /*2add0*/  IMAD.MOV.U32 R5, RZ, RZ, R18 ;  /* 0x000000ffff057224 */ /* 0x000fe200078e0012 */
[----:B------:R1:W-:Y:S04]  /*2ade0*/  STL [R1+0xd0c], R18 ;  /* 0x000d0c1201007387 */ /* 0x0003e80000100800 */
[----:B------:R-:W-:Y:S04]  /*2adf0*/  STL [R1+0xd18], R7 ;  /* 0x000d180701007387 */ /* 0x000fe80000100800 */
[----:B------:R-:W2:Y:S04]  /*2ae00*/  LDL.LU R247, [R1+0xd28] ;  /* 0x000d280001f77983 */ /* 0x000ea80000300800 */
[----:B------:R3:W-:Y:S04]  /*2ae10*/  STL [R1+0xd14], R16 ;  /* 0x000d141001007387 */ /* 0x0007e80000100800 */
[----:B------:R4:W-:Y:S04]  /*2ae20*/  LDGSTS.E [R0+0x34008], desc[UR8][R4.64], P1 ;  /* 0x3400800004007fae */ /* 0x0009e80008921848 */
[----:B-1----:R-:W2:Y:S04]  /*2ae30*/  LDL.LU R18, [R1+0xd30] ;  /* 0x000d300001127983 */ /* 0x002ea80000300800 */
[----:B------:R-:W2:Y:S01]  /*2ae40*/  LDL.LU R19, [R1+0xd2c] ;  /* 0x000d2c0001137983 */ /* 0x000ea20000300800 */
[----:B----4-:R-:W-:Y:S01]  /*2ae50*/  IMAD.MOV.U32 R4, RZ, RZ, R7 ;  /* 0x000000ffff047224 */ /* 0x010fe200078e0007 */
[----:B------:R-:W-:-:S02]  /*2ae60*/  MOV R5, R16 ;  /* 0x0000001000057202 */ /* 0x000fc40000000f00 */
[----:B------:R-:W4:Y:S04]  /*2ae70*/  LDL.LU R246, [R1+0xd34] ;  /* 0x000d340001f67983 */ /* 0x000f280000300800 */
        /* <DEDUP_REMOVED lines=21> */
[----:B------:R-:W-:Y:S01]  /*2afd0*/  IADD3.X R19, R19, UR6, RZ, P3, !PT ;  /* 0x0000000613137c10 */ /* 0x000fe20009ffe4ff */
[----:B-1----:R-:W-:Y:S01]  /*2afe0*/  IMAD.MOV.U32 R4, RZ, RZ, R247 ;  /* 0x000000ffff047224 */ /* 0x002fe200078e00f7 */
[----:B------:R-:W-:Y:S01]  /*2aff0*/  STL [R1+0xd28], R247 ;  /* 0x000d28f701007387 */ /* 0x000fe20000100800 */
[----:B----4-:R-:W-:-:S04]  /*2b000*/  IADD3 R7, P3, R7, UR4, RZ ;  /* 0x0000000407077c10 */ /* 0x010fc8000ff7e0ff */
[----:B---3--:R-:W-:Y:S02]  /*2b010*/  IADD3.X R16, R16, UR6, RZ, P3, !PT ;  /* 0x0000000610107c10 */ /* 0x008fe40009ffe4ff */
[----:B------:R-:W-:Y:S02]  /*2b020*/  IADD3.X R3, R3, UR6, RZ, P1, !PT ;  /* 0x0000000603037c10 */ /* 0x000fe40008ffe4ff */
[----:B------:R-:W-:-:S03]  /*2b030*/  IADD3 R17, P1, R17, UR4, RZ ;  /* 0x0000000411117c10 */ /* 0x000fc6000ff3e0ff */
[----:B------:R-:W-:Y:S01]  /*2b040*/  IMAD.MOV.U32 R5, RZ, RZ, R3 ;  /* 0x000000ffff057224 */ /* 0x000fe200078e0003 */
[----:B------:R-:W-:-:S04]  /*2b050*/  IADD3.X R246, R246, UR6, RZ, P1, !PT ;  /* 0x00000006f6f67c10 */ /* 0x000fc80008ffe4ff */
[----:B------:R1:W-:Y:S04]  /*2b060*/  LDGSTS.E [R0+0x3000c], desc[UR8][R4.64], P2 ;  /* 0x3000c00004007fae */ /* 0x0003e80009121848 */
[----:B------:R-:W-:Y:S04]  /*2b070*/  STL [R1+0xd24], R3 ;  /* 0x000d240301007387 */ /* 0x000fe80000100800 */
[----:B------:R-:W-:Y:S01]  /*2b080*/  STL [R1+0xd30], R18 ;  /* 0x000d301201007387 */ /* 0x000fe20000100800 */
[----:B-1----:R-:W-:Y:S01]  /*2b090*/  IMAD.MOV.U32 R4, RZ, RZ, R18 ;  /* 0x000000ffff047224 */ /* 0x002fe200078e0012 */
[----:B------:R-:W-:-:S02]  /*2b0a0*/  MOV R5, R19 ;  /* 0x0000001300057202 */ /* 0x000fc40000000f00 */
[----:B------:R1:W-:Y:S04]  /*2b0b0*/  STL [R1+0xd2c], R19 ;  /* 0x000d2c1301007387 */ /* 0x0003e80000100800 */
[----:B------:R2:W-:Y:S04]  /*2b0c0*/  LDGSTS.E [R0+0x3400c], desc[UR8][R4.64], P2 ;  /* 0x3400c00004007fae */ /* 0x0005e80009121848 */
[----:B-1----:R-:W3:Y:S04]  /*2b0d0*/  LDL.LU R19, [R1+0x144] ;  /* 0x0001440001137983 */ /* 0x002ee80000300800 */
[----:B------:R-:W4:Y:S01]  /*2b0e0*/  LDL.LU R18, [R1+0x148] ;  /* 0x0001480001127983 */ /* 0x000f220000300800 */
[----:B--2---:R-:W-:-:S02]  /*2b0f0*/  IMAD.MOV.U32 R4, RZ, RZ, R17 ;  /* 0x000000ffff047224 */ /* 0x004fc400078e0011 */
[----:B------:R-:W-:Y:S01]  /*2b100*/  IMAD.MOV.U32 R5, RZ, RZ, R246 ;  /* 0x000000ffff057224 */ /* 0x000fe200078e00f6 */
[----:B------:R1:W-:Y:S04]  /*2b110*/  STL [R1+0xd38], R17 ;  /* 0x000d381101007387 */ /* 0x0003e80000100800 */
[----:B------:R-:W-:Y:S04]  /*2b120*/  STL [R1+0xd34], R246 ;  /* 0x000d34f601007387 */ /* 0x000fe80000100800 */
[----:B------:R-:W-:Y:S04]  /*2b130*/  STL [R1+0xd40], R7 ;  /* 0x000d400701007387 */ /* 0x000fe80000100800 */
[----:B------:R2:W-:Y:S04]  /*2b140*/  LDGSTS.E [R0+0x3800c], desc[UR8][R4.64], P2 ;  /* 0x3800c00004007fae */ /* 0x0005e80009121848 */
[----:B------:R2:W-:Y:S04]  /*2b150*/  STL [R1+0xd3c], R16 ;  /* 0x000d3c1001007387 */ /* 0x0005e80000100800 */
[----:B-1----:R-:W3:Y:S01]  /*2b160*/  LDL.LU R17, [R1+0x14c] ;  /* 0x00014c0001117983 */ /* 0x002ee20000300800 */
[----:B--2---:R-:W-:-:S03]  /*2b170*/  MOV R5, R16 ;  /* 0x0000001000057202 */ /* 0x004fc60000000f00 */
[----:B------:R-:W2:Y:S01]  /*2b180*/  LDL.LU R16, [R1+0x150] ;  /* 0x0001500001107983 */ /* 0x000ea20000300800 */
[----:B------:R-:W-:-:S03]  /*2b190*/  IMAD.MOV.U32 R4, RZ, RZ, R7 ;  /* 0x000000ffff047224 */ /* 0x000fc600078e0007 */
[----:B------:R-:W2:Y:S04]  /*2b1a0*/  LDL.LU R7, [R1+0x154] ;  /* 0x0001540001077983 */ /* 0x000ea80000300800 */
[----:B------:R-:W2:Y:S01]  /*2b1b0*/  LDL.LU R3, [R1+0x158] ;  /* 0x0001580001037983 */ /* 0x000ea20000300800 */
[----:B------:R-:W-:-:S03]  /*2b1c0*/  ISETP.GT.AND P1, PT, R2, 0x8, PT ;  /* 0x000000080200780c */ /* 0x000fc60003f24270 */
[----:B------:R1:W-:Y:S02]  /*2b1d0*/  LDGSTS.E [R0+0x3c00c], desc[UR8][R4.64], P2 ;  /* 0x3c00c00004007fae */ /* 0x0003e40009121848 */
[----:B-1----:R-:W-:-:S04]  /*2b1e0*/  SEL R0, RZ, 0x4, !P1 ;  /* 0x00000004ff007807 */ /* 0x002fc80004800000 */
[----:B------:R-:W-:-:S04]  /*2b1f0*/  SEL R0, R0, RZ, !P0 ;  /* 0x000000ff00007207 */ /* 0x000fc80004000000 */
[----:B------:R-:W-:Y:S02]  /*2b200*/  ISETP.NE.U32.AND P1, PT, R0, RZ, PT ;  /* 0x000000ff0000720c */ /* 0x000fe40003f25070 */
[----:B------:R-:W-:-:S05]  /*2b210*/  LOP3.LUT R0, R6, 0x20, RZ, 0x3c, !PT ;  /* 0x0000002006007812 */ /* 0x000fca00078e3cff */
[----:B------:R-:W-:Y:S01]  /*2b220*/  VIADD R0, R0, UR16 ;  /* 0x0000001000007c36 */ /* 0x000fe20008000000 */
[----:B----4-:R-:W-:-:S04]  /*2b230*/  IADD3 R18, P2, R18, UR4, RZ ;  /* 0x0000000412127c10 */ /* 0x010fc8000ff5e0ff */
[----:B---3--:R-:W-:Y:S01]  /*2b240*/  IADD3.X R19, R19, UR6, RZ, P2, !PT ;  /* 0x0000000613137c10 */ /* 0x008fe200097fe4ff */
[----:B------:R-:W-:-:S04]  /*2b250*/  IMAD.MOV.U32 R4, RZ, RZ, R18 ;  /* 0x000000ffff047224 */ /* 0x000fc800078e0012 */
[----:B------:R-:W-:Y:S01]  /*2b260*/  IMAD.MOV.U32 R5, RZ, RZ, R19 ;  /* 0x000000ffff057224 */ /* 0x000fe200078e0013 */
[----:B------:R-:W-:Y:S04]  /*2b270*/  STL [R1+0x148], R18 ;  /* 0x0001481201007387 */ /* 0x000fe80000100800 */
[----:B------:R1:W-:Y:S04]  /*2b280*/  LDGSTS.E [R0], desc[UR8][R4.64], P1 ;  /* 0x0000000004007fae */ /* 0x0003e80008921848 */
[----:B------:R3:W-:Y:S04]  /*2b290*/  STL [R1+0x144], R19 ;  /* 0x0001441301007387 */ /* 0x0007e80000100800 */
[----:B------:R-:W4:Y:S04]  /*2b2a0*/  LDL.LU R247, [R1+0x160] ;  /* 0x0001600001f77983 */ /* 0x000f280000300800 */
[----:B------:R-:W4:Y:S04]  /*2b2b0*/  LDL.LU R246, [R1+0x164] ;  /* 0x0001640001f67983 */ /* 0x000f280000300800 */
[----:B---3--:R-:W3:Y:S01]  /*2b2c0*/  LDL.LU R19, [R1+0x168] ;  /* 0x0001680001137983 */ /* 0x008ee20000300800 */
[----:B--2---:R-:W-:-:S04]  /*2b2d0*/  IADD3 R16, P2, R16, UR4, RZ ;  /* 0x0000000410107c10 */ /* 0x004fc8000ff5e0ff */
[----:B------:R-:W-:Y:S02]  /*2b2e0*/  IADD3.X R17, R17, UR6, RZ, P2, !PT ;  /* 0x0000000611117c10 */ /* 0x000fe400097fe4ff */
[----:B------:R-:W-:-:S03]  /*2b2f0*/  IADD3 R3, P3, R3, UR4, RZ ;  /* 0x0000000403037c10 */ /* 0x000fc6000ff7e0ff */
[----:B-1----:R-:W-:Y:S01]  /*2b300*/  IMAD.MOV.U32 R5, RZ, RZ, R17 ;  /* 0x000000ffff057224 */ /* 0x002fe200078e0011 */
[----:B------:R-:W-:Y:S02]  /*2b310*/  MOV R4, R16 ;  /* 0x0000001000047202 */ /* 0x000fe40000000f00 */
[----:B------:R-:W-:Y:S01]  /*2b320*/  IADD3.X R7, R7, UR6, RZ, P3, !PT ;  /* 0x0000000607077c10 */ /* 0x000fe20009ffe4ff */
[----:B------:R-:W-:Y:S04]  /*2b330*/  STL [R1+0x150], R16 ;  /* 0x0001501001007387 */ /* 0x000fe80000100800 */
[----:B------:R1:W-:Y:S04]  /*2b340*/  STL [R1+0x14c], R17 ;  /* 0x00014c1101007387 */ /* 0x0003e80000100800 */
[----:B------:R2:W-:Y:S04]  /*2b350*/  LDGSTS.E [R0+0x4000], desc[UR8][R4.64], P1 ;  /* 0x0400000004007fae */ /* 0x0005e80008921848 */
[----:B------:R-:W-:Y:S04]  /*2b360*/  STL [R1+0x158], R3 ;  /* 0x0001580301007387 */ /* 0x000fe80000100800 */
[----:B------:R1:W-:Y:S01]  /*2b370*/  STL [R1+0x154], R7 ;  /* 0x0001540701007387 */ /* 0x0003e20000100800 */
[----:B--2---:R-:W-:-:S03]  /*2b380*/  IMAD.MOV.U32 R4, RZ, RZ, R3 ;  /* 0x000000ffff047224 */ /* 0x004fc600078e0003 */
[----:B------:R-:W2:Y:S01]  /*2b390*/  LDL.LU R18, [R1+0x16c] ;  /* 0x00016c0001127983 */ /* 0x000ea20000300800 */
[----:B------:R-:W-:-:S03]  /*2b3a0*/  IMAD.MOV.U32 R5, RZ, RZ, R7 ;  /* 0x000000ffff057224 */ /* 0x000fc600078e0007 */
[----:B-1----:R-:W2:Y:S04]  /*2b3b0*/  LDL.LU R17, [R1+0x170] ;  /* 0x0001700001117983 */ /* 0x002ea80000300800 */
        /* <DEDUP_REMOVED lines=8> */
[----:B----4-:R-:W-:-:S04]  /*2b440*/  IADD3 R247, P3, R247, UR4, RZ ;  /* 0x00000004f7f77c10 */ /* 0x010fc8000ff7e0ff */
[----:B-1----:R-:W-:Y:S02]  /*2b450*/  MOV R4, R247 ;  /* 0x000000f700047202 */ /* 0x002fe40000000f00 */
[----:B---3--:R-:W-:Y:S01]  /*2b460*/  IADD3 R19, P4, R19, UR4, RZ ;  /* 0x0000000413137c10 */ /* 0x008fe2000ff9e0ff */
[----:B------:R-:W-:Y:S03]  /*2b470*/  STL [R1+0x160], R247 ;  /* 0x000160f701007387 */ /* 0x000fe60000100800 */
[----:B------:R-:W-:Y:S02]  /*2b480*/  IADD3.X R246, R246, UR6, RZ, P4, !PT ;  /* 0x00000006f6f67c10 */ /* 0x000fe4000a7fe4ff */
[----:B--2---:R-:W-:-:S05]  /*2b490*/  IADD3.X R5, R5, UR6, RZ, P3, !PT ;  /* 0x0000000605057c10 */ /* 0x004fca0009ffe4ff */
        /* <DEDUP_REMOVED lines=488> */
[----:B-1----:R-:W2:Y:S01]  /*2d320*/  LDL.LU R17, [R1+0xd90] ;  /* 0x000d900001117983 */ /* 0x002ea20000300800 */
[----:B------:R-:W-:-:S02]  /*2d330*/  IMAD.MOV.U32 R4, RZ, RZ, R16 ;  /* 0x000000ffff047224 */ /* 0x000fc400078e0010 */
[----:B------:R-:W-:Y:S01]  /*2d340*/  IMAD.MOV.U32 R5, RZ, RZ, R18 ;  /* 0x000000ffff057224 */ /* 0x000fe200078e0012 */
        /* <DEDUP_REMOVED lines=37> */
[----:B----4-:R-:W-:Y:S01]  /*2d5a0*/  MOV R4, R7 ;  /* 0x0000000700047202 */ /* 0x010fe20000000f00 */
[----:B------:R-:W-:-:S02]  /*2d5b0*/  IMAD.MOV.U32 R5, RZ, RZ, R16 ;  /* 0x000000ffff057224 */ /* 0x000fc400078e0010 */
        /* <DEDUP_REMOVED lines=34> */
[----:B-1----:R-:W-:Y:S01]  /*2d7e0*/  MOV R4, R18 ;  /* 0x0000001200047202 */ /* 0x002fe20000000f00 */
[----:B------:R-:W-:-:S02]  /*2d7f0*/  IMAD.MOV.U32 R5, RZ, RZ, R19 ;  /* 0x000000ffff057224 */ /* 0x000fc400078e0013 */
        /* <DEDUP_REMOVED lines=12> */
[----:B--2---:R-:W-:-:S03]  /*2d8c0*/  IMAD.MOV.U32 R5, RZ, RZ, R16 ;  /* 0x000000ffff057224 */ /* 0x004fc600078e0010 */
[----:B------:R-:W2:Y:S01]  /*2d8d0*/  LDL.LU R16, [R1+0x1d0] ;  /* 0x0001d00001107983 */ /* 0x000ea20000300800 */
[----:B------:R-:W-:-:S03]  /*2d8e0*/  MOV R4, R7 ;  /* 0x0000000700047202 */ /* 0x000fc60000000f00 */
        /* <DEDUP_REMOVED lines=11> */
[----:B------:R-:W-:-:S03]  /*2d9a0*/  IMAD.MOV.U32 R4, RZ, RZ, R18 ;  /* 0x000000ffff047224 */ /* 0x000fc600078e0012 */
[----:B------:R-:W-:Y:S01]  /*2d9b0*/  MOV R5, R19 ;  /* 0x0000001300057202 */ /* 0x000fe20000000f00 */
[----:B------:R-:W-:Y:S04]  /*2d9c0*/  STL [R1+0x1c8], R18 ;  /* 0x0001c81201007387 */ /* 0x000fe80000100800 */
[----:B------:R1:W-:Y:S04]  /*2d9d0*/  LDGSTS.E [R0], desc[UR8][R4.64], P1 ;  /* 0x0000000004007fae */ /* 0x0003e80008921848 */
[----:B------:R3:W-:Y:S04]  /*2d9e0*/  STL [R1+0x1c4], R19 ;  /* 0x0001c41301007387 */ /* 0x0007e80000100800 */
[----:B------:R-:W4:Y:S04]  /*2d9f0*/  LDL.LU R247, [R1+0x1e0] ;  /* 0x0001e00001f77983 */ /* 0x000f280000300800 */
[----:B------:R-:W4:Y:S04]  /*2da00*/  LDL.LU R246, [R1+0x1e4] ;  /* 0x0001e40001f67983 */ /* 0x000f280000300800 */
[----:B---3--:R-:W3:Y:S01]  /*2da10*/  LDL.LU R19, [R1+0x1e8] ;  /* 0x0001e80001137983 */ /* 0x008ee20000300800 */
[----:B--2---:R-:W-:-:S04]  /*2da20*/  IADD3 R16, P2, R16, UR4, RZ ;  /* 0x0000000410107c10 */ /* 0x004fc8000ff5e0ff */
[----:B------:R-:W-:Y:S01]  /*2da30*/  IADD3.X R17, R17, UR6, RZ, P2, !PT ;  /* 0x0000000611117c10 */ /* 0x000fe200097fe4ff */
[----:B-1----:R-:W-:Y:S01]  /*2da40*/  IMAD.MOV.U32 R4, RZ, RZ, R16 ;  /* 0x000000ffff047224 */ /* 0x002fe200078e0010 */
[----:B------:R-:W-:-:S03]  /*2da50*/  IADD3 R3, P3, R3, UR4, RZ ;  /* 0x0000000403037c10 */ /* 0x000fc6000ff7e0ff */
[----:B------:R-:W-:Y:S01]  /*2da60*/  IMAD.MOV.U32 R5, RZ, RZ, R17 ;  /* 0x000000ffff057224 */ /* 0x000fe200078e0011 */
[----:B------:R-:W-:Y:S01]  /*2da70*/  STL [R1+0x1d0], R16 ;  /* 0x0001d01001007387 */ /* 0x000fe20000100800 */
[----:B------:R-:W-:-:S03]  /*2da80*/  IADD3.X R7, R7, UR6, RZ, P3, !PT ;  /* 0x0000000607077c10 */ /* 0x000fc60009ffe4ff */
[----:B------:R1:W-:Y:S04]  /*2da90*/  STL [R1+0x1cc], R17 ;  /* 0x0001cc1101007387 */ /* 0x0003e80000100800 */
[----:B------:R2:W-:Y:S04]  /*2daa0*/  LDGSTS.E [R0+0x4000], desc[UR8][R4.64], P1 ;  /* 0x0400000004007fae */ /* 0x0005e80008921848 */
[----:B------:R-:W-:Y:S04]  /*2dab0*/  STL [R1+0x1d8], R3 ;  /* 0x0001d80301007387 */ /* 0x000fe80000100800 */
[----:B------:R1:W-:Y:S01]  /*2dac0*/  STL [R1+0x1d4], R7 ;  /* 0x0001d40701007387 */ /* 0x0003e20000100800 */
[----:B--2---:R-:W-:Y:S01]  /*2dad0*/  IMAD.MOV.U32 R4, RZ, RZ, R3 ;  /* 0x000000ffff047224 */ /* 0x004fe200078e0003 */
[----:B------:R-:W-:-:S02]  /*2dae0*/  MOV R5, R7 ;  /* 0x0000000700057202 */ /* 0x000fc40000000f00 */
[----:B------:R-:W2:Y:S04]  /*2daf0*/  LDL.LU R18, [R1+0x1ec] ;  /* 0x0001ec0001127983 */ /* 0x000ea80000300800 */
        /* <DEDUP_REMOVED lines=9> */
[----:B----4-:R-:W-:-:S05]  /*2db90*/  IADD3 R247, P3, R247, UR4, RZ ;  /* 0x00000004f7f77c10 */ /* 0x010fca000ff7e0ff */
[----:B-1----:R-:W-:Y:S01]  /*2dba0*/  IMAD.MOV.U32 R4, RZ, RZ, R247 ;  /* 0x000000ffff047224 */ /* 0x002fe200078e00f7 */
        /* <DEDUP_REMOVED lines=505> */
[----:B---3--:R-:W-:-:S04]  /*2fb40*/  IADD3 R247, P3, R247, UR4, RZ ;  /* 0x00000004f7f77c10 */ /* 0x008fc8000ff7e0ff */
[----:B------:R-:W-:Y:S02]  /*2fb50*/  MOV R4, R247 ;  /* 0x000000f700047202 */ /* 0x000fe40000000f00 */
[----:B----4-:R-:W-:Y:S01]  /*2fb60*/  IADD3 R19, P4, R19, UR4, RZ ;  /* 0x0000000413137c10 */ /* 0x010fe2000ff9e0ff */
[----:B------:R-:W-:Y:S03]  /*2fb70*/  STL [R1+0xe00], R247 ;  /* 0x000e00f701007387 */ /* 0x000fe60000100800 */
[----:B--2---:R-:W-:Y:S02]  /*2fb80*/  IADD3.X R246, R246, UR6, RZ, P4, !PT ;  /* 0x00000006f6f67c10 */ /* 0x004fe4000a7fe4ff */
[----:B------:R-:W-:-:S05]  /*2fb90*/  IADD3.X R5, R5, UR6, RZ, P3, !PT ;  /* 0x0000000605057c10 */ /* 0x000fca0009ffe4ff */
[----:B------:R1:W-:Y:S01]  /*2fba0*/  LDGSTS.E [R0+0x3c004], desc[UR8][R4.64], P2 ;  /* 0x3c00400004007fae */ /* 0x0003e20009121848 */
[----:B------:R-:W-:-:S03]  /*2fbb0*/  IADD3 R17, P2, R17, UR4, RZ ;  /* 0x0000000411117c10 */ /* 0x000fc6000ff5e0ff */
[----:B------:R2:W-:Y:S01]  /*2fbc0*/  STL [R1+0xdfc], R5 ;  /* 0x000dfc0501007387 */ /* 0x0005e20000100800 */
[----:B------:R-:W-:Y:S02]  /*2fbd0*/  IADD3 R7, P3, R7, UR4, RZ ;  /* 0x0000000407077c10 */ /* 0x000fe4000ff7e0ff */
[----:B------:R-:W-:Y:S01]  /*2fbe0*/  IADD3.X R18, R18, UR6, RZ, P2, !PT ;  /* 0x0000000612127c10 */ /* 0x000fe200097fe4ff */
[----:B-1----:R-:W-:Y:S02]  /*2fbf0*/  IMAD.MOV.U32 R4, RZ, RZ, R19 ;  /* 0x000000ffff047224 */ /* 0x002fe400078e0013 */
[----:B--2---:R-:W-:Y:S01]  /*2fc00*/  IMAD.MOV.U32 R5, RZ, RZ, R246 ;  /* 0x000000ffff057224 */ /* 0x004fe200078e00f6 */
[----:B------:R-:W-:Y:S01]  /*2fc10*/  STL [R1+0xe08], R19 ;  /* 0x000e081301007387 */ /* 0x000fe20000100800 */
[----:B------:R-:W-:-:S03]  /*2fc20*/  IADD3.X R16, R16, UR6, RZ, P3, !PT ;  /* 0x0000000610107c10 */ /* 0x000fc60009ffe4ff */
[----:B------:R1:W-:Y:S04]  /*2fc30*/  LDGSTS.E [R0+0x30008], desc[UR8][R4.64], P1 ;  /* 0x3000800004007fae */ /* 0x0003e80008921848 */
[----:B------:R-:W-:Y:S04]  /*2fc40*/  STL [R1+0xe04], R246 ;  /* 0x000e04f601007387 */ /* 0x000fe80000100800 */
[----:B------:R-:W-:Y:S01]  /*2fc50*/  STL [R1+0xe10], R17 ;  /* 0x000e101101007387 */ /* 0x000fe20000100800 */
[----:B-1----:R-:W-:Y:S01]  /*2fc60*/  IMAD.MOV.U32 R4, RZ, RZ, R17 ;  /* 0x000000ffff047224 */ /* 0x002fe200078e0011 */
[----:B------:R-:W-:-:S02]  /*2fc70*/  MOV R5, R18 ;  /* 0x0000001200057202 */ /* 0x000fc40000000f00 */
        /* <DEDUP_REMOVED lines=36> */
[----:B------:R-:W-:-:S04]  /*2fec0*/  IADD3.X R3, R3, UR6, RZ, P1, !PT ;  /* 0x0000000603037c10 */ /* 0x000fc80008ffe4ff */
[----:B------:R-:W-:Y:S02]  /*2fed0*/  MOV R5, R3 ;  /* 0x0000000300057202 */ /* 0x000fe40000000f00 */
[----:B------:R-:W-:-:S03]  /*2fee0*/  IADD3 R17, P1, R17, UR4, RZ ;  /* 0x0000000411117c10 */ /* 0x000fc6000ff3e0ff */
[----:B------:R1:W-:Y:S01]  /*2fef0*/  LDGSTS.E [R0+0x3000c], desc[UR8][R4.64], P2 ;  /* 0x3000c00004007fae */ /* 0x0003e20009121848 */
[----:B------:R-:W-:-:S03]  /*2ff00*/  IADD3.X R246, R246, UR6, RZ, P1, !PT ;  /* 0x00000006f6f67c10 */ /* 0x000fc60008ffe4ff */
[----:B------:R-:W-:Y:S04]  /*2ff10*/  STL [R1+0xe24], R3 ;  /* 0x000e240301007387 */ /* 0x000fe80000100800 */
[----:B------:R-:W-:Y:S01]  /*2ff20*/  STL [R1+0xe30], R18 ;  /* 0x000e301201007387 */ /* 0x000fe20000100800 */
[----:B-1----:R-:W-:Y:S02]  /*2ff30*/  IMAD.MOV.U32 R4, RZ, RZ, R18 ;  /* 0x000000ffff047224 */ /* 0x002fe400078e0012 */
[----:B------:R-:W-:Y:S01]  /*2ff40*/  IMAD.MOV.U32 R5, RZ, RZ, R19 ;  /* 0x000000ffff057224 */ /* 0x000fe200078e0013 */
[----:B------:R1:W-:Y:S04]  /*2ff50*/  STL [R1+0xe2c], R19 ;  /* 0x000e2c1301007387 */ /* 0x0003e80000100800 */
[----:B------:R2:W-:Y:S04]  /*2ff60*/  LDGSTS.E [R0+0x3400c], desc[UR8][R4.64], P2 ;  /* 0x3400c00004007fae */ /* 0x0005e80009121848 */
[----:B-1----:R-:W3:Y:S04]  /*2ff70*/  LDL.LU R19, [R1+0x244] ;  /* 0x0002440001137983 */ /* 0x002ee80000300800 */
[----:B------:R-:W4:Y:S01]  /*2ff80*/  LDL.LU R18, [R1+0x248] ;  /* 0x0002480001127983 */ /* 0x000f220000300800 */
[----:B--2---:R-:W-:Y:S01]  /*2ff90*/  IMAD.MOV.U32 R4, RZ, RZ, R17 ;  /* 0x000000ffff047224 */ /* 0x004fe200078e0011 */
[----:B------:R-:W-:-:S02]  /*2ffa0*/  MOV R5, R246 ;  /* 0x000000f600057202 */ /* 0x000fc40000000f00 */
        /* <DEDUP_REMOVED lines=19> */
[----:B---3--:R-:W-:Y:S02]  /*300e0*/  IADD3.X R19, R19, UR6, RZ, P2, !PT ;  /* 0x0000000613137c10 */ /* 0x008fe400097fe4ff */
[----:B------:R-:W-:-:S03]  /*300f0*/  MOV R4, R18 ;  /* 0x0000001200047202 */ /* 0x000fc60000000f00 */
[----:B------:R-:W-:Y:S01]  /*30100*/  IMAD.MOV.U32 R5, RZ, RZ, R19 ;  /* 0x000000ffff057224 */ /* 0x000fe200078e0013 */
[----:B------:R-:W-:Y:S04]  /*30110*/  STL [R1+0x248], R18 ;  /* 0x0002481201007387 */ /* 0x000fe80000100800 */
[----:B------:R1:W-:Y:S04]  /*30120*/  LDGSTS.E [R0], desc[UR8][R4.64], P1 ;  /* 0x0000000004007fae */ /* 0x0003e80008921848 */
[----:B------:R3:W-:Y:S04]  /*30130*/  STL [R1+0x244], R19 ;  /* 0x0002441301007387 */ /* 0x0007e80000100800 */
[----:B------:R-:W4:Y:S04]  /*30140*/  LDL.LU R247, [R1+0x260] ;  /* 0x0002600001f77983 */ /* 0x000f280000300800 */
[----:B------:R-:W4:Y:S01]  /*30150*/  LDL.LU R246, [R1+0x264] ;  /* 0x0002640001f67983 */ /* 0x000f220000300800 */
[----:B--2---:R-:W-:-:S03]  /*30160*/  IADD3 R16, P2, R16, UR4, RZ ;  /* 0x0000000410107c10 */ /* 0x004fc6000ff5e0ff */
[----:B---3--:R-:W2:Y:S01]  /*30170*/  LDL.LU R19, [R1+0x268] ;  /* 0x0002680001137983 */ /* 0x008ea20000300800 */
[----:B------:R-:W-:Y:S01]  /*30180*/  IADD3.X R17, R17, UR6, RZ, P2, !PT ;  /* 0x0000000611117c10 */ /* 0x000fe200097fe4ff */
[----:B-1----:R-:W-:Y:S01]  /*30190*/  IMAD.MOV.U32 R4, RZ, RZ, R16 ;  /* 0x000000ffff047224 */ /* 0x002fe200078e0010 */
[----:B------:R-:W-:-:S03]  /*301a0*/  IADD3 R3, P3, R3, UR4, RZ ;  /* 0x0000000403037c10 */ /* 0x000fc6000ff7e0ff */
[----:B------:R-:W-:Y:S01]  /*301b0*/  IMAD.MOV.U32 R5, RZ, RZ, R17 ;  /* 0x000000ffff057224 */ /* 0x000fe200078e0011 */
[----:B------:R-:W-:Y:S01]  /*301c0*/  IADD3.X R7, R7, UR6, RZ, P3, !PT ;  /* 0x0000000607077c10 */ /* 0x000fe20009ffe4ff */
[----:B------:R-:W-:Y:S04]  /*301d0*/  STL [R1+0x250], R16 ;  /* 0x0002501001007387 */ /* 0x000fe80000100800 */
[----:B------:R1:W-:Y:S04]  /*301e0*/  STL [R1+0x24c], R17 ;  /* 0x00024c1101007387 */ /* 0x0003e80000100800 */
[----:B------:R3:W-:Y:S04]  /*301f0*/  LDGSTS.E [R0+0x4000], desc[UR8][R4.64], P1 ;  /* 0x0400000004007fae */ /* 0x0007e80008921848 */
[----:B------:R-:W-:Y:S04]  /*30200*/  STL [R1+0x258], R3 ;  /* 0x0002580301007387 */ /* 0x000fe80000100800 */
[----:B------:R1:W-:Y:S01]  /*30210*/  STL [R1+0x254], R7 ;  /* 0x0002540701007387 */ /* 0x0003e20000100800 */
[----:B---3--:R-:W-:Y:S01]  /*30220*/  MOV R4, R3 ;  /* 0x0000000300047202 */ /* 0x008fe20000000f00 */
[----:B------:R-:W-:-:S02]  /*30230*/  IMAD.MOV.U32 R5, RZ, RZ, R7 ;  /* 0x000000ffff057224 */ /* 0x000fc400078e0007 */
[----:B------:R-:W3:Y:S04]  /*30240*/  LDL.LU R18, [R1+0x26c] ;  /* 0x00026c0001127983 */ /* 0x000ee80000300800 */
[----:B-1----:R-:W3:Y:S04]  /*30250*/  LDL.LU R17, [R1+0x270] ;  /* 0x0002700001117983 */ /* 0x002ee80000300800 */
        /* <DEDUP_REMOVED lines=8> */
[----:B----4-:R-:W-:-:S05]  /*302e0*/  IADD3 R247, P3, R247, UR4, RZ ;  /* 0x00000004f7f77c10 */ /* 0x010fca000ff7e0ff */
[----:B-1----:R-:W-:Y:S01]  /*302f0*/  IMAD.MOV.U32 R4, RZ, RZ, R247 ;  /* 0x000000ffff047224 */ /* 0x002fe200078e00f7 */
[----:B--2---:R-:W-:Y:S01]  /*30300*/  IADD3 R19, P4, R19, UR4, RZ ;  /* 0x0000000413137c10 */ /* 0x004fe2000ff9e0ff */
[----:B------:R-:W-:Y:S03]  /*30310*/  STL [R1+0x260], R247 ;  /* 0x000260f701007387 */ /* 0x000fe60000100800 */
[----:B------:R-:W-:Y:S02]  /*30320*/  IADD3.X R246, R246, UR6, RZ, P4, !PT ;  /* 0x00000006f6f67c10 */ /* 0x000fe4000a7fe4ff */
[----:B---3--:R-:W-:-:S05]  /*30330*/  IADD3.X R5, R5, UR6, RZ, P3, !PT ;  /* 0x0000000605057c10 */ /* 0x008fca0009ffe4ff */
        /* <DEDUP_REMOVED lines=2333> */
[----:B------:R-:W-:Y:S04]  /*39510*/  STL [R1+0xfcc], R18 ;  /* 0x000fcc1201007387 */ /* 0x000fe80000100800 */
[----:B------:R1:W-:Y:S04]  /*39520*/  LDGSTS.E [R0+0x34000], desc[UR8][R4.64], P1 ;  /* 0x3400000004007fae */ /* 0x0003e80008921848 */
[----:B------:R-:W-:Y:S04]  /*39530*/  STL [R1+0xfd8], R7 ;  /* 0x000fd80701007387 */ /* 0x000fe80000100800 */
[----:B------:R1:W-:Y:S02]  /*39540*/  STL [R1+0xfd4], R16 ;  /* 0x000fd41001007387 */ /* 0x0003e40000100800 */
[----:B-1----:R-:W-:Y:S01]  /*39550*/  IMAD.MOV.U32 R4, RZ, RZ, R7 ;  /* 0x000000ffff047224 */ /* 0x002fe200078e0007 */
[----:B------:R-:W-:-:S02]  /*39560*/  MOV R5, R16 ;  /* 0x0000001000057202 */ /* 0x000fc40000000f00 */
        /* <DEDUP_REMOVED lines=66> */
[----:B------:R2:W-:Y:S01]  /*39990*/  STL [R1+0x1010], R16 ;  /* 0x0010101001007387 */ /* 0x0005e20000100800 */
[----:B-1----:R-:W-:Y:S01]  /*399a0*/  IMAD.MOV.U32 R4, RZ, RZ, R16 ;  /* 0x000000ffff047224 */ /* 0x002fe200078e0010 */
[----:B------:R-:W-:-:S02]  /*399b0*/  MOV R5, R18 ;  /* 0x0000001200057202 */ /* 0x000fc40000000f00 */
[----:B------:R1:W-:Y:S04]  /*399c0*/  STL [R1+0x100c], R18 ;  /* 0x00100c1201007387 */ /* 0x0003e80000100800 */
[----:B------:R-:W-:Y:S04]  /*399d0*/  STL [R1+0x1018], R7 ;  /* 0x0010180701007387 */ /* 0x000fe80000100800 */
[----:B------:R-:W3:Y:S04]  /*399e0*/  LDL.LU R247, [R1+0x1028] ;  /* 0x0010280001f77983 */ /* 0x000ee80000300800 */
[----:B------:R4:W-:Y:S04]  /*399f0*/  STL [R1+0x1014], R17 ;  /* 0x0010141101007387 */ /* 0x0009e80000100800 */
[----:B------:R1:W-:Y:S04]  /*39a00*/  LDGSTS.E [R0+0x34008], desc[UR8][R4.64], P1 ;  /* 0x3400800004007fae */ /* 0x0003e80008921848 */
[----:B--2---:R-:W2:Y:S04]  /*39a10*/  LDL.LU R16, [R1+0x1030] ;  /* 0x0010300001107983 */ /* 0x004ea80000300800 */
[----:B------:R-:W2:Y:S01]  /*39a20*/  LDL.LU R246, [R1+0x102c] ;  /* 0x00102c0001f67983 */ /* 0x000ea20000300800 */
[----:B-1----:R-:W-:-:S03]  /*39a30*/  IMAD.MOV.U32 R4, RZ, RZ, R7 ;  /* 0x000000ffff047224 */ /* 0x002fc600078e0007 */
[----:B------:R-:W2:Y:S01]  /*39a40*/  LDL.LU R19, [R1+0x1034] ;  /* 0x0010340001137983 */ /* 0x000ea20000300800 */
[----:B------:R-:W-:-:S03]  /*39a50*/  IMAD.MOV.U32 R5, RZ, RZ, R17 ;  /* 0x000000ffff057224 */ /* 0x000fc600078e0011 */
[----:B------:R-:W2:Y:S04]  /*39a60*/  LDL.LU R18, [R1+0x1038] ;  /* 0x0010380001127983 */ /* 0x000ea80000300800 */
[----:B----4-:R-:W4:Y:S04]  /*39a70*/  LDL.LU R17, [R1+0x103c] ;  /* 0x00103c0001117983 */ /* 0x010f280000300800 */
[----:B------:R-:W4:Y:S04]  /*39a80*/  LDL.LU R7, [R1+0x1040] ;  /* 0x0010400001077983 */ /* 0x000f280000300800 */
[----:B------:R1:W-:Y:S04]  /*39a90*/  LDGSTS.E [R0+0x38008], desc[UR8][R4.64], P1 ;  /* 0x3800800004007fae */ /* 0x0003e80008921848 */
[----:B------:R-:W3:Y:S04]  /*39aa0*/  LDL.LU R4, [R1+0x101c] ;  /* 0x00101c0001047983 */ /* 0x000ee80000300800 */
[----:B------:R-:W1:Y:S01]  /*39ab0*/  LDL.LU R5, [R1+0x1020] ;  /* 0x0010200001057983 */ /* 0x000e620000300800 */
[----:B------:R-:W-:-:S04]  /*39ac0*/  ISETP.GT.AND P2, PT, R2, 0x7f, PT ;  /* 0x0000007f0200780c */ /* 0x000fc80003f44270 */
[----:B------:R-:W-:-:S04]  /*39ad0*/  SEL R3, RZ, 0x4, !P2 ;  /* 0x00000004ff037807 */ /* 0x000fc80005000000 */
[----:B------:R-:W-:-:S04]  /*39ae0*/  SEL R3, R3, RZ, !P0 ;  /* 0x000000ff03037207 */ /* 0x000fc80004000000 */
[----:B------:R-:W-:Y:S02]  /*39af0*/  ISETP.NE.U32.AND P2, PT, R3, RZ, PT ;  /* 0x000000ff0300720c */ /* 0x000fe40003f45070 */
[----:B-1----:R-:W-:-:S04]  /*39b00*/  IADD3 R5, P3, R5, UR4, RZ ;  /* 0x0000000405057c10 */ /* 0x002fc8000ff7e0ff */
[----:B---3--:R-:W-:Y:S01]  /*39b10*/  IADD3.X R4, R4, UR6, RZ, P3, !PT ;  /* 0x0000000604047c10 */ /* 0x008fe20009ffe4ff */
[----:B------:R1:W-:Y:S04]  /*39b20*/  STL [R1+0x1020], R5 ;  /* 0x0010200501007387 */ /* 0x0003e80000100800 */
[----:B------:R3:W-:Y:S04]  /*39b30*/  STL [R1+0x101c], R4 ;  /* 0x00101c0401007387 */ /* 0x0007e80000100800 */
[----:B------:R-:W4:Y:S01]  /*39b40*/  LDL.LU R3, [R1+0x1024] ;  /* 0x0010240001037983 */ /* 0x000f220000300800 */
[----:B-1----:R-:W-:-:S04]  /*39b50*/  LOP3.LUT R5, R5, R4, RZ, 0x3c, !PT ;  /* 0x0000000405057212 */ /* 0x002fc800078e3cff */
[----:B---3--:R-:W-:-:S04]  /*39b60*/  LOP3.LUT R4, R5, R4, RZ, 0x3c, !PT ;  /* 0x0000000405047212 */ /* 0x008fc800078e3cff */
[----:B------:R-:W-:-:S05]  /*39b70*/  LOP3.LUT R5, R5, R4, RZ, 0x3c, !PT ;  /* 0x0000000405057212 */ /* 0x000fca00078e3cff */
[----:B------:R1:W-:Y:S01]  /*39b80*/  LDGSTS.E [R0+0x3c008], desc[UR8][R4.64], P1 ;  /* 0x3c00800004007fae */ /* 0x0003e20008921848 */
[----:B------:R-:W-:-:S05]  /*39b90*/  IADD3 R247, P1, R247, UR4, RZ ;  /* 0x00000004f7f77c10 */ /* 0x000fca000ff3e0ff */
[----:B------:R-:W-:Y:S01]  /*39ba0*/  STL [R1+0x1028], R247 ;  /* 0x001028f701007387 */ /* 0x000fe20000100800 */
[----:B--2---:R-:W-:-:S04]  /*39bb0*/  IADD3 R16, P3, R16, UR4, RZ ;  /* 0x0000000410107c10 */ /* 0x004fc8000ff7e0ff */
[----:B------:R-:W-:Y:S01]  /*39bc0*/  IADD3.X R246, R246, UR6, RZ, P3, !PT ;  /* 0x00000006f6f67c10 */ /* 0x000fe20009ffe4ff */
[----:B-1----:R-:W-:Y:S01]  /*39bd0*/  IMAD.MOV.U32 R4, RZ, RZ, R247 ;  /* 0x000000ffff047224 */ /* 0x002fe200078e00f7 */
[----:B----4-:R-:W-:-:S04]  /*39be0*/  IADD3 R7, P3, R7, UR4, RZ ;  /* 0x0000000407077c10 */ /* 0x010fc8000ff7e0ff */
[----:B------:R-:W-:Y:S02]  /*39bf0*/  IADD3.X R17, R17, UR6, RZ, P3, !PT ;  /* 0x0000000611117c10 */ /* 0x000fe40009ffe4ff */
[----:B------:R-:W-:-:S04]  /*39c00*/  IADD3.X R3, R3, UR6, RZ, P1, !PT ;  /* 0x0000000603037c10 */ /* 0x000fc80008ffe4ff */
[----:B------:R-:W-:Y:S01]  /*39c10*/  MOV R5, R3 ;  /* 0x0000000300057202 */ /* 0x000fe20000000f00 */
[----:B------:R1:W-:Y:S01]  /*39c20*/  STL [R1+0x1024], R3 ;  /* 0x0010240301007387 */ /* 0x0003e20000100800 */
[----:B------:R-:W-:-:S03]  /*39c30*/  IADD3 R18, P1, R18, UR4, RZ ;  /* 0x0000000412127c10 */ /* 0x000fc6000ff3e0ff */
[----:B------:R2:W-:Y:S01]  /*39c40*/  LDGSTS.E [R0+0x3000c], desc[UR8][R4.64], P2 ;  /* 0x3000c00004007fae */ /* 0x0005e20009121848 */
[----:B-1----:R-:W1:Y:S01]  /*39c50*/  S2R R3, SR_TID.X ;  /* 0x0000000000037919 */ /* 0x002e620000002100 */
[----:B------:R-:W-:Y:S02]  /*39c60*/  IADD3.X R19, R19, UR6, RZ, P1, !PT ;  /* 0x0000000613137c10 */ /* 0x000fe40008ffe4ff */
[----:B------:R3:W-:Y:S01]  /*39c70*/  STL [R1+0x1030], R16 ;  /* 0x0010301001007387 */ /* 0x0007e20000100800 */
[----:B--2---:R-:W-:Y:S02]  /*39c80*/  IMAD.MOV.U32 R4, RZ, RZ, R16 ;  /* 0x000000ffff047224 */ /* 0x004fe400078e0010 */
[----:B------:R-:W-:Y:S01]  /*39c90*/  IMAD.MOV.U32 R5, RZ, RZ, R246 ;  /* 0x000000ffff057224 */ /* 0x000fe200078e00f6 */
[----:B------:R2:W-:Y:S04]  /*39ca0*/  STL [R1+0x102c], R246 ;  /* 0x00102cf601007387 */ /* 0x0005e80000100800 */
[----:B------:R4:W-:Y:S04]  /*39cb0*/  LDGSTS.E [R0+0x3400c], desc[UR8][R4.64], P2 ;  /* 0x3400c00004007fae */ /* 0x0009e80009121848 */
[----:B---3--:R-:W3:Y:S04]  /*39cc0*/  LDL.LU R16, [R1+0x1048] ;  /* 0x0010480001107983 */ /* 0x008ee80000300800 */
[----:B--2---:R-:W2:Y:S04]  /*39cd0*/  LDL.LU R246, [R1+0x1088] ;  /* 0x0010880001f67983 */ /* 0x004ea80000300800 */
[----:B------:R-:W-:Y:S01]  /*39ce0*/  STL [R1+0x1038], R18 ;  /* 0x0010381201007387 */ /* 0x000fe20000100800 */
[----:B----4-:R-:W-:Y:S01]  /*39cf0*/  MOV R5, R19 ;  /* 0x0000001300057202 */ /* 0x010fe20000000f00 */
[----:B------:R-:W-:-:S02]  /*39d00*/  IMAD.MOV.U32 R4, RZ, RZ, R18 ;  /* 0x000000ffff047224 */ /* 0x000fc400078e0012 */
[----:B------:R4:W-:Y:S04]  /*39d10*/  STL [R1+0x1034], R19 ;  /* 0x0010341301007387 */ /* 0x0009e80000100800 */
[----:B------:R-:W-:Y:S01]  /*39d20*/  STL [R1+0x1040], R7 ;  /* 0x0010400701007387 */ /* 0x000fe20000100800 */
[----:B-1----:R-:W-:-:S03]  /*39d30*/  LOP3.LUT R3, R3, 0x7f, RZ, 0xc0, !PT ;  /* 0x0000007f03037812 */ /* 0x002fc600078ec0ff */
[----:B------:R1:W-:Y:S04]  /*39d40*/  LDGSTS.E [R0+0x3800c], desc[UR8][R4.64], P2 ;  /* 0x3800c00004007fae */ /* 0x0003e80009121848 */
[----:B----4-:R-:W4:Y:S04]  /*39d50*/  LDL.LU R19, [R1+0x1044] ;  /* 0x0010440001137983 */ /* 0x010f280000300800 */
[----:B------:R1:W-:Y:S04]  /*39d60*/  STL [R1+0x103c], R17 ;  /* 0x00103c1101007387 */ /* 0x0003e80000100800 */
[----:B------:R-:W4:Y:S01]  /*39d70*/  LDL.LU R247, [R1+0x1084] ;  /* 0x0010840001f77983 */ /* 0x000f220000300800 */
[----:B-1----:R-:W-:Y:S01]  /*39d80*/  IMAD.MOV.U32 R5, RZ, RZ, R17 ;  /* 0x000000ffff057224 */ /* 0x002fe200078e0011 */
[----:B------:R-:W-:-:S02]  /*39d90*/  ISETP.GE.AND P1, PT, R3, R2, PT ;  /* 0x000000020300720c */ /* 0x000fc40003f26270 */
[----:B------:R-:W4:Y:S04]  /*39da0*/  LDL.LU R17, [R1+0x10c4] ;  /* 0x0010c40001117983 */ /* 0x000f280000300800 */
[----:B------:R-:W4:Y:S01]  /*39db0*/  LDL.LU R3, [R1+0x10c8] ;  /* 0x0010c80001037983 */ /* 0x000f220000300800 */
[----:B------:R-:W-:-:S03]  /*39dc0*/  IMAD.MOV.U32 R4, RZ, RZ, R7 ;  /* 0x000000ffff047224 */ /* 0x000fc600078e0007 */
[----:B------:R-:W4:Y:S04]  /*39dd0*/  LDL.LU R18, [R1+0x1104] ;  /* 0x0011040001127983 */ /* 0x000f280000300800 */
[----:B------:R-:W4:Y:S04]  /*39de0*/  LDL.LU R7, [R1+0x1108] ;  /* 0x0011080001077983 */ /* 0x000f280000300800 */
[----:B------:R1:W-:Y:S01]  /*39df0*/  LDGSTS.E [R0+0x3c00c], desc[UR8][R4.64], P2 ;  /* 0x3c00c00004007fae */ /* 0x0003e20009121848 */
[----:B------:R-:W-:-:S03]  /*39e00*/  ULEA UR12, UR60, UR10, 0xf ;  /* 0x0000000a3c0c7291 */ /* 0x000fc6000f8e783f */
[----:B------:R-:W0:Y:S01]  /*39e10*/  LDGDEPBAR ;  /* 0x00000000000079af */ /* 0x000e220000000000 */
[----:B-1----:R-:W-:-:S04]  /*39e20*/  SEL R0, RZ, 0x4, P1 ;  /* 0x00000004ff007807 */ /* 0x002fc80000800000 */
[----:B------:R-:W-:Y:S01]  /*39e30*/  SEL R0, R0, RZ, !P0 ;  /* 0x000000ff00007207 */ /* 0x000fe20004000000 */
[----:B------:R-:W-:-:S03]  /*39e40*/  IMAD.U32 R2, RZ, RZ, UR12 ;  /* 0x0000000cff027e24 */ /* 0x000fc6000f8e00ff */
[----:B------:R-:W-:Y:S02]  /*39e50*/  ISETP.NE.U32.AND P0, PT, R0, RZ, PT ;  /* 0x000000ff0000720c */ /* 0x000fe40003f05070 */
[----:B------:R-:W-:Y:S02]  /*39e60*/  IADD3 R0, R8, 0x100000, R2 ;  /* 0x0010000008007810 */ /* 0x000fe40007ffe002 */
[----:B---3--:R-:W-:Y:S02]  /*39e70*/  IADD3 R16, P1, R16, UR5, RZ ;  /* 0x0000000510107c10 */ /* 0x008fe4000ff3e0ff */
[----:B--2---:R-:W-:-:S03]  /*39e80*/  IADD3 R246, P2, R246, UR5, RZ ;  /* 0x00000005f6f67c10 */ /* 0x004fc6000ff5e0ff */
[----:B------:R1:W-:Y:S01]  /*39e90*/  STL [R1+0x1048], R16 ;  /* 0x0010481001007387 */ /* 0x0003e20000100800 */
[----:B------:R-:W-:-:S03]  /*39ea0*/  MOV R4, R16 ;  /* 0x0000001000047202 */ /* 0x000fc60000000f00 */
[----:B------:R-:W-:Y:S01]  /*39eb0*/  STL [R1+0x1088], R246 ;  /* 0x001088f601007387 */ /* 0x000fe20000100800 */
[----:B----4-:R-:W-:-:S05]  /*39ec0*/  IADD3.X R19, R19, UR7, RZ, P1, !PT ;  /* 0x0000000713137c10 */ /* 0x010fca0008ffe4ff */
[----:B------:R-:W-:Y:S01]  /*39ed0*/  IMAD.MOV.U32 R5, RZ, RZ, R19 ;  /* 0x000000ffff057224 */ /* 0x000fe200078e0013 */
[----:B------:R-:W-:Y:S01]  /*39ee0*/  IADD3.X R247, R247, UR7, RZ, P2, !PT ;  /* 0x00000007f7f77c10 */ /* 0x000fe200097fe4ff */
[----:B------:R2:W-:Y:S04]  /*39ef0*/  STL [R1+0x1044], R19 ;  /* 0x0010441301007387 */ /* 0x0005e80000100800 */
[----:B------:R3:W-:Y:S04]  /*39f00*/  STL [R1+0x1084], R247 ;  /* 0x001084f701007387 */ /* 0x0007e80000100800 */
[----:B-1----:R-:W4:Y:S01]  /*39f10*/  LDL.LU R16, [R1+0x1148] ;  /* 0x0011480001107983 */ /* 0x002f220000300800 */
[----:B------:R-:W-:-:S03]  /*39f20*/  IADD3 R3, P1, R3, UR5, RZ ;  /* 0x0000000503037c10 */ /* 0x000fc6000ff3e0ff */
[----:B------:R1:W-:Y:S01]  /*39f30*/  LDGSTS.E [R0+-0x40000], desc[UR8][R4.64], P0 ;  /* 0xc000000004007fae */ /* 0x0003e20008121848 */
[----:B------:R-:W-:-:S03]  /*39f40*/  IADD3.X R17, R17, UR7, RZ, P1, !PT ;  /* 0x0000000711117c10 */ /* 0x000fc60008ffe4ff */
[----:B--2---:R-:W2:Y:S01]  /*39f50*/  LDL.LU R19, [R1+0x1188] ;  /* 0x0011880001137983 */ /* 0x004ea20000300800 */
[----:B------:R-:W-:Y:S01]  /*39f60*/  IADD3 R7, P2, R7, UR5, RZ ;  /* 0x0000000507077c10 */ /* 0x000fe2000ff5e0ff */
[----:B-1----:R-:W-:Y:S02]  /*39f70*/  IMAD.MOV.U32 R4, RZ, RZ, R246 ;  /* 0x000000ffff047224 */ /* 0x002fe400078e00f6 */
[----:B------:R-:W-:Y:S01]  /*39f80*/  IMAD.MOV.U32 R5, RZ, RZ, R247 ;  /* 0x000000ffff057224 */ /* 0x000fe200078e00f7 */
[----:B------:R-:W2:Y:S01]  /*39f90*/  LDL.LU R246, [R1+0x1144] ;  /* 0x0011440001f67983 */ /* 0x000ea20000300800 */
[----:B------:R-:W-:-:S03]  /*39fa0*/  IADD3.X R18, R18, UR7, RZ, P2, !PT ;  /* 0x0000000712127c10 */ /* 0x000fc600097fe4ff */
[----:B---3--:R-:W3:Y:S04]  /*39fb0*/  LDL.LU R247, [R1+0x1184] ;  /* 0x0011840001f77983 */ /* 0x008ee80000300800 */
[----:B------:R1:W-:Y:S04]  /*39fc0*/  LDGSTS.E [R0+-0x3fc00], desc[UR8][R4.64], P0 ;  /* 0xc040000004007fae */ /* 0x0003e80008121848 */
[----:B------:R-:W-:Y:S04]  /*39fd0*/  STL [R1+0x10c8], R3 ;  /* 0x0010c80301007387 */ /* 0x000fe80000100800 */
[----:B------:R1:W-:Y:S02]  /*39fe0*/  STL [R1+0x10c4], R17 ;  /* 0x0010c41101007387 */ /* 0x0003e40000100800 */
[----:B-1----:R-:W-:Y:S01]  /*39ff0*/  MOV R4, R3 ;  /* 0x0000000300047202 */ /* 0x002fe20000000f00 */
[----:B------:R-:W-:Y:S01]  /*3a000*/  IMAD.MOV.U32 R5, RZ, RZ, R17 ;  /* 0x000000ffff057224 */ /* 0x000fe200078e0011 */
[----:B------:R-:W-:Y:S04]  /*3a010*/  STL [R1+0x1108], R7 ;  /* 0x0011080701007387 */ /* 0x000fe80000100800 */
[----:B------:R-:W3:Y:S04]  /*3a020*/  LDL.LU R17, [R1+0x11c8] ;  /* 0x0011c80001117983 */ /* 0x000ee80000300800 */
[----:B------:R1:W-:Y:S04]  /*3a030*/  STL [R1+0x1104], R18 ;  /* 0x0011041201007387 */ /* 0x0003e80000100800 */
[----:B------:R1:W-:Y:S04]  /*3a040*/  LDGSTS.E [R0+-0x3f800], desc[UR8][R4.64], P0 ;  /* 0xc080000004007fae */ /* 0x0003e80008121848 */
[----:B------:R-:W3:Y:S01]  /*3a050*/  LDL.LU R3, [R1+0x1208] ;  /* 0x0012080001037983 */ /* 0x000ee20000300800 */
[----:B-1----:R-:W-:-:S03]  /*3a060*/  IMAD.MOV.U32 R5, RZ, RZ, R18 ;  /* 0x000000ffff057224 */ /* 0x002fc600078e0012 */
[----:B------:R-:W3:Y:S01]  /*3a070*/  LDL.LU R18, [R1+0x11c4] ;  /* 0x0011c40001127983 */ /* 0x000ee20000300800 */
[----:B------:R-:W-:-:S03]  /*3a080*/  IMAD.MOV.U32 R4, RZ, RZ, R7 ;  /* 0x000000ffff047224 */ /* 0x000fc600078e0007 */
[----:B------:R-:W3:Y:S04]  /*3a090*/  LDL.LU R7, [R1+0x1204] ;  /* 0x0012040001077983 */ /* 0x000ee80000300800 */
[----:B------:R1:W-:Y:S01]  /*3a0a0*/  LDGSTS.E [R0+-0x3f400], desc[UR8][R4.64], P0 ;  /* 0xc0c0000004007fae */ /* 0x0003e20008121848 */
[----:B----4-:R-:W-:-:S04]  /*3a0b0*/  IADD3 R16, P1, R16, UR5, RZ ;  /* 0x0000000510107c10 */ /* 0x010fc8000ff3e0ff */
[----:B-1----:R-:W-:Y:S02]  /*3a0c0*/  MOV R4, R16 ;  /* 0x0000001000047202 */ /* 0x002fe40000000f00 */
[----:B--2---:R-:W-:Y:S01]  /*3a0d0*/  IADD3 R19, P2, R19, UR5, RZ ;  /* 0x0000000513137c10 */ /* 0x004fe2000ff5e0ff */
[----:B------:R1:W-:Y:S01]  /*3a0e0*/  STL [R1+0x1148], R16 ;  /* 0x0011481001007387 */ /* 0x0003e20000100800 */
[----:B------:R-:W-:Y:S02]  /*3a0f0*/  IADD3.X R246, R246, UR7, RZ, P1, !PT ;  /* 0x00000007f6f67c10 */ /* 0x000fe40008ffe4ff */
[----:B---3--:R-:W-:-:S03]  /*3a100*/  IADD3.X R247, R247, UR7, RZ, P2, !PT ;  /* 0x00000007f7f77c10 */ /* 0x008fc600097fe4ff */
[----:B------:R-:W-:Y:S01]  /*3a110*/  IMAD.MOV.U32 R5, RZ, RZ, R246 ;  /* 0x000000ffff057224 */ /* 0x000fe200078e00f6 */
[----:B------:R2:W-:Y:S04]  /*3a120*/  STL [R1+0x1144], R246 ;  /* 0x001144f601007387 */ /* 0x0005e80000100800 */
[----:B------:R3:W-:Y:S04]  /*3a130*/  LDGSTS.E [R0+-0x3f000], desc[UR8][R4.64], P0 ;  /* 0xc100000004007fae */ /* 0x0007e80008121848 */
[----:B------:R4:W-:Y:S04]  /*3a140*/  STL [R1+0x1188], R19 ;  /* 0x0011881301007387 */ /* 0x0009e80000100800 */
[----:B-1----:R-:W4:Y:S01]  /*3a150*/  LDL.LU R16, [R1+0x1050] ;  /* 0x0010500001107983 */ /* 0x002f220000300800 */
[----:B---3--:R-:W-:Y:S01]  /*3a160*/  IMAD.MOV.U32 R4, RZ, RZ, R19 ;  /* 0x000000ffff047224 */ /* 0x008fe200078e0013 */
[----:B------:R-:W-:Y:S01]  /*3a170*/  IADD3 R17, P1, R17, UR5, RZ ;  /* 0x0000000511117c10 */ /* 0x000fe2000ff3e0ff */
[----:B------:R-:W-:Y:S01]  /*3a180*/  IMAD.MOV.U32 R5, RZ, RZ, R247 ;  /* 0x000000ffff057224 */ /* 0x000fe200078e00f7 */
[----:B------:R1:W-:Y:S04]  /*3a190*/  STL [R1+0x1184], R247 ;  /* 0x001184f701007387 */ /* 0x0003e80000100800 */
[----:B--2---:R-:W2:Y:S04]  /*3a1a0*/  LDL.LU R246, [R1+0x1090] ;  /* 0x0010900001f67983 */ /* 0x004ea80000300800 */
[----:B----4-:R-:W3:Y:S01]  /*3a1b0*/  LDL.LU R19, [R1+0x104c] ;  /* 0x00104c0001137983 */ /* 0x010ee20000300800 */
[----:B------:R-:W-:-:S03]  /*3a1c0*/  IADD3 R3, P2, R3, UR5, RZ ;  /* 0x0000000503037c10 */ /* 0x000fc6000ff5e0ff */
[----:B------:R4:W-:Y:S04]  /*3a1d0*/  LDGSTS.E [R0+-0x3ec00], desc[UR8][R4.64], P0 ;  /* 0xc140000004007fae */ /* 0x0009e80008121848 */
[----:B-1----:R-:W3:Y:S01]  /*3a1e0*/  LDL.LU R247, [R1+0x108c] ;  /* 0x00108c0001f77983 */ /* 0x002ee20000300800 */
[----:B------:R-:W-:-:S03]  /*3a1f0*/  IADD3.X R18, R18, UR7, RZ, P1, !PT ;  /* 0x0000000712127c10 */ /* 0x000fc60008ffe4ff */
[----:B------:R1:W-:Y:S01]  /*3a200*/  STL [R1+0x11c8], R17 ;  /* 0x0011c81101007387 */ /* 0x0003e20000100800 */
[----:B------:R-:W-:Y:S01]  /*3a210*/  IADD3.X R7, R7, UR7, RZ, P2, !PT ;  /* 0x0000000707077c10 */ /* 0x000fe200097fe4ff */
[----:B----4-:R-:W-:Y:S01]  /*3a220*/  IMAD.MOV.U32 R5, RZ, RZ, R18 ;  /* 0x000000ffff057224 */ /* 0x010fe200078e0012 */
[----:B------:R-:W-:Y:S01]  /*3a230*/  MOV R4, R17 ;  /* 0x0000001100047202 */ /* 0x000fe20000000f00 */
[----:B------:R-:W-:Y:S04]  /*3a240*/  STL [R1+0x11c4], R18 ;  /* 0x0011c41201007387 */ /* 0x000fe80000100800 */
[----:B------:R4:W-:Y:S04]  /*3a250*/  STL [R1+0x1208], R3 ;  /* 0x0012080301007387 */ /* 0x0009e80000100800 */
[----:B------:R4:W-:Y:S04]  /*3a260*/  LDGSTS.E [R0+-0x3e800], desc[UR8][R4.64], P0 ;  /* 0xc180000004007fae */ /* 0x0009e80008121848 */
[----:B------:R4:W-:Y:S04]  /*3a270*/  STL [R1+0x1204], R7 ;  /* 0x0012040701007387 */ /* 0x0009e80000100800 */
[----:B-1----:R-:W3:Y:S01]  /*3a280*/  LDL.LU R17, [R1+0x10cc] ;  /* 0x0010cc0001117983 */ /* 0x002ee20000300800 */
[----:B----4-:R-:W-:-:S03]  /*3a290*/  IMAD.MOV.U32 R4, RZ, RZ, R3 ;  /* 0x000000ffff047224 */ /* 0x010fc600078e0003 */
[----:B------:R-:W4:Y:S01]  /*3a2a0*/  LDL.LU R3, [R1+0x10d0] ;  /* 0x0010d00001037983 */ /* 0x000f220000300800 */
[----:B------:R-:W-:-:S03]  /*3a2b0*/  IMAD.MOV.U32 R5, RZ, RZ, R7 ;  /* 0x000000ffff057224 */ /* 0x000fc600078e0007 */
[----:B------:R-:W4:Y:S04]  /*3a2c0*/  LDL.LU R18, [R1+0x110c] ;  /* 0x00110c0001127983 */ /* 0x000f280000300800 */
[----:B------:R-:W4:Y:S04]  /*3a2d0*/  LDL.LU R7, [R1+0x1110] ;  /* 0x0011100001077983 */ /* 0x000f280000300800 */
[----:B------:R1:W-:Y:S02]  /*3a2e0*/  LDGSTS.E [R0+-0x3e400], desc[UR8][R4.64], P0 ;  /* 0xc1c0000004007fae */ /* 0x0003e40008121848 */
[----:B-1----:R-:W-:-:S04]  /*3a2f0*/  LOP3.LUT R0, R8, 0x10, RZ, 0x3c, !PT ;  /* 0x0000001008007812 */ /* 0x002fc800078e3cff */
[----:B------:R-:W-:Y:S02]  /*3a300*/  IADD3 R0, R0, 0x100000, R2 ;  /* 0x0010000000007810 */ /* 0x000fe40007ffe002 */
[----:B------:R-:W-:-:S04]  /*3a310*/  IADD3 R16, P1, R16, UR5, RZ ;  /* 0x0000000510107c10 */ /* 0x000fc8000ff3e0ff */
[----:B------:R-:W-:Y:S01]  /*3a320*/  MOV R4, R16 ;  /* 0x0000001000047202 */ /* 0x000fe20000000f00 */
[----:B------:R1:W-:Y:S01]  /*3a330*/  STL [R1+0x1050], R16 ;  /* 0x0010501001007387 */ /* 0x0003e20000100800 */
[----:B--2---:R-:W-:Y:S02]  /*3a340*/  IADD3 R246, P2, R246, UR5, RZ ;  /* 0x00000005f6f67c10 */ /* 0x004fe4000ff5e0ff */
[----:B---3--:R-:W-:-:S03]  /*3a350*/  IADD3.X R19, R19, UR7, RZ, P1, !PT ;  /* 0x0000000713137c10 */ /* 0x008fc60008ffe4ff */
[----:B------:R-:W-:Y:S02]  /*3a360*/  STL [R1+0x1090], R246 ;  /* 0x001090f601007387 */ /* 0x000fe40000100800 */
[----:B------:R-:W-:Y:S02]  /*3a370*/  IMAD.MOV.U32 R5, RZ, RZ, R19 ;  /* 0x000000ffff057224 */ /* 0x000fe400078e0013 */
[----:B------:R2:W-:Y:S01]  /*3a380*/  STL [R1+0x104c], R19 ;  /* 0x00104c1301007387 */ /* 0x0005e20000100800 */
[----:B------:R-:W-:-:S03]  /*3a390*/  IADD3.X R247, R247, UR7, RZ, P2, !PT ;  /* 0x00000007f7f77c10 */ /* 0x000fc600097fe4ff */
[----:B-1----:R-:W3:Y:S04]  /*3a3a0*/  LDL.LU R16, [R1+0x1150] ;  /* 0x0011500001107983 */ /* 0x002ee80000300800 */
[----:B------:R1:W-:Y:S04]  /*3a3b0*/  LDGSTS.E [R0+-0x3ff80], desc[UR8][R4.64], P0 ;  /* 0xc008000004007fae */ /* 0x0003e80008121848 */
[----:B--2---:R-:W2:Y:S04]  /*3a3c0*/  LDL.LU R19, [R1+0x1190] ;  /* 0x0011900001137983 */ /* 0x004ea80000300800 */
[----:B------:R1:W-:Y:S02]  /*3a3d0*/  STL [R1+0x108c], R247 ;  /* 0x00108cf701007387 */ /* 0x0003e40000100800 */
[----:B-1----:R-:W-:-:S02]  /*3a3e0*/  IMAD.MOV.U32 R4, RZ, RZ, R246 ;  /* 0x000000ffff047224 */ /* 0x002fc400078e00f6 */
[----:B------:R-:W-:Y:S01]  /*3a3f0*/  IMAD.MOV.U32 R5, RZ, RZ, R247 ;  /* 0x000000ffff057224 */ /* 0x000fe200078e00f7 */
[----:B------:R-:W2:Y:S04]  /*3a400*/  LDL.LU R246, [R1+0x114c] ;  /* 0x00114c0001f67983 */ /* 0x000ea80000300800 */
[----:B------:R-:W2:Y:S04]  /*3a410*/  LDL.LU R247, [R1+0x118c] ;  /* 0x00118c0001f77983 */ /* 0x000ea80000300800 */
[----:B------:R1:W-:Y:S01]  /*3a420*/  LDGSTS.E [R0+-0x3fb80], desc[UR8][R4.64], P0 ;  /* 0xc048000004007fae */ /* 0x0003e20008121848 */
[----:B----4-:R-:W-:-:S04]  /*3a430*/  IADD3 R3, P1, R3, UR5, RZ ;  /* 0x0000000503037c10 */ /* 0x010fc8000ff3e0ff */
[----:B------:R-:W-:Y:S02]  /*3a440*/  IADD3.X R17, R17, UR7, RZ, P1, !PT ;  /* 0x0000000711117c10 */ /* 0x000fe40008ffe4ff */
[----:B------:R-:W-:Y:S01]  /*3a450*/  IADD3 R7, P2, R7, UR5, RZ ;  /* 0x0000000507077c10 */ /* 0x000fe2000ff5e0ff */
[----:B------:R-:W-:Y:S01]  /*3a460*/  STL [R1+0x10d0], R3 ;  /* 0x0010d00301007387 */ /* 0x000fe20000100800 */
[----:B-1----:R-:W-:Y:S01]  /*3a470*/  MOV R4, R3 ;  /* 0x0000000300047202 */ /* 0x002fe20000000f00 */
[----:B------:R-:W-:Y:S01]  /*3a480*/  IMAD.MOV.U32 R5, RZ, RZ, R17 ;  /* 0x000000ffff057224 */ /* 0x000fe200078e0011 */
[----:B------:R-:W-:Y:S01]  /*3a490*/  IADD3.X R18, R18, UR7, RZ, P2, !PT ;  /* 0x0000000712127c10 */ /* 0x000fe200097fe4ff */
[----:B------:R1:W-:Y:S04]  /*3a4a0*/  STL [R1+0x10cc], R17 ;  /* 0x0010cc1101007387 */ /* 0x0003e80000100800 */
[----:B------:R-:W-:Y:S04]  /*3a4b0*/  STL [R1+0x1110], R7 ;  /* 0x0011100701007387 */ /* 0x000fe80000100800 */
[----:B------:R4:W-:Y:S04]  /*3a4c0*/  LDGSTS.E [R0+-0x3f780], desc[UR8][R4.64], P0 ;  /* 0xc088000004007fae */ /* 0x0009e80008121848 */
[----:B-1----:R-:W2:Y:S04]  /*3a4d0*/  LDL.LU R17, [R1+0x11d0] ;  /* 0x0011d00001117983 */ /* 0x002ea80000300800 */
[----:B------:R1:W-:Y:S04]  /*3a4e0*/  STL [R1+0x110c], R18 ;  /* 0x00110c1201007387 */ /* 0x0003e80000100800 */
[----:B------:R-:W2:Y:S01]  /*3a4f0*/  LDL.LU R3, [R1+0x1210] ;  /* 0x0012100001037983 */ /* 0x000ea20000300800 */
[----:B----4-:R-:W-:-:S03]  /*3a500*/  IMAD.MOV.U32 R5, RZ, RZ, R18 ;  /* 0x000000ffff057224 */ /* 0x010fc600078e0012 */
[----:B-1----:R-:W4:Y:S01]  /*3a510*/  LDL.LU R18, [R1+0x11cc] ;  /* 0x0011cc0001127983 */ /* 0x002f220000300800 */
[----:B------:R-:W-:-:S03]  /*3a520*/  IMAD.MOV.U32 R4, RZ, RZ, R7 ;  /* 0x000000ffff047224 */ /* 0x000fc600078e0007 */
[----:B------:R-:W4:Y:S04]  /*3a530*/  LDL.LU R7, [R1+0x120c] ;  /* 0x00120c0001077983 */ /* 0x000f280000300800 */
[----:B------:R1:W-:Y:S01]  /*3a540*/  LDGSTS.E [R0+-0x3f380], desc[UR8][R4.64], P0 ;  /* 0xc0c8000004007fae */ /* 0x0003e20008121848 */
[----:B---3--:R-:W-:-:S04]  /*3a550*/  IADD3 R16, P1, R16, UR5, RZ ;  /* 0x0000000510107c10 */ /* 0x008fc8000ff3e0ff */
[----:B-1----:R-:W-:Y:S02]  /*3a560*/  MOV R4, R16 ;  /* 0x0000001000047202 */ /* 0x002fe40000000f00 */
[----:B--2---:R-:W-:Y:S01]  /*3a570*/  IADD3 R19, P2, R19, UR5, RZ ;  /* 0x0000000513137c10 */ /* 0x004fe2000ff5e0ff */
[----:B------:R1:W-:Y:S01]  /*3a580*/  STL [R1+0x1150], R16 ;  /* 0x0011501001007387 */ /* 0x0003e20000100800 */
[----:B------:R-:W-:Y:S02]  /*3a590*/  IADD3.X R246, R246, UR7, RZ, P1, !PT ;  /* 0x00000007f6f67c10 */ /* 0x000fe40008ffe4ff */
[----:B------:R-:W-:-:S03]  /*3a5a0*/  IADD3.X R247, R247, UR7, RZ, P2, !PT ;  /* 0x00000007f7f77c10 */ /* 0x000fc600097fe4ff */
[----:B------:R-:W-:Y:S01]  /*3a5b0*/  IMAD.MOV.U32 R5, RZ, RZ, R246 ;  /* 0x000000ffff057224 */ /* 0x000fe200078e00f6 */
[----:B------:R2:W-:Y:S04]  /*3a5c0*/  STL [R1+0x114c], R246 ;  /* 0x00114cf601007387 */ /* 0x0005e80000100800 */
[----:B------:R3:W-:Y:S04]  /*3a5d0*/  LDGSTS.E [R0+-0x3ef80], desc[UR8][R4.64], P0 ;  /* 0xc108000004007fae */ /* 0x0007e80008121848 */
[----:B------:R2:W-:Y:S04]  /*3a5e0*/  STL [R1+0x1190], R19 ;  /* 0x0011901301007387 */ /* 0x0005e80000100800 */
[----:B-1----:R-:W4:Y:S01]  /*3a5f0*/  LDL.LU R16, [R1+0x1058] ;  /* 0x0010580001107983 */ /* 0x002f220000300800 */
[----:B---3--:R-:W-:-:S02]  /*3a600*/  IMAD.MOV.U32 R4, RZ, RZ, R19 ;  /* 0x000000ffff047224 */ /* 0x008fc400078e0013 */
[----:B------:R-:W-:Y:S01]  /*3a610*/  IMAD.MOV.U32 R5, RZ, RZ, R247 ;  /* 0x000000ffff057224 */ /* 0x000fe200078e00f7 */
[----:B------:R1:W-:Y:S04]  /*3a620*/  STL [R1+0x118c], R247 ;  /* 0x00118cf701007387 */ /* 0x0003e80000100800 */
[----:B--2---:R-:W2:Y:S04]  /*3a630*/  LDL.LU R246, [R1+0x1098] ;  /* 0x0010980001f67983 */ /* 0x004ea80000300800 */
[----:B------:R-:W3:Y:S01]  /*3a640*/  LDL.LU R19, [R1+0x1054] ;  /* 0x0010540001137983 */ /* 0x000ee20000300800 */
[----:B------:R-:W-:-:S03]  /*3a650*/  IADD3 R17, P1, R17, UR5, RZ ;  /* 0x0000000511117c10 */ /* 0x000fc6000ff3e0ff */
[----:B------:R4:W-:Y:S04]  /*3a660*/  LDGSTS.E [R0+-0x3eb80], desc[UR8][R4.64], P0 ;  /* 0xc148000004007fae */ /* 0x0009e80008121848 */
[----:B-1----:R-:W3:Y:S01]  /*3a670*/  LDL.LU R247, [R1+0x1094] ;  /* 0x0010940001f77983 */ /* 0x002ee20000300800 */
[----:B------:R-:W-:Y:S02]  /*3a680*/  IADD3 R3, P2, R3, UR5, RZ ;  /* 0x0000000503037c10 */ /* 0x000fe4000ff5e0ff */
[----:B----4-:R-:W-:Y:S02]  /*3a690*/  IADD3.X R18, R18, UR7, RZ, P1, !PT ;  /* 0x0000000712127c10 */ /* 0x010fe40008ffe4ff */
[----:B------:R-:W-:Y:S02]  /*3a6a0*/  MOV R4, R17 ;  /* 0x0000001100047202 */ /* 0x000fe40000000f00 */
[----:B------:R-:W-:Y:S01]  /*3a6b0*/  IADD3.X R7, R7, UR7, RZ, P2, !PT ;  /* 0x0000000707077c10 */ /* 0x000fe200097fe4ff */
[----:B------:R-:W-:Y:S01]  /*3a6c0*/  IMAD.MOV.U32 R5, RZ, RZ, R18 ;  /* 0x000000ffff057224 */ /* 0x000fe200078e0012 */
[----:B------:R1:W-:Y:S04]  /*3a6d0*/  STL [R1+0x11d0], R17 ;  /* 0x0011d01101007387 */ /* 0x0003e80000100800 */
        /* <DEDUP_REMOVED lines=64> */
[----:B------:R-:W3:Y:S04]  /*3aae0*/  LDL.LU R19, [R1+0x105c] ;  /* 0x00105c0001137983 */ /* 0x000ee80000300800 */
[----:B------:R4:W-:Y:S04]  /*3aaf0*/  LDGSTS.E [R0+-0x3eb00], desc[UR8][R4.64], P0 ;  /* 0xc150000004007fae */ /* 0x0009e80008121848 */
[----:B-1----:R-:W3:Y:S01]  /*3ab00*/  LDL.LU R247, [R1+0x109c] ;  /* 0x00109c0001f77983 */ /* 0x002ee20000300800 */
[----:B------:R-:W-:-:S04]  /*3ab10*/  IADD3 R17, P1, R17, UR5, RZ ;  /* 0x0000000511117c10 */ /* 0x000fc8000ff3e0ff */
[----:B----4-:R-:W-:Y:S02]  /*3ab20*/  MOV R4, R17 ;  /* 0x0000001100047202 */ /* 0x010fe40000000f00 */
[----:B------:R-:W-:Y:S02]  /*3ab30*/  IADD3 R3, P2, R3, UR5, RZ ;  /* 0x0000000503037c10 */ /* 0x000fe4000ff5e0ff */
[----:B------:R-:W-:Y:S01]  /*3ab40*/  IADD3.X R18, R18, UR7, RZ, P1, !PT ;  /* 0x0000000712127c10 */ /* 0x000fe20008ffe4ff */
[----:B------:R1:W-:Y:S01]  /*3ab50*/  STL [R1+0x11d8], R17 ;  /* 0x0011d81101007387 */ /* 0x0003e20000100800 */
[----:B------:R-:W-:-:S03]  /*3ab60*/  IADD3.X R7, R7, UR7, RZ, P2, !PT ;  /* 0x0000000707077c10 */ /* 0x000fc600097fe4ff */
[----:B------:R-:W-:Y:S01]  /*3ab70*/  IMAD.MOV.U32 R5, RZ, RZ, R18 ;  /* 0x000000ffff057224 */ /* 0x000fe200078e0012 */
        /* <DEDUP_REMOVED lines=68> */
[----:B------:R-:W-:Y:S02]  /*3afc0*/  MOV R4, R17 ;  /* 0x0000001100047202 */ /* 0x000fe40000000f00 */
[----:B------:R-:W-:Y:S02]  /*3afd0*/  IADD3 R3, P2, R3, UR5, RZ ;  /* 0x0000000503037c10 */ /* 0x000fe4000ff5e0ff */
[----:B----4-:R-:W-:Y:S01]  /*3afe0*/  IADD3.X R18, R18, UR7, RZ, P1, !PT ;  /* 0x0000000712127c10 */ /* 0x010fe20008ffe4ff */
        /* <DEDUP_REMOVED lines=67> */
[----:B------:R3:W-:Y:S04]  /*3b420*/  LDGSTS.E [R0+-0x3ea00], desc[UR8][R4.64], P0 ;  /* 0xc160000004007fae */ /* 0x0007e80008121848 */
[----:B------:R-:W2:Y:S04]  /*3b430*/  LDL.LU R19, [R1+0x106c] ;  /* 0x00106c0001137983 */ /* 0x000ea80000300800 */
[----:B-1----:R-:W2:Y:S01]  /*3b440*/  LDL.LU R247, [R1+0x10ac] ;  /* 0x0010ac0001f77983 */ /* 0x002ea20000300800 */
[----:B------:R-:W-:-:S04]  /*3b450*/  IADD3 R17, P1, R17, UR5, RZ ;  /* 0x0000000511117c10 */ /* 0x000fc8000ff3e0ff */
[----:B---3--:R-:W-:Y:S02]  /*3b460*/  MOV R4, R17 ;  /* 0x0000001100047202 */ /* 0x008fe40000000f00 */
[----:B------:R-:W-:Y:S02]  /*3b470*/  IADD3 R3, P2, R3, UR5, RZ ;  /* 0x0000000503037c10 */ /* 0x000fe4000ff5e0ff */
[----:B----4-:R-:W-:Y:S01]  /*3b480*/  IADD3.X R18, R18, UR7, RZ, P1, !PT ;  /* 0x0000000712127c10 */ /* 0x010fe20008ffe4ff */
[----:B------:R-:W-:Y:S01]  /*3b490*/  STL [R1+0x11e8], R17 ;  /* 0x0011e81101007387 */ /* 0x000fe20000100800 */
[----:B------:R-:W-:-:S03]  /*3b4a0*/  IADD3.X R7, R7, UR7, RZ, P2, !PT ;  /* 0x0000000707077c10 */ /* 0x000fc600097fe4ff */
[----:B------:R-:W-:Y:S01]  /*3b4b0*/  IMAD.MOV.U32 R5, RZ, RZ, R18 ;  /* 0x000000ffff057224 */ /* 0x000fe200078e0012 */
[----:B------:R-:W-:Y:S04]  /*3b4c0*/  STL [R1+0x11e4], R18 ;  /* 0x0011e41201007387 */ /* 0x000fe80000100800 */
[----:B------:R-:W-:Y:S04]  /*3b4d0*/  STL [R1+0x1228], R3 ;  /* 0x0012280301007387 */ /* 0x000fe80000100800 */
[----:B------:R1:W-:Y:S04]  /*3b4e0*/  LDGSTS.E [R0+-0x3e600], desc[UR8][R4.64], P0 ;  /* 0xc1a0000004007fae */ /* 0x0003e80008121848 */
[----:B------:R3:W-:Y:S01]  /*3b4f0*/  STL [R1+0x1224], R7 ;  /* 0x0012240701007387 */ /* 0x0007e20000100800 */
[----:B-1----:R-:W-:-:S02]  /*3b500*/  IMAD.MOV.U32 R5, RZ, RZ, R7 ;  /* 0x000000ffff057224 */ /* 0x002fc400078e0007 */
[----:B------:R-:W-:Y:S01]  /*3b510*/  IMAD.MOV.U32 R4, RZ, RZ, R3 ;  /* 0x000000ffff047224 */ /* 0x000fe200078e0003 */
[----:B---3--:R-:W3:Y:S04]  /*3b520*/  LDL.LU R7, [R1+0x10ec] ;  /* 0x0010ec0001077983 */ /* 0x008ee80000300800 */
[----:B------:R-:W4:Y:S04]  /*3b530*/  LDL.LU R3, [R1+0x10f0] ;  /* 0x0010f00001037983 */ /* 0x000f280000300800 */
[----:B------:R-:W3:Y:S04]  /*3b540*/  LDL.LU R18, [R1+0x112c] ;  /* 0x00112c0001127983 */ /* 0x000ee80000300800 */
[----:B------:R-:W3:Y:S04]  /*3b550*/  LDL.LU R17, [R1+0x1130] ;  /* 0x0011300001117983 */ /* 0x000ee80000300800 */
[----:B------:R1:W-:Y:S02]  /*3b560*/  LDGSTS.E [R0+-0x3e200], desc[UR8][R4.64], P0 ;  /* 0xc1e0000004007fae */ /* 0x0003e40008121848 */
[----:B-1----:R-:W-:-:S04]  /*3b570*/  LOP3.LUT R5, R8, 0x50, RZ, 0x3c, !PT ;  /* 0x0000005008057812 */ /* 0x002fc800078e3cff */
[----:B------:R-:W-:Y:S02]  /*3b580*/  IADD3 R0, R5, 0x100000, R2 ;  /* 0x0010000005007810 */ /* 0x000fe40007ffe002 */
[----:B------:R-:W-:-:S04]  /*3b590*/  IADD3 R16, P1, R16, UR5, RZ ;  /* 0x0000000510107c10 */ /* 0x000fc8000ff3e0ff */
[----:B------:R-:W-:Y:S01]  /*3b5a0*/  MOV R4, R16 ;  /* 0x0000001000047202 */ /* 0x000fe20000000f00 */
[----:B------:R1:W-:Y:S01]  /*3b5b0*/  STL [R1+0x1070], R16 ;  /* 0x0010701001007387 */ /* 0x0003e20000100800 */
[----:B--2---:R-:W-:Y:S02]  /*3b5c0*/  IADD3 R246, P2, R246, UR5, RZ ;  /* 0x00000005f6f67c10 */ /* 0x004fe4000ff5e0ff */
[----:B------:R-:W-:Y:S02]  /*3b5d0*/  IADD3.X R19, R19, UR7, RZ, P1, !PT ;  /* 0x0000000713137c10 */ /* 0x000fe40008ffe4ff */
[----:B------:R-:W-:-:S03]  /*3b5e0*/  IADD3.X R247, R247, UR7, RZ, P2, !PT ;  /* 0x00000007f7f77c10 */ /* 0x000fc600097fe4ff */
[----:B------:R2:W-:Y:S01]  /*3b5f0*/  STL [R1+0x106c], R19 ;  /* 0x00106c1301007387 */ /* 0x0005e20000100800 */
[----:B------:R-:W-:-:S03]  /*3b600*/  IMAD.MOV.U32 R5, RZ, RZ, R19 ;  /* 0x000000ffff057224 */ /* 0x000fc600078e0013 */
[----:B------:R-:W-:Y:S04]  /*3b610*/  STL [R1+0x10b0], R246 ;  /* 0x0010b0f601007387 */ /* 0x000fe80000100800 */
[----:B------:R2:W-:Y:S04]  /*3b620*/  STL [R1+0x10ac], R247 ;  /* 0x0010acf701007387 */ /* 0x0005e80000100800 */
[----:B-1----:R-:W3:Y:S04]  /*3b630*/  LDL.LU R16, [R1+0x1170] ;  /* 0x0011700001107983 */ /* 0x002ee80000300800 */
[----:B------:R1:W-:Y:S04]  /*3b640*/  LDGSTS.E [R0+-0x3fd80], desc[UR8][R4.64], P0 ;  /* 0xc028000004007fae */ /* 0x0003e80008121848 */
[----:B--2---:R-:W2:Y:S01]  /*3b650*/  LDL.LU R19, [R1+0x11b0] ;  /* 0x0011b00001137983 */ /* 0x004ea20000300800 */
[----:B-1----:R-:W-:-:S02]  /*3b660*/  IMAD.MOV.U32 R4, RZ, RZ, R246 ;  /* 0x000000ffff047224 */ /* 0x002fc400078e00f6 */
[----:B------:R-:W-:Y:S02]  /*3b670*/  IMAD.MOV.U32 R5, RZ, RZ, R247 ;  /* 0x000000ffff057224 */ /* 0x000fe400078e00f7 */
[----:B------:R-:W2:Y:S04]  /*3b680*/  LDL.LU R247, [R1+0x116c] ;  /* 0x00116c0001f77983 */ /* 0x000ea80000300800 */
[----:B------:R-:W2:Y:S04]  /*3b690*/  LDL.LU R246, [R1+0x11ac] ;  /* 0x0011ac0001f67983 */ /* 0x000ea80000300800 */
[----:B------:R1:W-:Y:S01]  /*3b6a0*/  LDGSTS.E [R0+-0x3f980], desc[UR8][R4.64], P0 ;  /* 0xc068000004007fae */ /* 0x0003e20008121848 */
[----:B----4-:R-:W-:-:S04]  /*3b6b0*/  IADD3 R3, P1, R3, UR5, RZ ;  /* 0x0000000503037c10 */ /* 0x010fc8000ff3e0ff */
[----:B---3--:R-:W-:Y:S02]  /*3b6c0*/  IADD3.X R7, R7, UR7, RZ, P1, !PT ;  /* 0x0000000707077c10 */ /* 0x008fe40008ffe4ff */
[----:B------:R-:W-:Y:S01]  /*3b6d0*/  IADD3 R17, P2, R17, UR5, RZ ;  /* 0x0000000511117c10 */ /* 0x000fe2000ff5e0ff */
[----:B------:R3:W-:Y:S01]  /*3b6e0*/  STL [R1+0x10f0], R3 ;  /* 0x0010f00301007387 */ /* 0x0007e20000100800 */
[----:B-1----:R-:W-:Y:S01]  /*3b6f0*/  MOV R4, R3 ;  /* 0x0000000300047202 */ /* 0x002fe20000000f00 */
[----:B------:R-:W-:Y:S01]  /*3b700*/  IMAD.MOV.U32 R5, RZ, RZ, R7 ;  /* 0x000000ffff057224 */ /* 0x000fe200078e0007 */
[----:B------:R-:W-:Y:S01]  /*3b710*/  IADD3.X R18, R18, UR7, RZ, P2, !PT ;  /* 0x0000000712127c10 */ /* 0x000fe200097fe4ff */
[----:B------:R1:W-:Y:S04]  /*3b720*/  STL [R1+0x10ec], R7 ;  /* 0x0010ec0701007387 */ /* 0x0003e80000100800 */
[----:B------:R4:W-:Y:S04]  /*3b730*/  STL [R1+0x1130], R17 ;  /* 0x0011301101007387 */ /* 0x0009e80000100800 */
[----:B---3--:R-:W3:Y:S04]  /*3b740*/  LDL.LU R3, [R1+0x11f0] ;  /* 0x0011f00001037983 */ /* 0x008ee80000300800 */
[----:B------:R4:W-:Y:S04]  /*3b750*/  STL [R1+0x112c], R18 ;  /* 0x00112c1201007387 */ /* 0x0009e80000100800 */
[----:B------:R4:W-:Y:S04]  /*3b760*/  LDGSTS.E [R0+-0x3f580], desc[UR8][R4.64], P0 ;  /* 0xc0a8000004007fae */ /* 0x0009e80008121848 */
[----:B-1----:R-:W3:Y:S01]  /*3b770*/  LDL.LU R7, [R1+0x1230] ;  /* 0x0012300001077983 */ /* 0x002ee20000300800 */
[----:B----4-:R-:W-:-:S03]  /*3b780*/  IMAD.MOV.U32 R4, RZ, RZ, R17 ;  /* 0x000000ffff047224 */ /* 0x010fc600078e0011 */
[----:B------:R-:W4:Y:S01]  /*3b790*/  LDL.LU R17, [R1+0x11ec] ;  /* 0x0011ec0001117983 */ /* 0x000f220000300800 */
[----:B------:R-:W-:-:S03]  /*3b7a0*/  IMAD.MOV.U32 R5, RZ, RZ, R18 ;  /* 0x000000ffff057224 */ /* 0x000fc600078e0012 */
[----:B------:R-:W4:Y:S04]  /*3b7b0*/  LDL.LU R18, [R1+0x122c] ;  /* 0x00122c0001127983 */ /* 0x000f280000300800 */
[----:B------:R1:W-:Y:S01]  /*3b7c0*/  LDGSTS.E [R0+-0x3f180], desc[UR8][R4.64], P0 ;  /* 0xc0e8000004007fae */ /* 0x0003e20008121848 */
[----:B------:R-:W-:-:S04]  /*3b7d0*/  IADD3 R16, P1, R16, UR5, RZ ;  /* 0x0000000510107c10 */ /* 0x000fc8000ff3e0ff */
[----:B-1----:R-:W-:Y:S02]  /*3b7e0*/  MOV R4, R16 ;  /* 0x0000001000047202 */ /* 0x002fe40000000f00 */
[----:B--2---:R-:W-:Y:S01]  /*3b7f0*/  IADD3 R19, P2, R19, UR5, RZ ;  /* 0x0000000513137c10 */ /* 0x004fe2000ff5e0ff */
[----:B------:R1:W-:Y:S01]  /*3b800*/  STL [R1+0x1170], R16 ;  /* 0x0011701001007387 */ /* 0x0003e20000100800 */
[----:B------:R-:W-:Y:S02]  /*3b810*/  IADD3.X R247, R247, UR7, RZ, P1, !PT ;  /* 0x00000007f7f77c10 */ /* 0x000fe40008ffe4ff */
[----:B------:R-:W-:-:S03]  /*3b820*/  IADD3.X R246, R246, UR7, RZ, P2, !PT ;  /* 0x00000007f6f67c10 */ /* 0x000fc600097fe4ff */
[----:B------:R-:W-:Y:S01]  /*3b830*/  IMAD.MOV.U32 R5, RZ, RZ, R247 ;  /* 0x000000ffff057224 */ /* 0x000fe200078e00f7 */
[----:B------:R2:W-:Y:S04]  /*3b840*/  STL [R1+0x116c], R247 ;  /* 0x00116cf701007387 */ /* 0x0005e80000100800 */
[----:B------:R2:W-:Y:S04]  /*3b850*/  STL [R1+0x11b0], R19 ;  /* 0x0011b01301007387 */ /* 0x0005e80000100800 */
[----:B-1----:R-:W4:Y:S04]  /*3b860*/  LDL.LU R16, [R1+0x1078] ;  /* 0x0010780001107983 */ /* 0x002f280000300800 */
[----:B------:R1:W-:Y:S04]  /*3b870*/  STL [R1+0x11ac], R246 ;  /* 0x0011acf601007387 */ /* 0x0003e80000100800 */
[----:B------:R1:W-:Y:S04]  /*3b880*/  LDGSTS.E [R0+-0x3ed80], desc[UR8][R4.64], P0 ;  /* 0xc128000004007fae */ /* 0x0003e80008121848 */
[----:B--2---:R-:W2:Y:S01]  /*3b890*/  LDL.LU R247, [R1+0x10b8] ;  /* 0x0010b80001f77983 */ /* 0x004ea20000300800 */
[----:B-1----:R-:W-:-:S02]  /*3b8a0*/  IMAD.MOV.U32 R4, RZ, RZ, R19 ;  /* 0x000000ffff047224 */ /* 0x002fc400078e0013 */
[----:B------:R-:W-:Y:S01]  /*3b8b0*/  IMAD.MOV.U32 R5, RZ, RZ, R246 ;  /* 0x000000ffff057224 */ /* 0x000fe200078e00f6 */
[----:B------:R-:W2:Y:S04]  /*3b8c0*/  LDL.LU R19, [R1+0x1074] ;  /* 0x0010740001137983 */ /* 0x000ea80000300800 */
[----:B------:R-:W2:Y:S04]  /*3b8d0*/  LDL.LU R246, [R1+0x10b4] ;  /* 0x0010b40001f67983 */ /* 0x000ea80000300800 */
[----:B------:R1:W-:Y:S01]  /*3b8e0*/  LDGSTS.E [R0+-0x3e980], desc[UR8][R4.64], P0 ;  /* 0xc168000004007fae */ /* 0x0003e20008121848 */
[----:B---3--:R-:W-:-:S05]  /*3b8f0*/  IADD3 R3, P1, R3, UR5, RZ ;  /* 0x0000000503037c10 */ /* 0x008fca000ff3e0ff */
[----:B------:R-:W-:Y:S01]  /*3b900*/  STL [R1+0x11f0], R3 ;  /* 0x0011f00301007387 */ /* 0x000fe20000100800 */
[----:B-1----:R-:W-:Y:S02]  /*3b910*/  MOV R4, R3 ;  /* 0x0000000300047202 */ /* 0x002fe40000000f00 */
[----:B------:R-:W-:Y:S02]  /*3b920*/  IADD3 R7, P2, R7, UR5, RZ ;  /* 0x0000000507077c10 */ /* 0x000fe4000ff5e0ff */
[----:B----4-:R-:W-:Y:S02]  /*3b930*/  IADD3.X R17, R17, UR7, RZ, P1, !PT ;  /* 0x0000000711117c10 */ /* 0x010fe40008ffe4ff */
[----:B------:R-:W-:-:S03]  /*3b940*/  IADD3.X R18, R18, UR7, RZ, P2, !PT ;  /* 0x0000000712127c10 */ /* 0x000fc600097fe4ff */
[----:B------:R-:W-:Y:S01]  /*3b950*/  IMAD.MOV.U32 R5, RZ, RZ, R17 ;  /* 0x000000ffff057224 */ /* 0x000fe200078e0011 */
[----:B------:R1:W-:Y:S04]  /*3b960*/  STL [R1+0x11ec], R17 ;  /* 0x0011ec1101007387 */ /* 0x0003e80000100800 */
[----:B------:R-:W-:Y:S04]  /*3b970*/  STL [R1+0x1230], R7 ;  /* 0x0012300701007387 */ /* 0x000fe80000100800 */
[----:B------:R3:W-:Y:S04]  /*3b980*/  LDGSTS.E [R0+-0x3e580], desc[UR8][R4.64], P0 ;  /* 0xc1a8000004007fae */ /* 0x0007e80008121848 */
[----:B-1----:R-:W4:Y:S04]  /*3b990*/  LDL.LU R17, [R1+0x10f8] ;  /* 0x0010f80001117983 */ /* 0x002f280000300800 */
[----:B------:R1:W-:Y:S04]  /*3b9a0*/  STL [R1+0x122c], R18 ;  /* 0x00122c1201007387 */ /* 0x0003e80000100800 */
[----:B------:R-:W4:Y:S01]  /*3b9b0*/  LDL.LU R3, [R1+0x1138] ;  /* 0x0011380001037983 */ /* 0x000f220000300800 */
[----:B---3--:R-:W-:-:S03]  /*3b9c0*/  IMAD.MOV.U32 R5, RZ, RZ, R18 ;  /* 0x000000ffff057224 */ /* 0x008fc600078e0012 */
[----:B-1----:R-:W3:Y:S01]  /*3b9d0*/  LDL.LU R18, [R1+0x10f4] ;  /* 0x0010f40001127983 */ /* 0x002ee20000300800 */
[----:B------:R-:W-:-:S03]  /*3b9e0*/  IMAD.MOV.U32 R4, RZ, RZ, R7 ;  /* 0x000000ffff047224 */ /* 0x000fc600078e0007 */
[----:B------:R-:W3:Y:S04]  /*3b9f0*/  LDL.LU R7, [R1+0x1134] ;  /* 0x0011340001077983 */ /* 0x000ee80000300800 */
[----:B------:R1:W-:Y:S02]  /*3ba00*/  LDGSTS.E [R0+-0x3e180], desc[UR8][R4.64], P0 ;  /* 0xc1e8000004007fae */ /* 0x0003e40008121848 */
[----:B-1----:R-:W-:-:S04]  /*3ba10*/  LOP3.LUT R5, R8, 0x60, RZ, 0x3c, !PT ;  /* 0x0000006008057812 */ /* 0x002fc800078e3cff */
[----:B------:R-:W-:Y:S02]  /*3ba20*/  IADD3 R0, R5, 0x100000, R2 ;  /* 0x0010000005007810 */ /* 0x000fe40007ffe002 */
[----:B------:R-:W-:-:S04]  /*3ba30*/  IADD3 R16, P1, R16, UR5, RZ ;  /* 0x0000000510107c10 */ /* 0x000fc8000ff3e0ff */
[----:B------:R-:W-:Y:S02]  /*3ba40*/  MOV R4, R16 ;  /* 0x0000001000047202 */ /* 0x000fe40000000f00 */
[----:B--2---:R-:W-:Y:S02]  /*3ba50*/  IADD3 R247, P2, R247, UR5, RZ ;  /* 0x00000005f7f77c10 */ /* 0x004fe4000ff5e0ff */
[----:B------:R-:W-:Y:S02]  /*3ba60*/  IADD3.X R19, R19, UR7, RZ, P1, !PT ;  /* 0x0000000713137c10 */ /* 0x000fe40008ffe4ff */
[----:B------:R-:W-:-:S03]  /*3ba70*/  IADD3.X R246, R246, UR7, RZ, P2, !PT ;  /* 0x00000007f6f67c10 */ /* 0x000fc600097fe4ff */
[----:B------:R-:W-:Y:S01]  /*3ba80*/  IMAD.MOV.U32 R5, RZ, RZ, R19 ;  /* 0x000000ffff057224 */ /* 0x000fe200078e0013 */
[----:B------:R1:W-:Y:S04]  /*3ba90*/  STL [R1+0x1078], R16 ;  /* 0x0010781001007387 */ /* 0x0003e80000100800 */
[----:B------:R2:W-:Y:S04]  /*3baa0*/  LDGSTS.E [R0+-0x3fd00], desc[UR8][R4.64], P0 ;  /* 0xc030000004007fae */ /* 0x0005e80008121848 */
[----:B------:R1:W-:Y:S04]  /*3bab0*/  STL [R1+0x1074], R19 ;  /* 0x0010741301007387 */ /* 0x0003e80000100800 */
[----:B------:R-:W-:Y:S01]  /*3bac0*/  STL [R1+0x10b8], R247 ;  /* 0x0010b8f701007387 */ /* 0x000fe20000100800 */
[----:B--2---:R-:W-:-:S02]  /*3bad0*/  IMAD.MOV.U32 R4, RZ, RZ, R247 ;  /* 0x000000ffff047224 */ /* 0x004fc400078e00f7 */
[----:B------:R-:W-:Y:S01]  /*3bae0*/  IMAD.MOV.U32 R5, RZ, RZ, R246 ;  /* 0x000000ffff057224 */ /* 0x000fe200078e00f6 */
[----:B------:R2:W-:Y:S04]  /*3baf0*/  STL [R1+0x10b4], R246 ;  /* 0x0010b4f601007387 */ /* 0x0005e80000100800 */
[----:B------:R4:W-:Y:S04]  /*3bb00*/  LDGSTS.E [R0+-0x3f900], desc[UR8][R4.64], P0 ;  /* 0xc070000004007fae */ /* 0x0009e80008121848 */
[----:B-1----:R-:W3:Y:S04]  /*3bb10*/  LDL.LU R16, [R1+0x1178] ;  /* 0x0011780001107983 */ /* 0x002ee80000300800 */
[----:B------:R-:W3:Y:S04]  /*3bb20*/  LDL.LU R19, [R1+0x11b8] ;  /* 0x0011b80001137983 */ /* 0x000ee80000300800 */
[----:B--2---:R-:W5:Y:S04]  /*3bb30*/  LDL.LU R246, [R1+0x1770] ;  /* 0x0017700001f67983 */ /* 0x004f680000300800 */
[----:B------:R-:W2:Y:S01]  /*3bb40*/  LDL.LU R247, [R1+0x11b4] ;  /* 0x0011b40001f77983 */ /* 0x000ea20000300800 */
[----:B----4-:R-:W-:-:S04]  /*3bb50*/  IADD3 R17, P1, R17, UR5, RZ ;  /* 0x0000000511117c10 */ /* 0x010fc8000ff3e0ff */
[----:B------:R-:W-:Y:S02]  /*3bb60*/  MOV R4, R17 ;  /* 0x0000001100047202 */ /* 0x000fe40000000f00 */
[----:B------:R-:W-:Y:S02]  /*3bb70*/  IADD3 R3, P2, R3, UR5, RZ ;  /* 0x0000000503037c10 */ /* 0x000fe4000ff5e0ff */
[----:B---3--:R-:W-:Y:S01]  /*3bb80*/  IADD3.X R18, R18, UR7, RZ, P1, !PT ;  /* 0x0000000712127c10 */ /* 0x008fe20008ffe4ff */
[----:B------:R1:W-:Y:S01]  /*3bb90*/  STL [R1+0x10f8], R17 ;  /* 0x0010f81101007387 */ /* 0x0003e20000100800 */
[----:B------:R-:W-:-:S03]  /*3bba0*/  IADD3.X R7, R7, UR7, RZ, P2, !PT ;  /* 0x0000000707077c10 */ /* 0x000fc600097fe4ff */
[----:B------:R-:W-:Y:S01]  /*3bbb0*/  IMAD.MOV.U32 R5, RZ, RZ, R18 ;  /* 0x000000ffff057224 */ /* 0x000fe200078e0012 */
[----:B------:R3:W-:Y:S04]  /*3bbc0*/  STL [R1+0x10f4], R18 ;  /* 0x0010f41201007387 */ /* 0x0007e80000100800 */
[----:B------:R4:W-:Y:S04]  /*3bbd0*/  LDGSTS.E [R0+-0x3f500], desc[UR8][R4.64], P0 ;  /* 0xc0b0000004007fae */ /* 0x0009e80008121848 */
[----:B------:R3:W-:Y:S04]  /*3bbe0*/  STL [R1+0x1138], R3 ;  /* 0x0011380301007387 */ /* 0x0007e80000100800 */
[----:B-1----:R-:W2:Y:S01]  /*3bbf0*/  LDL.LU R17, [R1+0x1238] ;  /* 0x0012380001117983 */ /* 0x002ea20000300800 */
[----:B----4-:R-:W-:-:S02]  /*3bc00*/  IMAD.MOV.U32 R4, RZ, RZ, R3 ;  /* 0x000000ffff047224 */ /* 0x010fc400078e0003 */
[----:B------:R-:W-:Y:S01]  /*3bc10*/  IMAD.MOV.U32 R5, RZ, RZ, R7 ;  /* 0x000000ffff057224 */ /* 0x000fe200078e0007 */
[----:B------:R1:W-:Y:S04]  /*3bc20*/  STL [R1+0x1134], R7 ;  /* 0x0011340701007387 */ /* 0x0003e80000100800 */
[----:B---3--:R-:W3:Y:S04]  /*3bc30*/  LDL.LU R18, [R1+0x1234] ;  /* 0x0012340001127983 */ /* 0x008ee80000300800 */
[----:B------:R-:W4:Y:S04]  /*3bc40*/  LDL.LU R3, [R1+0x1080] ;  /* 0x0010800001037983 */ /* 0x000f280000300800 */
[----:B-1----:R-:W4:Y:S04]  /*3bc50*/  LDL.LU R7, [R1+0x10c0] ;  /* 0x0010c00001077983 */ /* 0x002f280000300800 */
[----:B------:R1:W-:Y:S04]  /*3bc60*/  LDGSTS.E [R0+-0x3f100], desc[UR8][R4.64], P0 ;  /* 0xc0f0000004007fae */ /* 0x0003e80008121848 */
[----:B------:R-:W3:Y:S01]  /*3bc70*/  LDL.LU R5, [R1+0x1174] ;  /* 0x0011740001057983 */ /* 0x000ee20000300800 */
[----:B------:R-:W-:-:S02]  /*3bc80*/  IADD3 R16, P1, R16, UR5, RZ ;  /* 0x0000000510107c10 */ /* 0x000fc4000ff3e0ff */
[----:B------:R-:W-:Y:S02]  /*3bc90*/  IADD3 R19, P2, R19, UR5, RZ ;  /* 0x0000000513137c10 */ /* 0x000fe4000ff5e0ff */
[----:B-1----:R-:W-:Y:S01]  /*3bca0*/  MOV R4, R16 ;  /* 0x0000001000047202 */ /* 0x002fe20000000f00 */
[----:B------:R1:W-:Y:S01]  /*3bcb0*/  STL [R1+0x1178], R16 ;  /* 0x0011781001007387 */ /* 0x0003e20000100800 */
[----:B--2---:R-:W-:Y:S02]  /*3bcc0*/  IADD3.X R247, R247, UR7, RZ, P2, !PT ;  /* 0x00000007f7f77c10 */ /* 0x004fe400097fe4ff */
[----:B---3--:R-:W-:-:S05]  /*3bcd0*/  IADD3.X R5, R5, UR7, RZ, P1, !PT ;  /* 0x0000000705057c10 */ /* 0x008fca0008ffe4ff */
[----:B------:R2:W-:Y:S04]  /*3bce0*/  STL [R1+0x1174], R5 ;  /* 0x0011740501007387 */ /* 0x0005e80000100800 */
[----:B------:R3:W-:Y:S04]  /*3bcf0*/  LDGSTS.E [R0+-0x3ed00], desc[UR8][R4.64], P0 ;  /* 0xc130000004007fae */ /* 0x0007e80008121848 */
[----:B------:R-:W-:Y:S04]  /*3bd00*/  STL [R1+0x11b8], R19 ;  /* 0x0011b81301007387 */ /* 0x000fe80000100800 */
[----:B-1----:R-:W4:Y:S01]  /*3bd10*/  LDL.LU R16, [R1+0x107c] ;  /* 0x00107c0001107983 */ /* 0x002f220000300800 */
[----:B---3--:R-:W-:-:S02]  /*3bd20*/  IMAD.MOV.U32 R4, RZ, RZ, R19 ;  /* 0x000000ffff047224 */ /* 0x008fc400078e0013 */
[----:B--2---:R-:W-:Y:S01]  /*3bd30*/  IMAD.MOV.U32 R5, RZ, RZ, R247 ;  /* 0x000000ffff057224 */ /* 0x004fe200078e00f7 */
[----:B------:R1:W-:Y:S04]  /*3bd40*/  STL [R1+0x11b4], R247 ;  /* 0x0011b4f701007387 */ /* 0x0003e80000100800 */
[----:B------:R2:W-:Y:S04]  /*3bd50*/  LDGSTS.E [R0+-0x3e900], desc[UR8][R4.64], P0 ;  /* 0xc170000004007fae */ /* 0x0005e80008121848 */
[----:B-1----:R-:W5:Y:S04]  /*3bd60*/  LDL.LU R247, [R1+0x176c] ;  /* 0x00176c0001f77983 */ /* 0x002f680000300800 */
[----:B------:R-:W5:Y:S04]  /*3bd70*/  LDL.LU R19, [R1+0x1768] ;  /* 0x0017680001137983 */ /* 0x000f680000300800 */
[----:B------:R-:W3:Y:S04]  /*3bd80*/  LDL.LU R4, [R1+0x11f4] ;  /* 0x0011f40001047983 */ /* 0x000ee80000300800 */
[----:B------:R-:W2:Y:S01]  /*3bd90*/  LDL.LU R5, [R1+0x11f8] ;  /* 0x0011f80001057983 */ /* 0x000ea20000300800 */
[----:B------:R-:W-:-:S04]  /*3bda0*/  IADD3 R17, P2, R17, UR5, RZ ;  /* 0x0000000511117c10 */ /* 0x000fc8000ff5e0ff */
[----:B------:R-:W-:Y:S02]  /*3bdb0*/  IADD3.X R18, R18, UR7, RZ, P2, !PT ;  /* 0x0000000712127c10 */ /* 0x000fe400097fe4ff */
[----:B--2---:R-:W-:-:S04]  /*3bdc0*/  IADD3 R5, P1, R5, UR5, RZ ;  /* 0x0000000505057c10 */ /* 0x004fc8000ff3e0ff */
[----:B---3--:R-:W-:Y:S01]  /*3bdd0*/  IADD3.X R4, R4, UR7, RZ, P1, !PT ;  /* 0x0000000704047c10 */ /* 0x008fe20008ffe4ff */
[----:B------:R1:W-:Y:S04]  /*3bde0*/  STL [R1+0x11f8], R5 ;  /* 0x0011f80501007387 */ /* 0x0003e80000100800 */
[----:B------:R2:W-:Y:S01]  /*3bdf0*/  STL [R1+0x11f4], R4 ;  /* 0x0011f40401007387 */ /* 0x0005e20000100800 */
[----:B-1----:R-:W-:-:S04]  /*3be00*/  LOP3.LUT R5, R5, R4, RZ, 0x3c, !PT ;  /* 0x0000000405057212 */ /* 0x002fc800078e3cff */
[----:B--2---:R-:W-:-:S04]  /*3be10*/  LOP3.LUT R4, R5, R4, RZ, 0x3c, !PT ;  /* 0x0000000405047212 */ /* 0x004fc800078e3cff */
[----:B------:R-:W-:Y:S01]  /*3be20*/  LOP3.LUT R5, R5, R4, RZ, 0x3c, !PT ;  /* 0x0000000405057212 */ /* 0x000fe200078e3cff */
[----:B------:R-:W-:Y:S04]  /*3be30*/  STL [R1+0x1238], R17 ;  /* 0x0012381101007387 */ /* 0x000fe80000100800 */
[----:B------:R1:W-:Y:S04]  /*3be40*/  LDGSTS.E [R0+-0x3e500], desc[UR8][R4.64], P0 ;  /* 0xc1b0000004007fae */ /* 0x0003e80008121848 */
[----:B------:R2:W-:Y:S01]  /*3be50*/  STL [R1+0x1234], R18 ;  /* 0x0012341201007387 */ /* 0x0005e20000100800 */
[----:B-1----:R-:W-:Y:S01]  /*3be60*/  IMAD.MOV.U32 R4, RZ, RZ, R17 ;  /* 0x000000ffff047224 */ /* 0x002fe200078e0011 */
[----:B------:R-:W-:-:S02]  /*3be70*/  MOV R5, R18 ;  /* 0x0000001200057202 */ /* 0x000fc40000000f00 */
[----:B--2---:R-:W2:Y:S04]  /*3be80*/  LDL.LU R18, [R1+0x113c] ;  /* 0x00113c0001127983 */ /* 0x004ea80000300800 */
[----:B------:R-:W3:Y:S04]  /*3be90*/  LDL.LU R17, [R1+0x1140] ;  /* 0x0011400001117983 */ /* 0x000ee80000300800 */
[----:B------:R1:W-:Y:S04]  /*3bea0*/  LDGSTS.E [R0+-0x3e100], desc[UR8][R4.64], P0 ;  /* 0xc1f0000004007fae */ /* 0x0003e80008121848 */
[----:B------:R-:W2:Y:S01]  /*3beb0*/  LDL.LU R4, [R1+0x10bc] ;  /* 0x0010bc0001047983 */ /* 0x000ea20000300800 */
[----:B----4-:R-:W-:-:S02]  /*3bec0*/  IADD3 R3, P1, R3, UR5, RZ ;  /* 0x0000000503037c10 */ /* 0x010fc4000ff3e0ff */
[----:B-1----:R-:W-:Y:S02]  /*3bed0*/  LOP3.LUT R5, R8, 0x70, RZ, 0x3c, !PT ;  /* 0x0000007008057812 */ /* 0x002fe400078e3cff */
[----:B------:R-:W-:Y:S01]  /*3bee0*/  IADD3.X R16, R16, UR7, RZ, P1, !PT ;  /* 0x0000000710107c10 */ /* 0x000fe20008ffe4ff */
[----:B------:R1:W-:Y:S01]  /*3bef0*/  STL [R1+0x1080], R3 ;  /* 0x0010800301007387 */ /* 0x0003e20000100800 */
[----:B------:R-:W-:Y:S02]  /*3bf00*/  IADD3 R7, P2, R7, UR5, RZ ;  /* 0x0000000507077c10 */ /* 0x000fe4000ff5e0ff */
[----:B------:R-:W-:Y:S01]  /*3bf10*/  IADD3 R0, R5, 0x100000, R2 ;  /* 0x0010000005007810 */ /* 0x000fe20007ffe002 */
[----:B------:R-:W-:Y:S01]  /*3bf20*/  IMAD.MOV.U32 R2, RZ, RZ, R3 ;  /* 0x000000ffff027224 */ /* 0x000fe200078e0003 */
[----:B------:R-:W4:Y:S01]  /*3bf30*/  LDL.LU R5, [R1+0x11c0] ;  /* 0x0011c00001057983 */ /* 0x000f220000300800 */
[----:B-1----:R-:W-:-:S03]  /*3bf40*/  IMAD.MOV.U32 R3, RZ, RZ, R16 ;  /* 0x000000ffff037224 */ /* 0x002fc600078e0010 */
[----:B------:R1:W-:Y:S04]  /*3bf50*/  STL [R1+0x107c], R16 ;  /* 0x00107c1001007387 */ /* 0x0003e80000100800 */
[----:B------:R1:W-:Y:S04]  /*3bf60*/  LDGSTS.E [R0+-0x3fc80], desc[UR8][R2.64], P0 ;  /* 0xc038000002007fae */ /* 0x0003e80008121848 */
[----:B------:R2:W-:Y:S04]  /*3bf70*/  STL [R1+0x10c0], R7 ;  /* 0x0010c00701007387 */ /* 0x0005e80000100800 */
[----:B-1----:R-:W4:Y:S01]  /*3bf80*/  LDL.LU R16, [R1+0x11bc] ;  /* 0x0011bc0001107983 */ /* 0x002f220000300800 */
[----:B------:R-:W-:Y:S01]  /*3bf90*/  IMAD.MOV.U32 R2, RZ, RZ, R7 ;  /* 0x000000ffff027224 */ /* 0x000fe200078e0007 */
[----:B--2---:R-:W-:-:S04]  /*3bfa0*/  IADD3.X R4, R4, UR7, RZ, P2, !PT ;  /* 0x0000000704047c10 */ /* 0x004fc800097fe4ff */
[----:B------:R-:W-:Y:S01]  /*3bfb0*/  MOV R3, R4 ;  /* 0x0000000400037202 */ /* 0x000fe20000000f00 */
[----:B------:R1:W-:Y:S04]  /*3bfc0*/  STL [R1+0x10bc], R4 ;  /* 0x0010bc0401007387 */ /* 0x0003e80000100800 */
[----:B------:R-:W2:Y:S04]  /*3bfd0*/  LDL.LU R7, [R1+0x123c] ;  /* 0x00123c0001077983 */ /* 0x000ea80000300800 */
[----:B------:R4:W-:Y:S04]  /*3bfe0*/  LDGSTS.E [R0+-0x3f880], desc[UR8][R2.64], P0 ;  /* 0xc078000002007fae */ /* 0x0009e80008121848 */
[----:B-1----:R-:W2:Y:S04]  /*3bff0*/  LDL.LU R4, [R1+0x1240] ;  /* 0x0012400001047983 */ /* 0x002ea80000300800 */
[----:B------:R-:W2:Y:S04]  /*3c000*/  LDL.LU R2, [R1+0x10fc] ;  /* 0x0010fc0001027983 */ /* 0x000ea80000300800 */
[----:B------:R-:W4:Y:S01]  /*3c010*/  LDL.LU R3, [R1+0x1100] ;  /* 0x0011000001037983 */ /* 0x000f220000300800 */
[----:B---3--:R-:W-:-:S04]  /*3c020*/  IADD3 R17, P2, R17, UR5, RZ ;  /* 0x0000000511117c10 */ /* 0x008fc8000ff5e0ff */
[----:B------:R-:W-:Y:S02]  /*3c030*/  IADD3.X R18, R18, UR7, RZ, P2, !PT ;  /* 0x0000000712127c10 */ /* 0x000fe400097fe4ff */
[----:B----4-:R-:W-:-:S04]  /*3c040*/  IADD3 R3, P1, R3, UR5, RZ ;  /* 0x0000000503037c10 */ /* 0x010fc8000ff3e0ff */
[----:B--2---:R-:W-:Y:S01]  /*3c050*/  IADD3.X R2, R2, UR7, RZ, P1, !PT ;  /* 0x0000000702027c10 */ /* 0x004fe20008ffe4ff */
        /* <DEDUP_REMOVED lines=8> */
[----:B-1----:R-:W-:-:S02]  /*3c0e0*/  IMAD.MOV.U32 R2, RZ, RZ, R17 ;  /* 0x000000ffff027224 */ /* 0x002fc400078e0011 */
[----:B------:R-:W-:Y:S02]  /*3c0f0*/  IMAD.MOV.U32 R3, RZ, RZ, R18 ;  /* 0x000000ffff037224 */ /* 0x000fe400078e0012 */
[----:B--2---:R-:W5:Y:S04]  /*3c100*/  LDL.LU R18, [R1+0x1764] ;  /* 0x0017640001127983 */ /* 0x004f680000300800 */
[----:B------:R-:W5:Y:S04]  /*3c110*/  LDL.LU R17, [R1+0x1760] ;  /* 0x0017600001117983 */ /* 0x000f680000300800 */
[----:B------:R1:W-:Y:S04]  /*3c120*/  LDGSTS.E [R0+-0x3f080], desc[UR8][R2.64], P0 ;  /* 0xc0f8000002007fae */ /* 0x0003e80008121848 */
[----:B------:R-:W2:Y:S04]  /*3c130*/  LDL.LU R2, [R1+0x117c] ;  /* 0x00117c0001027983 */ /* 0x000ea80000300800 */
[----:B------:R-:W1:Y:S01]  /*3c140*/  LDL.LU R3, [R1+0x1180] ;  /* 0x0011800001037983 */ /* 0x000e620000300800 */
[----:B------:R-:W-:-:S04]  /*3c150*/  IADD3 R5, P2, R5, UR5, RZ ;  /* 0x0000000505057c10 */ /* 0x000fc8000ff5e0ff */
[----:B------:R-:W-:Y:S02]  /*3c160*/  IADD3.X R16, R16, UR7, RZ, P2, !PT ;  /* 0x0000000710107c10 */ /* 0x000fe400097fe4ff */
[----:B-1----:R-:W-:-:S04]  /*3c170*/  IADD3 R3, P1, R3, UR5, RZ ;  /* 0x0000000503037c10 */ /* 0x002fc8000ff3e0ff */
[----:B--2---:R-:W-:Y:S01]  /*3c180*/  IADD3.X R2, R2, UR7, RZ, P1, !PT ;  /* 0x0000000702027c10 */ /* 0x004fe20008ffe4ff */
[----:B------:R1:W-:Y:S04]  /*3c190*/  STL [R1+0x1180], R3 ;  /* 0x0011800301007387 */ /* 0x0003e80000100800 */
[----:B------:R2:W-:Y:S01]  /*3c1a0*/  STL [R1+0x117c], R2 ;  /* 0x00117c0201007387 */ /* 0x0005e20000100800 */
[----:B-1----:R-:W-:-:S04]  /*3c1b0*/  LOP3.LUT R3, R3, R2, RZ, 0x3c, !PT ;  /* 0x0000000203037212 */ /* 0x002fc800078e3cff */
[----:B--2---:R-:W-:-:S04]  /*3c1c0*/  LOP3.LUT R2, R3, R2, RZ, 0x3c, !PT ;  /* 0x0000000203027212 */ /* 0x004fc800078e3cff */
[----:B------:R-:W-:Y:S01]  /*3c1d0*/  LOP3.LUT R3, R3, R2, RZ, 0x3c, !PT ;  /* 0x0000000203037212 */ /* 0x000fe200078e3cff */
[----:B------:R1:W-:Y:S04]  /*3c1e0*/  STL [R1+0x11c0], R5 ;  /* 0x0011c00501007387 */ /* 0x0003e80000100800 */
[----:B------:R2:W-:Y:S04]  /*3c1f0*/  LDGSTS.E [R0+-0x3ec80], desc[UR8][R2.64], P0 ;  /* 0xc138000002007fae */ /* 0x0005e80008121848 */
[----:B------:R3:W-:Y:S01]  /*3c200*/  STL [R1+0x11bc], R16 ;  /* 0x0011bc1001007387 */ /* 0x0007e20000100800 */
[----:B--2---:R-:W-:Y:S01]  /*3c210*/  IMAD.MOV.U32 R2, RZ, RZ, R5 ;  /* 0x000000ffff027224 */ /* 0x004fe200078e0005 */
[----:B------:R-:W-:Y:S01]  /*3c220*/  MOV R3, R16 ;  /* 0x0000001000037202 */ /* 0x000fe20000000f00 */
[----:B-1----:R-:W1:Y:S01]  /*3c230*/  LDC R5, c[0x0][0x230] ;  /* 0x00008c00ff057b82 */ /* 0x002e620000000800 */
[----:B---3--:R-:W5:Y:S04]  /*3c240*/  LDL.LU R16, [R1+0x175c] ;  /* 0x00175c0001107983 */ /* 0x008f680000300800 */
[----:B------:R2:W-:Y:S04]  /*3c250*/  LDGSTS.E [R0+-0x3e880], desc[UR8][R2.64], P0 ;  /* 0xc178000002007fae */ /* 0x0005e80008121848 */
[----:B------:R-:W3:Y:S04]  /*3c260*/  LDL.LU R2, [R1+0x11fc] ;  /* 0x0011fc0001027983 */ /* 0x000ee80000300800 */
[----:B------:R-:W2:Y:S01]  /*3c270*/  LDL.LU R3, [R1+0x1200] ;  /* 0x0012000001037983 */ /* 0x000ea20000300800 */
[----:B------:R-:W-:-:S04]  /*3c280*/  IADD3 R4, P2, R4, UR5, RZ ;  /* 0x0000000504047c10 */ /* 0x000fc8000ff5e0ff */
[----:B------:R-:W-:Y:S01]  /*3c290*/  IADD3.X R7, R7, UR7, RZ, P2, !PT ;  /* 0x0000000707077c10 */ /* 0x000fe200097fe4ff */
[----:B-1----:R-:W-:Y:S01]  /*3c2a0*/  VIADD R5, R5, 0x7f ;  /* 0x0000007f05057836 */ /* 0x002fe20000000000 */
        /* <DEDUP_REMOVED lines=10> */
[----:B-1----:R-:W-:-:S03]  /*3c350*/  IMAD.MOV.U32 R3, RZ, RZ, R7 ;  /* 0x000000ffff037224 */ /* 0x002fc600078e0007 */
[----:B--2---:R1:W5:Y:S01]  /*3c360*/  LDL.LU R7, [R1+0x1758] ;  /* 0x0017580001077983 */ /* 0x0043620000300800 */
[----:B------:R-:W-:Y:S01]  /*3c370*/  IMAD.MOV.U32 R2, RZ, RZ, R4 ;  /* 0x000000ffff027224 */ /* 0x000fe200078e0004 */
[----:B------:R-:W-:-:S04]  /*3c380*/  SHF.R.S32.HI R4, RZ, 0x1f, R5 ;  /* 0x0000001fff047819 */ /* 0x000fc80000011405 */
[----:B------:R-:W-:Y:S01]  /*3c390*/  LEA.HI R4, R4, R5, RZ, 0x7 ;  /* 0x0000000504047211 */ /* 0x000fe200078f38ff */
[----:B------:R1:W-:Y:S01]  /*3c3a0*/  LDGSTS.E [R0+-0x3e080], desc[UR8][R2.64], P0 ;  /* 0xc1f8000002007fae */ /* 0x0003e20008121848 */
[----:B------:R-:W-:Y:S02]  /*3c3b0*/  IADD3 R9, R9, 0x1, RZ ;  /* 0x0000000109097810 */ /* 0x000fe40007ffe0ff */
[----:B------:R-:W-:Y:S01]  /*3c3c0*/  SHF.R.S32.HI R4, RZ, 0x7, R4 ;  /* 0x00000007ff047819 */ /* 0x000fe20000011404 */
[----:B------:R-:W0:Y:S03]  /*3c3d0*/  LDGDEPBAR ;  /* 0x00000000000079af */ /* 0x000e260000000000 */
[----:B------:R-:W-:-:S13]  /*3c3e0*/  ISETP.NE.U32.AND P0, PT, R9, R4, PT ;  /* 0x000000040900720c */ /* 0x000fda0003f05070 */
[----:B-1----:R-:W-:Y:S05]  /*3c3f0*/  @P0 BRA `(.L_x_1) ;  /* 0xfffffe7000000947 */ /* 0x002fea000383ffff */
.L_x_0:
[----:B------:R-:W2:Y:S01]  /*3c400*/  LDL R9, [R1+0x124c] ;  /* 0x00124c0001097983 */ /* 0x000ea20000100800 */
[----:B------:R-:W-:-:S04]  /*3c410*/  DEPBAR.LE SB0, 0x0 ;  /* 0x000080000000791a */ /* 0x000fc80000000000 */
[----:B------:R-:W3:Y:S01]  /*3c420*/  LDL.LU R252, [R1+0x1248] ;  /* 0x0012480001fc7983 */ /* 0x000ee20000300800 */
[C---:B-----5:R-:W-:Y:S01]  /*3c430*/  VIADD R0, R7.reuse, 0x1 ;  /* 0x0000000107007836 */ /* 0x060fe20000000000 */
[----:B------:R-:W-:Y:S01]  /*3c440*/  IADD3 R2, R7, 0x2, RZ ;  /* 0x0000000207027810 */ /* 0x000fe20007ffe0ff */
[----:B------:R-:W1:Y:S01]  /*3c450*/  S2R R5, SR_TID.X ;  /* 0x0000000000057919 */ /* 0x000e620000002100 */
[----:B------:R-:W-:Y:S02]  /*3c460*/  IMAD.MOV.U32 R14, RZ, RZ, R216 ;  /* 0x000000ffff0e7224 */ /* 0x000fe400078e00d8 */
[----:B------:R-:W-:Y:S01]  /*3c470*/  IMAD.MOV.U32 R15, RZ, RZ, R218 ;  /* 0x000000ffff0f7224 */ /* 0x000fe200078e00da */
[----:B------:R-:W-:Y:S01]  /*3c480*/  STL [R1+0x175c], R18 ;  /* 0x00175c1201007387 */ /* 0x000fe20000100800 */
[----:B------:R-:W-:Y:S01]  /*3c490*/  MOV R8, R184 ;  /* 0x000000b800087202 */ /* 0x000fe20000000f00 */
[----:B------:R-:W-:Y:S01]  /*3c4a0*/  IMAD.MOV.U32 R10, RZ, RZ, R152 ;  /* 0x000000ffff0a7224 */ /* 0x000fe200078e0098 */
[----:B------:R-:W-:Y:S01]  /*3c4b0*/  ULDC.64 UR6, c[0x0][0x220] ;  /* 0x0000880000067ab9 */ /* 0x000fe20000000a00 */
[----:B------:R-:W-:Y:S01]  /*3c4c0*/  STL [R1+0x1758], R17 ;  /* 0x0017581101007387 */ /* 0x000fe20000100800 */
[----:B------:R-:W-:Y:S01]  /*3c4d0*/  IMAD.MOV.U32 R11, RZ, RZ, R154 ;  /* 0x000000ffff0b7224 */ /* 0x000fe200078e009a */
[----:B------:R-:W-:Y:S01]  /*3c4e0*/  ULDC.64 UR30, c[0x0][0x228] ;  /* 0x00008a00001e7ab9 */ /* 0x000fe20000000a00 */
[----:B------:R-:W-:Y:S01]  /*3c4f0*/  ULDC.64 UR4, c[0x0][0x228] ;  /* 0x00008a0000047ab9 */ /* 0x000fe20000000a00 */
[----:B------:R-:W4:Y:S01]  /*3c500*/  LDL.LU R12, [R1] ;  /* 0x00000000010c7983 */ /* 0x000f220000300800 */
[----:B------:R-:W-:Y:S01]  /*3c510*/  ULDC UR28, c[0x0][0x248] ;  /* 0x00009200001c7ab9 */ /* 0x000fe20000000800 */
[----:B------:R-:W-:Y:S01]  /*3c520*/  ULDC.64 UR26, c[0x0][0x228] ;  /* 0x00008a00001a7ab9 */ /* 0x000fe20000000a00 */
[----:B------:R-:W-:Y:S01]  /*3c530*/  ULDC.64 UR24, c[0x0][0x228] ;  /* 0x00008a0000187ab9 */ /* 0x000fe20000000a00 */
[----:B------:R-:W4:Y:S01]  /*3c540*/  LDL.LU R13, [R1+0x8] ;  /* 0x00000800010d7983 */ /* 0x000f220000300800 */
[----:B------:R-:W-:Y:S01]  /*3c550*/  ULDC.64 UR22, c[0x0][0x228] ;  /* 0x00008a0000167ab9 */ /* 0x000fe20000000a00 */
[----:B------:R-:W-:Y:S01]  /*3c560*/  ULDC.64 UR20, c[0x0][0x228] ;  /* 0x00008a0000147ab9 */ /* 0x000fe20000000a00 */
[----:B------:R-:W-:Y:S01]  /*3c570*/  ULDC.64 UR18, c[0x0][0x228] ;  /* 0x00008a0000127ab9 */ /* 0x000fe20000000a00 */
[----:B------:R-:W-:Y:S01]  /*3c580*/  ULDC.64 UR16, c[0x0][0x228] ;  /* 0x00008a0000107ab9 */ /* 0x000fe20000000a00 */
[----:B------:R-:W-:Y:S01]  /*3c590*/  ULDC.64 UR12, c[0x0][0x228] ;  /* 0x00008a00000c7ab9 */ /* 0x000fe20000000a00 */
[----:B------:R-:W-:Y:S01]  /*3c5a0*/  ULDC.64 UR14, c[0x0][0x228] ;  /* 0x00008a00000e7ab9 */ /* 0x000fe20000000a00 */
[----:B-1----:R-:W-:-:S02]  /*3c5b0*/  IMAD.SHL.U32 R4, R5, 0x10, RZ ;  /* 0x0000001005047824 */ /* 0x002fc400078e00ff */
[C---:B------:R-:W-:Y:S01]  /*3c5c0*/  IMAD.SHL.U32 R3, R5.reuse, 0x40, RZ ;  /* 0x0000004005037824 */ /* 0x040fe200078e00ff */
[----:B------:R-:W-:Y:S02]  /*3c5d0*/  LOP3.LUT R5, R5, 0x60, RZ, 0xc0, !PT ;  /* 0x0000006005057812 */ /* 0x000fe400078ec0ff */
[----:B------:R-:W-:Y:S02]  /*3c5e0*/  LOP3.LUT R4, R4, 0xf0, RZ, 0xc0, !PT ;  /* 0x000000f004047812 */ /* 0x000fe400078ec0ff */
[----:B------:R-:W-:-:S04]  /*3c5f0*/  LOP3.LUT R3, R3, 0x400, RZ, 0xc0, !PT ;  /* 0x0000040003037812 */ /* 0x000fc800078ec0ff */
[----:B------:R-:W-:Y:S01]  /*3c600*/  IADD3 R3, R3, UR10, R4 ;  /* 0x0000000a03037c10 */ /* 0x000fe2000fffe004 */
[----:B------:R-:W-:Y:S01]  /*3c610*/  BAR.SYNC.DEFER_BLOCKING 0x0 ;  /* 0x0000000000007b1d */ /* 0x000fe20000010000 */
[----:B--2---:R-:W-:-:S03]  /*3c620*/  ISETP.GE.AND P2, PT, R0, R9, PT ;  /* 0x000000090000720c */ /* 0x004fc60003f46270 */
[----:B------:R-:W-:Y:S01]  /*3c630*/  IMAD R0, R5, 0x8, R3 ;  /* 0x0000000805007824 */ /* 0x000fe200078e0203 */
[----:B------:R-:W-:Y:S02]  /*3c640*/  ISETP.GE.AND P1, PT, R2, R9, PT ;  /* 0x000000090200720c */ /* 0x000fe40003f26270 */
[----:B------:R-:W1:Y:S01]  /*3c650*/  S2R R9, SR_TID.X ;  /* 0x0000000000097919 */ /* 0x000e620000002100 */
[----:B---3--:R-:W-:Y:S01]  /*3c660*/  ISETP.GE.AND P0, PT, R16, R252, PT ;  /* 0x000000fc1000720c */ /* 0x008fe20003f06270 */
[----:B----4-:R2:W-:Y:S01]  /*3c670*/  STSM.16.M88.4 [R0], R12 ;  /* 0x0000000c00007844 */ /* 0x0105e20000000200 */
[----:B-1----:R-:W-:-:S04]  /*3c680*/  LOP3.LUT R9, R9, 0x7f, RZ, 0xc0, !PT ;  /* 0x0000007f09097812 */ /* 0x002fc800078ec0ff */
[----:B------:R-:W-:Y:S01]  /*3c690*/  LEA R252, R9, UR10, 0x4 ;  /* 0x0000000a09fc7c11 */ /* 0x000fe2000f8e20ff */
[----:B------:R-:W-:Y:S01]  /*3c6a0*/  BAR.SYNC.DEFER_BLOCKING 0x0 ;  /* 0x0000000000007b1d */ /* 0x000fe20000010000 */
[----:B------:R-:W-:Y:S01]  /*3c6b0*/  IMAD.MOV.U32 R9, RZ, RZ, R186 ;  /* 0x000000ffff097224 */ /* 0x000fe200078e00ba */
[----:B--2---:R-:W-:Y:S01]  /*3c6c0*/  MOV R15, R90 ;  /* 0x0000005a000f7202 */ /* 0x004fe20000000f00 */
[----:B------:R-:W-:Y:S02]  /*3c6d0*/  IMAD.MOV.U32 R12, RZ, RZ, R120 ;  /* 0x000000ffff0c7224 */ /* 0x000fe400078e0078 */
[----:B------:R-:W-:Y:S01]  /*3c6e0*/  IMAD.MOV.U32 R13, RZ, RZ, R122 ;  /* 0x000000ffff0d7224 */ /* 0x000fe200078e007a */
[----:B------:R-:W-:Y:S01]  /*3c6f0*/  MOV R152, R68 ;  /* 0x0000004400987202 */ /* 0x000fe20000000f00 */
[----:B------:R-:W-:Y:S02]  /*3c700*/  IMAD.MOV.U32 R14, RZ, RZ, R88 ;  /* 0x000000ffff0e7224 */ /* 0x000fe400078e0058 */
[----:B------:R-:W-:Y:S01]  /*3c710*/  IMAD.MOV.U32 R154, RZ, RZ, R36 ;  /* 0x000000ffff9a7224 */ /* 0x000fe200078e0024 */
[----:B------:R-:W-:Y:S01]  /*3c720*/  MOV R184, R72 ;  /* 0x0000004800b87202 */ /* 0x000fe20000000f00 */
[----:B------:R-:W-:Y:S01]  /*3c730*/  IMAD.MOV.U32 R218, RZ, RZ, R112 ;  /* 0x000000ffffda7224 */ /* 0x000fe200078e0070 */
[----:B------:R-:W-:Y:S01]  /*3c740*/  MOV R216, R144 ;  /* 0x0000009000d87202 */ /* 0x000fe20000000f00 */
[----:B------:R-:W-:Y:S01]  /*3c750*/  ULDC.64 UR10, c[0x0][0x228] ;  /* 0x00008a00000a7ab9 */ /* 0x000fe20000000a00 */
[----:B------:R-:W1:Y:S01]  /*3c760*/  LDS.128 R20, [R252] ;  /* 0x00000000fc147984 */ /* 0x000e620000000c00 */
[----:B------:R-:W-:Y:S06]  /*3c770*/  BAR.SYNC.DEFER_BLOCKING 0x0 ;  /* 0x0000000000007b1d */ /* 0x000fec0000010000 */
[----:B------:R-:W-:Y:S04]  /*3c780*/  STSM.16.M88.4 [R0], R8 ;  /* 0x0000000800007844 */ /* 0x000fe80000000200 */
[----:B-1----:R-:W-:Y:S01]  /*3c790*/  STL [R1+0x114], R21 ;  /* 0x0001141501007387 */ /* 0x002fe20000100800 */
[----:B------:R-:W-:-:S03]  /*3c7a0*/  MOV R18, R20 ;  /* 0x0000001400127202 */ /* 0x000fc60000000f00 */
[----:B------:R-:W-:Y:S01]  /*3c7b0*/  STL.64 [R1+0x118], R22 ;  /* 0x0001181601007387 */ /* 0x000fe20000100a00 */
[----:B------:R-:W-:Y:S06]  /*3c7c0*/  BAR.SYNC.DEFER_BLOCKING 0x0 ;  /* 0x0000000000007b1d */ /* 0x000fec0000010000 */
[----:B------:R-:W1:Y:S02]  /*3c7d0*/  LDS.128 R20, [R252] ;  /* 0x00000000fc147984 */ /* 0x000e640000000c00 */
[----:B------:R-:W-:Y:S06]  /*3c7e0*/  BAR.SYNC.DEFER_BLOCKING 0x0 ;  /* 0x0000000000007b1d */ /* 0x000fec0000010000 */
[----:B------:R-:W-:Y:S02]  /*3c7f0*/  STSM.16.M88.4 [R0], R12 ;  /* 0x0000000c00007844 */ /* 0x000fe40000000200 */
[----:B------:R-:W-:Y:S06]  /*3c800*/  BAR.SYNC.DEFER_BLOCKING 0x0 ;  /* 0x0000000000007b1d */ /* 0x000fec0000010000 */
[----:B------:R-:W2:Y:S04]  /*3c810*/  LDS.128 R12, [R252] ;  /* 0x00000000fc0c7984 */ /* 0x000ea80000000c00 */
[----:B-1----:R-:W-:Y:S04]  /*3c820*/  STL [R1+0x104], R21 ;  /* 0x0001041501007387 */ /* 0x002fe80000100800 */
[----:B------:R-:W-:Y:S04]  /*3c830*/  STL.64 [R1+0x108], R22 ;  /* 0x0001081601007387 */ /* 0x000fe80000100a00 */
[----:B--2---:R1:W-:Y:S04]  /*3c840*/  STL.64 [R1+0xf0], R12 ;  /* 0x0000f00c01007387 */ /* 0x0043e80000100a00 */
[----:B------:R2:W-:Y:S04]  /*3c850*/  STL.64 [R1+0xf8], R14 ;  /* 0x0000f80e01007387 */ /* 0x0005e80000100a00 */
[----:B-1----:R-:W3:Y:S04]  /*3c860*/  LDL.LU R12, [R1+0x4] ;  /* 0x00000400010c7983 */ /* 0x002ee80000300800 */
[----:B------:R-:W3:Y:S01]  /*3c870*/  LDL.LU R13, [R1+0xc] ;  /* 0x00000c00010d7983 */ /* 0x000ee20000300800 */
[----:B------:R-:W-:Y:S01]  /*3c880*/  IMAD.MOV.U32 R8, RZ, RZ, R56 ;  /* 0x000000ffff087224 */ /* 0x000fe200078e0038 */
[----:B------:R-:W-:Y:S01]  /*3c890*/  MOV R11, R26 ;  /* 0x0000001a000b7202 */ /* 0x000fe20000000f00 */
[----:B------:R-:W-:-:S02]  /*3c8a0*/  IMAD.MOV.U32 R9, RZ, RZ, R58 ;  /* 0x000000ffff097224 */ /* 0x000fc400078e003a */
[----:B------:R-:W-:Y:S01]  /*3c8b0*/  IMAD.MOV.U32 R10, RZ, RZ, R24 ;  /* 0x000000ffff0a7224 */ /* 0x000fe200078e0018 */
[----:B------:R-:W-:Y:S06]  /*3c8c0*/  BAR.SYNC.DEFER_BLOCKING 0x0 ;  /* 0x0000000000007b1d */ /* 0x000fec0000010000 */
[----:B------:R1:W-:Y:S01]  /*3c8d0*/  STSM.16.M88.4 [R0], R8 ;  /* 0x0000000800007844 */ /* 0x0003e20000000200 */
[----:B------:R-:W-:Y:S01]  /*3c8e0*/  IMAD.MOV.U32 R17, RZ, RZ, R20 ;  /* 0x000000ffff117224 */ /* 0x000fe200078e0014 */
[----:B------:R-:W-:Y:S01]  /*3c8f0*/  BAR.SYNC.DEFER_BLOCKING 0x0 ;  /* 0x0000000000007b1d */ /* 0x000fe20000010000 */
[----:B--2---:R-:W-:-:S02]  /*3c900*/  IMAD.MOV.U32 R14, RZ, RZ, R217 ;  /* 0x000000ffff0e7224 */ /* 0x004fc400078e00d9 */
[----:B------:R-:W-:-:S03]  /*3c910*/  IMAD.MOV.U32 R15, RZ, RZ, R219 ;  /* 0x000000ffff0f7224 */ /* 0x000fc600078e00db */
[----:B------:R-:W2:Y:S02]  /*3c920*/  LDS.128 R20, [R252] ;  /* 0x00000000fc147984 */ /* 0x000ea40000000c00 */
[----:B------:R-:W-:Y:S01]  /*3c930*/  BAR.SYNC.DEFER_BLOCKING 0x0 ;  /* 0x0000000000007b1d */ /* 0x000fe20000010000 */
[----:B-1----:R-:W-:Y:S01]  /*3c940*/  MOV R8, R185 ;  /* 0x000000b900087202 */ /* 0x002fe20000000f00 */
[----:B------:R-:W-:Y:S02]  /*3c950*/  IMAD.MOV.U32 R9, RZ, RZ, R187 ;  /* 0x000000ffff097224 */ /* 0x000fe400078e00bb */
[----:B------:R-:W-:Y:S02]  /*3c960*/  IMAD.MOV.U32 R10, RZ, RZ, R153 ;  /* 0x000000ffff0a7224 */ /* 0x000fe400078e0099 */
[----:B------:R-:W-:Y:S01]  /*3c970*/  IMAD.MOV.U32 R11, RZ, RZ, R155 ;  /* 0x000000ffff0b7224 */ /* 0x000fe200078e009b */
[----:B--2---:R-:W-:Y:S04]  /*3c980*/  STL.64 [R1+0xe0], R20 ;  /* 0x0000e01401007387 */ /* 0x004fe80000100a00 */
[----:B------:R-:W-:Y:S04]  /*3c990*/  STL.64 [R1+0xe8], R22 ;  /* 0x0000e81601007387 */ /* 0x000fe80000100a00 */
[----:B---3--:R-:W-:Y:S01]  /*3c9a0*/  STSM.16.M88.4 [R0], R12 ;  /* 0x0000000c00007844 */ /* 0x008fe20000000200 */
[----:B------:R-:W-:Y:S06]  /*3c9b0*/  BAR.SYNC.DEFER_BLOCKING 0x0 ;  /* 0x0000000000007b1d */ /* 0x000fec0000010000 */
[----:B------:R-:W1:Y:S02]  /*3c9c0*/  LDS.128 R12, [R252] ;  /* 0x00000000fc0c7984 */ /* 0x000e640000000c00 */
[----:B------:R-:W-:Y:S06]  /*3c9d0*/  BAR.SYNC.DEFER_BLOCKING 0x0 ;  /* 0x0000000000007b1d */ /* 0x000fec0000010000 */
[----:B------:R2:W-:Y:S02]  /*3c9e0*/  STSM.16.M88.4 [R0], R8 ;  /* 0x0000000800007844 */ /* 0x0005e40000000200 */
[----:B------:R-:W-:Y:S06]  /*3c9f0*/  BAR.SYNC.DEFER_BLOCKING 0x0 ;  /* 0x0000000000007b1d */ /* 0x000fec0000010000 */
[----:B------:R-:W3:Y:S01]  /*3ca00*/  LDS.128 R20, [R252] ;  /* 0x00000000fc147984 */ /* 0x000ee20000000c00 */
[----:B--2---:R-:W-:Y:S01]  /*3ca10*/  MOV R8, R121 ;  /* 0x0000007900087202 */ /* 0x004fe20000000f00 */
[----:B------:R-:W-:-:S02]  /*3ca20*/  IMAD.MOV.U32 R9, RZ, RZ, R123 ;  /* 0x000000ffff097224 */ /* 0x000fc400078e007b */
[----:B------:R-:W-:Y:S02]  /*3ca30*/  IMAD.MOV.U32 R10, RZ, RZ, R89 ;  /* 0x000000ffff0a7224 */ /* 0x000fe400078e0059 */
[----:B------:R-:W-:Y:S01]  /*3ca40*/  IMAD.MOV.U32 R11, RZ, RZ, R91 ;  /* 0x000000ffff0b7224 */ /* 0x000fe200078e005b */
[----:B------:R-:W-:Y:S06]  /*3ca50*/  BAR.SYNC.DEFER_BLOCKING 0x0 ;  /* 0x0000000000007b1d */ /* 0x000fec0000010000 */
[----:B------:R-:W-:Y:S04]  /*3ca60*/  STSM.16.M88.4 [R0], R8 ;  /* 0x0000000800007844 */ /* 0x000fe80000000200 */
[----:B-1----:R-:W-:Y:S04]  /*3ca70*/  STL.64 [R1+0xd0], R12 ;  /* 0x0000d00c01007387 */ /* 0x002fe80000100a00 */
[----:B------:R-:W-:Y:S04]  /*3ca80*/  STL.64 [R1+0xd8], R14 ;  /* 0x0000d80e01007387 */ /* 0x000fe80000100a00 */
[----:B---3--:R-:W-:Y:S04]  /*3ca90*/  STL.64 [R1+0xc0], R20 ;  /* 0x0000c01401007387 */ /* 0x008fe80000100a00 */
[----:B------:R-:W-:Y:S01]  /*3caa0*/  STL.64 [R1+0xc8], R22 ;  /* 0x0000c81601007387 */ /* 0x000fe20000100a00 */
[----:B------:R-:W-:Y:S06]  /*3cab0*/  BAR.SYNC.DEFER_BLOCKING 0x0 ;  /* 0x0000000000007b1d */ /* 0x000fec0000010000 */
[----:B------:R-:W1:Y:S04]  /*3cac0*/  LDS.128 R20, [R252] ;  /* 0x00000000fc147984 */ /* 0x000e680000000c00 */
[----:B-1----:R-:W-:Y:S04]  /*3cad0*/  STL [R1+0xb4], R21 ;  /* 0x0000b41501007387 */ /* 0x002fe80000100800 */
[----:B------:R-:W-:Y:S04]  /*3cae0*/  STL.64 [R1+0xb8], R22 ;  /* 0x0000b81601007387 */ /* 0x000fe80000100a00 */
[----:B------:R-:W2:Y:S04]  /*3caf0*/  LDL.LU R8, [R1+0x10] ;  /* 0x0000100001087983 */ /* 0x000ea80000300800 */
[----:B------:R-:W2:Y:S01]  /*3cb00*/  LDL.LU R9, [R1+0x18] ;  /* 0x0000180001097983 */ /* 0x000ea20000300800 */
[----:B------:R-:W-:Y:S01]  /*3cb10*/  MOV R12, R57 ;  /* 0x00000039000c7202 */ /* 0x000fe20000000f00 */
[----:B------:R-:W-:Y:S01]  /*3cb20*/  IMAD.MOV.U32 R13, RZ, RZ, R59 ;  /* 0x000000ffff0d7224 */ /* 0x000fe200078e003b */
[----:B------:R-:W-:Y:S01]  /*3cb30*/  BAR.SYNC.DEFER_BLOCKING 0x0 ;  /* 0x0000000000007b1d */ /* 0x000fe20000010000 */
[----:B------:R-:W-:-:S02]  /*3cb40*/  IMAD.MOV.U32 R14, RZ, RZ, R25 ;  /* 0x000000ffff0e7224 */ /* 0x000fc400078e0019 */
[----:B------:R-:W-:-:S05]  /*3cb50*/  IMAD.MOV.U32 R15, RZ, RZ, R27 ;  /* 0x000000ffff0f7224 */ /* 0x000fca00078e001b */
[----:B------:R1:W-:Y:S01]  /*3cb60*/  STSM.16.M88.4 [R0], R12 ;  /* 0x0000000c00007844 */ /* 0x0003e20000000200 */
[----:B------:R-:W-:Y:S01]  /*3cb70*/  MOV R3, R20 ;  /* 0x0000001400037202 */ /* 0x000fe20000000f00 */
[----:B------:R-:W-:Y:S01]  /*3cb80*/  BAR.SYNC.DEFER_BLOCKING 0x0 ;  /* 0x0000000000007b1d */ /* 0x000fe20000010000 */
[----:B------:R-:W-:Y:S02]  /*3cb90*/  IMAD.MOV.U32 R10, RZ, RZ, R220 ;  /* 0x000000ffff0a7224 */ /* 0x000fe400078e00dc */
[----:B------:R-:W-:-:S03]  /*3cba0*/  IMAD.MOV.U32 R11, RZ, RZ, R222 ;  /* 0x000000ffff0b7224 */ /* 0x000fc600078e00de */
[----:B------:R-:W3:Y:S02]  /*3cbb0*/  LDS.128 R20, [R252] ;  /* 0x00000000fc147984 */ /* 0x000ee40000000c00 */
[----:B------:R-:W-:Y:S01]  /*3cbc0*/  BAR.SYNC.DEFER_BLOCKING 0x0 ;  /* 0x0000000000007b1d */ /* 0x000fe20000010000 */
[----:B-1----:R-:W-:Y:S01]  /*3cbd0*/  IMAD.MOV.U32 R12, RZ, RZ, R188 ;  /* 0x000000ffff0c7224 */ /* 0x002fe200078e00bc */
[----:B------:R-:W-:Y:S01]  /*3cbe0*/  MOV R13, R190 ;  /* 0x000000be000d7202 */ /* 0x000fe20000000f00 */
[----:B------:R-:W-:Y:S02]  /*3cbf0*/  IMAD.MOV.U32 R14, RZ, RZ, R156 ;  /* 0x000000ffff0e7224 */ /* 0x000fe400078e009c */
[----:B------:R-:W-:Y:S01]  /*3cc00*/  IMAD.MOV.U32 R15, RZ, RZ, R158 ;  /* 0x000000ffff0f7224 */ /* 0x000fe200078e009e */
[----:B---3--:R-:W-:Y:S01]  /*3cc10*/  STL [R1+0xa4], R21 ;  /* 0x0000a41501007387 */ /* 0x008fe20000100800 */
[----:B------:R-:W-:-:S03]  /*3cc20*/  IMAD.MOV.U32 R2, RZ, RZ, R20 ;  /* 0x000000ffff027224 */ /* 0x000fc600078e0014 */
[----:B------:R-:W-:Y:S04]  /*3cc30*/  STL.64 [R1+0xa8], R22 ;  /* 0x0000a81601007387 */ /* 0x000fe80000100a00 */
[----:B--2---:R-:W-:Y:S01]  /*3cc40*/  STSM.16.M88.4 [R0], R8 ;  /* 0x0000000800007844 */ /* 0x004fe20000000200 */
[----:B------:R-:W-:Y:S06]  /*3cc50*/  BAR.SYNC.DEFER_BLOCKING 0x0 ;  /* 0x0000000000007b1d */ /* 0x000fec0000010000 */
[----:B------:R-:W1:Y:S02]  /*3cc60*/  LDS.128 R8, [R252] ;  /* 0x00000000fc087984 */ /* 0x000e640000000c00 */
[----:B------:R-:W-:Y:S06]  /*3cc70*/  BAR.SYNC.DEFER_BLOCKING 0x0 ;  /* 0x0000000000007b1d */ /* 0x000fec0000010000 */
[----:B------:R-:W-:Y:S02]  /*3cc80*/  STSM.16.M88.4 [R0], R12 ;  /* 0x0000000c00007844 */ /* 0x000fe40000000200 */
[----:B------:R-:W-:Y:S06]  /*3cc90*/  BAR.SYNC.DEFER_BLOCKING 0x0 ;  /* 0x0000000000007b1d */ /* 0x000fec0000010000 */
[----:B------:R-:W2:Y:S04]  /*3cca0*/  LDS.128 R20, [R252] ;  /* 0x00000000fc147984 */ /* 0x000ea80000000c00 */
[----:B-1----:R1:W-:Y:S04]  /*3ccb0*/  STL.64 [R1+0x90], R8 ;  /* 0x0000900801007387 */ /* 0x0023e80000100a00 */
[----:B------:R3:W-:Y:S01]  /*3ccc0*/  STL.64 [R1+0x98], R10 ;  /* 0x0000980a01007387 */ /* 0x0007e20000100a00 */
[----:B-1----:R-:W-:Y:S01]  /*3ccd0*/  MOV R8, R124 ;  /* 0x0000007c00087202 */ /* 0x002fe20000000f00 */
[----:B------:R-:W-:-:S02]  /*3cce0*/  IMAD.MOV.U32 R9, RZ, RZ, R126 ;  /* 0x000000ffff097224 */ /* 0x000fc400078e007e */
[----:B---3--:R-:W-:Y:S02]  /*3ccf0*/  IMAD.MOV.U32 R10, RZ, RZ, R92 ;  /* 0x000000ffff0a7224 */ /* 0x008fe400078e005c */
[----:B------:R-:W-:Y:S01]  /*3cd00*/  IMAD.MOV.U32 R11, RZ, RZ, R94 ;  /* 0x000000ffff0b7224 */ /* 0x000fe200078e005e */
[----:B------:R-:W-:Y:S06]  /*3cd10*/  BAR.SYNC.DEFER_BLOCKING 0x0 ;  /* 0x0000000000007b1d */ /* 0x000fec0000010000 */
[----:B------:R-:W-:Y:S02]  /*3cd20*/  STSM.16.M88.4 [R0], R8 ;  /* 0x0000000800007844 */ /* 0x000fe40000000200 */
[----:B------:R-:W-:Y:S06]  /*3cd30*/  BAR.SYNC.DEFER_BLOCKING 0x0 ;  /* 0x0000000000007b1d */ /* 0x000fec0000010000 */
[----:B------:R-:W1:Y:S04]  /*3cd40*/  LDS.128 R8, [R252] ;  /* 0x00000000fc087984 */ /* 0x000e680000000c00 */
[----:B--2---:R-:W-:Y:S04]  /*3cd50*/  STL.64 [R1+0x80], R20 ;  /* 0x0000801401007387 */ /* 0x004fe80000100a00 */
[----:B------:R-:W-:Y:S04]  /*3cd60*/  STL.64 [R1+0x88], R22 ;  /* 0x0000881601007387 */ /* 0x000fe80000100a00 */
[----:B-1----:R1:W-:Y:S04]  /*3cd70*/  STL.64 [R1], R8 ;  /* 0x0000000801007387 */ /* 0x0023e80000100a00 */
[----:B------:R2:W-:Y:S04]  /*3cd80*/  STL.64 [R1+0x8], R10 ;  /* 0x0000080a01007387 */ /* 0x0005e80000100a00 */
[----:B-1----:R-:W3:Y:S04]  /*3cd90*/  LDL.LU R8, [R1+0x14] ;  /* 0x0000140001087983 */ /* 0x002ee80000300800 */
[----:B------:R-:W3:Y:S04]  /*3cda0*/  LDL.LU R9, [R1+0x1c] ;  /* 0x00001c0001097983 */ /* 0x000ee80000300800 */
[----:B------:R-:W4:Y:S04]  /*3cdb0*/  LDL.LU R120, [R1+0x20] ;  /* 0x0000200001787983 */ /* 0x000f280000300800 */
[----:B------:R-:W4:Y:S01]  /*3cdc0*/  LDL.LU R121, [R1+0x28] ;  /* 0x0000280001797983 */ /* 0x000f220000300800 */
[----:B------:R-:W-:Y:S01]  /*3cdd0*/  MOV R12, R60 ;  /* 0x0000003c000c7202 */ /* 0x000fe20000000f00 */
[----:B------:R-:W-:-:S02]  /*3cde0*/  IMAD.MOV.U32 R13, RZ, RZ, R62 ;  /* 0x000000ffff0d7224 */ /* 0x000fc400078e003e */
[----:B------:R-:W-:Y:S02]  /*3cdf0*/  IMAD.MOV.U32 R14, RZ, RZ, R28 ;  /* 0x000000ffff0e7224 */ /* 0x000fe400078e001c */
[----:B------:R-:W-:Y:S01]  /*3ce00*/  IMAD.MOV.U32 R15, RZ, RZ, R30 ;  /* 0x000000ffff0f7224 */ /* 0x000fe200078e001e */
[----:B------:R-:W-:Y:S06]  /*3ce10*/  BAR.SYNC.DEFER_BLOCKING 0x0 ;  /* 0x0000000000007b1d */ /* 0x000fec0000010000 */
[----:B------:R1:W-:Y:S02]  /*3ce20*/  STSM.16.M88.4 [R0], R12 ;  /* 0x0000000c00007844 */ /* 0x0003e40000000200 */
[----:B------:R-:W-:Y:S01]  /*3ce30*/  BAR.SYNC.DEFER_BLOCKING 0x0 ;  /* 0x0000000000007b1d */ /* 0x000fe20000010000 */
[----:B--2---:R-:W-:Y:S01]  /*3ce40*/  MOV R10, R221 ;  /* 0x000000dd000a7202 */ /* 0x004fe20000000f00 */
[----:B------:R-:W-:-:S04]  /*3ce50*/  IMAD.MOV.U32 R11, RZ, RZ, R223 ;  /* 0x000000ffff0b7224 */ /* 0x000fc800078e00df */
[----:B------:R-:W2:Y:S02]  /*3ce60*/  LDS.128 R248, [R252] ;  /* 0x00000000fcf87984 */ /* 0x000ea40000000c00 */
[----:B------:R-:W-:Y:S01]  /*3ce70*/  BAR.SYNC.DEFER_BLOCKING 0x0 ;  /* 0x0000000000007b1d */ /* 0x000fe20000010000 */
[----:B-1----:R-:W-:Y:S01]  /*3ce80*/  IMAD.MOV.U32 R12, RZ, RZ, R189 ;  /* 0x000000ffff0c7224 */ /* 0x002fe200078e00bd */
[----:B------:R-:W-:Y:S01]  /*3ce90*/  MOV R14, R157 ;  /* 0x0000009d000e7202 */ /* 0x000fe20000000f00 */
[----:B------:R-:W-:Y:S02]  /*3cea0*/  IMAD.MOV.U32 R13, RZ, RZ, R191 ;  /* 0x000000ffff0d7224 */ /* 0x000fe400078e00bf */
[----:B------:R-:W-:Y:S02]  /*3ceb0*/  IMAD.MOV.U32 R15, RZ, RZ, R159 ;  /* 0x000000ffff0f7224 */ /* 0x000fe400078e009f */
[----:B------:R-:W-:Y:S02]  /*3cec0*/  IMAD.MOV.U32 R20, RZ, RZ, R61 ;  /* 0x000000ffff147224 */ /* 0x000fe400078e003d */
[----:B------:R-:W-:Y:S01]  /*3ced0*/  IMAD.MOV.U32 R21, RZ, RZ, R63 ;  /* 0x000000ffff157224 */ /* 0x000fe200078e003f */
[----:B------:R-:W-:Y:S01]  /*3cee0*/  MOV R22, R29 ;  /* 0x0000001d00167202 */ /* 0x000fe20000000f00 */
[----:B------:R-:W-:-:S02]  /*3cef0*/  IMAD.MOV.U32 R23, RZ, RZ, R31 ;  /* 0x000000ffff177224 */ /* 0x000fc400078e001f */
[----:B------:R-:W-:Y:S02]  /*3cf00*/  IMAD.MOV.U32 R122, RZ, RZ, R224 ;  /* 0x000000ffff7a7224 */ /* 0x000fe400078e00e0 */
[----:B------:R-:W-:Y:S01]  /*3cf10*/  IMAD.MOV.U32 R123, RZ, RZ, R226 ;  /* 0x000000ffff7b7224 */ /* 0x000fe200078e00e2 */
[----:B---3--:R-:W-:Y:S01]  /*3cf20*/  STSM.16.M88.4 [R0], R8 ;  /* 0x0000000800007844 */ /* 0x008fe20000000200 */
[----:B------:R-:W-:Y:S06]  /*3cf30*/  BAR.SYNC.DEFER_BLOCKING 0x0 ;  /* 0x0000000000007b1d */ /* 0x000fec0000010000 */
[----:B------:R-:W1:Y:S02]  /*3cf40*/  LDS.128 R8, [R252] ;  /* 0x00000000fc087984 */ /* 0x000e640000000c00 */
[----:B------:R-:W-:Y:S06]  /*3cf50*/  BAR.SYNC.DEFER_BLOCKING 0x0 ;  /* 0x0000000000007b1d */ /* 0x000fec0000010000 */
[----:B------:R3:W-:Y:S02]  /*3cf60*/  STSM.16.M88.4 [R0], R12 ;  /* 0x0000000c00007844 */ /* 0x0007e40000000200 */
[----:B------:R-:W-:Y:S06]  /*3cf70*/  BAR.SYNC.DEFER_BLOCKING 0x0 ;  /* 0x0000000000007b1d */ /* 0x000fec0000010000 */
[----:B------:R-:W1:Y:S01]  /*3cf80*/  LDS.128 R60, [R252] ;  /* 0x00000000fc3c7984 */ /* 0x000e620000000c00 */
[----:B---3--:R-:W-:Y:S01]  /*3cf90*/  IMAD.MOV.U32 R12, RZ, RZ, R125 ;  /* 0x000000ffff0c7224 */ /* 0x008fe200078e007d */
[----:B------:R-:W-:Y:S01]  /*3cfa0*/  MOV R14, R93 ;  /* 0x0000005d000e7202 */ /* 0x000fe20000000f00 */
[----:B------:R-:W-:-:S02]  /*3cfb0*/  IMAD.MOV.U32 R13, RZ, RZ, R127 ;  /* 0x000000ffff0d7224 */ /* 0x000fc400078e007f */
[----:B------:R-:W-:Y:S01]  /*3cfc0*/  IMAD.MOV.U32 R15, RZ, RZ, R95 ;  /* 0x000000ffff0f7224 */ /* 0x000fe200078e005f */
[----:B------:R-:W-:Y:S06]  /*3cfd0*/  BAR.SYNC.DEFER_BLOCKING 0x0 ;  /* 0x0000000000007b1d */ /* 0x000fec0000010000 */
[----:B------:R-:W-:Y:S02]  /*3cfe0*/  STSM.16.M88.4 [R0], R12 ;  /* 0x0000000c00007844 */ /* 0x000fe40000000200 */
[----:B------:R-:W-:Y:S06]  /*3cff0*/  BAR.SYNC.DEFER_BLOCKING 0x0 ;  /* 0x0000000000007b1d */ /* 0x000fec0000010000 */
[----:B------:R-:W3:Y:S02]  /*3d000*/  LDS.128 R56, [R252] ;  /* 0x00000000fc387984 */ /* 0x000ee40000000c00 */
[----:B------:R-:W-:Y:S06]  /*3d010*/  BAR.SYNC.DEFER_BLOCKING 0x0 ;  /* 0x0000000000007b1d */ /* 0x000fec0000010000 */
[----:B------:R2:W-:Y:S02]  /*3d020*/  STSM.16.M88.4 [R0], R20 ;  /* 0x0000001400007844 */ /* 0x0005e40000000200 */
[----:B------:R-:W-:Y:S06]  /*3d030*/  BAR.SYNC.DEFER_BLOCKING 0x0 ;  /* 0x0000000000007b1d */ /* 0x000fec0000010000 */
[----:B------:R-:W3:Y:S02]  /*3d040*/  LDS.128 R28, [R252] ;  /* 0x00000000fc1c7984 */ /* 0x000ee40000000c00 */
[----:B------:R-:W-:Y:S06]  /*3d050*/  BAR.SYNC.DEFER_BLOCKING 0x0 ;  /* 0x0000000000007b1d */ /* 0x000fec0000010000 */
[----:B----4-:R-:W-:Y:S02]  /*3d060*/  STSM.16.M88.4 [R0], R120 ;  /* 0x0000007800007844 */ /* 0x010fe40000000200 */
[----:B------:R-:W-:Y:S01]  /*3d070*/  BAR.SYNC.DEFER_BLOCKING 0x0 ;  /* 0x0000000000007b1d */ /* 0x000fe20000010000 */
[----:B------:R-:W-:Y:S01]  /*3d080*/  MOV R92, R192 ;  /* 0x000000c0005c7202 */ /* 0x000fe20000000f00 */
[----:B------:R-:W-:-:S02]  /*3d090*/  IMAD.MOV.U32 R93, RZ, RZ, R194 ;  /* 0x000000ffff5d7224 */ /* 0x000fc400078e00c2 */
[----:B------:R-:W-:Y:S02]  /*3d0a0*/  IMAD.MOV.U32 R94, RZ, RZ, R160 ;  /* 0x000000ffff5e7224 */ /* 0x000fe400078e00a0 */
[----:B------:R-:W4:Y:S01]  /*3d0b0*/  LDS.128 R24, [R252] ;  /* 0x00000000fc187984 */ /* 0x000f220000000c00 */
[----:B------:R-:W-:Y:S01]  /*3d0c0*/  IMAD.MOV.U32 R95, RZ, RZ, R162 ;  /* 0x000000ffff5f7224 */ /* 0x000fe200078e00a2 */
[----:B------:R-:W-:Y:S06]  /*3d0d0*/  BAR.SYNC.DEFER_BLOCKING 0x0 ;  /* 0x0000000000007b1d */ /* 0x000fec0000010000 */
[----:B------:R-:W-:Y:S02]  /*3d0e0*/  STSM.16.M88.4 [R0], R92 ;  /* 0x0000005c00007844 */ /* 0x000fe40000000200 */
[----:B------:R-:W-:Y:S01]  /*3d0f0*/  BAR.SYNC.DEFER_BLOCKING 0x0 ;  /* 0x0000000000007b1d */ /* 0x000fe20000010000 */
[----:B--2---:R-:W-:Y:S01]  /*3d100*/  MOV R20, R128 ;  /* 0x0000008000147202 */ /* 0x004fe20000000f00 */
[----:B------:R-:W-:-:S02]  /*3d110*/  IMAD.MOV.U32 R21, RZ, RZ, R130 ;  /* 0x000000ffff157224 */ /* 0x000fc400078e0082 */
[----:B------:R-:W-:Y:S02]  /*3d120*/  IMAD.MOV.U32 R22, RZ, RZ, R96 ;  /* 0x000000ffff167224 */ /* 0x000fe400078e0060 */
[----:B------:R-:W2:Y:S01]  /*3d130*/  LDS.128 R12, [R252] ;  /* 0x00000000fc0c7984 */ /* 0x000ea20000000c00 */
[----:B------:R-:W-:Y:S01]  /*3d140*/  IMAD.MOV.U32 R23, RZ, RZ, R98 ;  /* 0x000000ffff177224 */ /* 0x000fe200078e0062 */
[----:B------:R-:W-:Y:S06]  /*3d150*/  BAR.SYNC.DEFER_BLOCKING 0x0 ;  /* 0x0000000000007b1d */ /* 0x000fec0000010000 */
[----:B------:R-:W-:Y:S02]  /*3d160*/  STSM.16.M88.4 [R0], R20 ;  /* 0x0000001400007844 */ /* 0x000fe40000000200 */
[----:B------:R-:W-:Y:S01]  /*3d170*/  BAR.SYNC.DEFER_BLOCKING 0x0 ;  /* 0x0000000000007b1d */ /* 0x000fe20000010000 */
[----:B------:R-:W-:Y:S01]  /*3d180*/  MOV R88, R64 ;  /* 0x0000004000587202 */ /* 0x000fe20000000f00 */
[----:B------:R-:W-:-:S02]  /*3d190*/  IMAD.MOV.U32 R89, RZ, RZ, R66 ;  /* 0x000000ffff597224 */ /* 0x000fc400078e0042 */
[----:B------:R-:W-:Y:S02]  /*3d1a0*/  IMAD.MOV.U32 R90, RZ, RZ, R32 ;  /* 0x000000ffff5a7224 */ /* 0x000fe400078e0020 */
[----:B------:R-:W2:Y:S01]  /*3d1b0*/  LDS.128 R20, [R252] ;  /* 0x00000000fc147984 */ /* 0x000ea20000000c00 */
[----:B------:R-:W-:Y:S01]  /*3d1c0*/  IMAD.MOV.U32 R91, RZ, RZ, R34 ;  /* 0x000000ffff5b7224 */ /* 0x000fe200078e0022 */
[----:B------:R-:W-:Y:S06]  /*3d1d0*/  BAR.SYNC.DEFER_BLOCKING 0x0 ;  /* 0x0000000000007b1d */ /* 0x000fec0000010000 */
[----:B------:R1:W-:Y:S02]  /*3d1e0*/  STSM.16.M88.4 [R0], R88 ;  /* 0x0000005800007844 */ /* 0x0003e40000000200 */
[----:B------:R-:W-:Y:S06]  /*3d1f0*/  BAR.SYNC.DEFER_BLOCKING 0x0 ;  /* 0x0000000000007b1d */ /* 0x000fec0000010000 */
[----:B-1----:R-:W3:Y:S04]  /*3d200*/  LDL.LU R88, [R1+0x24] ;  /* 0x0000240001587983 */ /* 0x002ee80000300800 */
[----:B------:R-:W3:Y:S04]  /*3d210*/  LDL.LU R89, [R1+0x2c] ;  /* 0x00002c0001597983 */ /* 0x000ee80000300800 */
[----:B------:R-:W1:Y:S01]  /*3d220*/  LDS.128 R92, [R252] ;  /* 0x00000000fc5c7984 */ /* 0x000e620000000c00 */
[----:B------:R-:W-:Y:S01]  /*3d230*/  MOV R90, R225 ;  /* 0x000000e1005a7202 */ /* 0x000fe20000000f00 */
[----:B------:R-:W-:Y:S01]  /*3d240*/  IMAD.MOV.U32 R91, RZ, RZ, R227 ;  /* 0x000000ffff5b7224 */ /* 0x000fe200078e00e3 */
[----:B------:R-:W-:Y:S01]  /*3d250*/  BAR.SYNC.DEFER_BLOCKING 0x0 ;  /* 0x0000000000007b1d */ /* 0x000fe20000010000 */
[----:B------:R-:W-:Y:S01]  /*3d260*/  IMAD.MOV.U32 R120, RZ, RZ, R193 ;  /* 0x000000ffff787224 */ /* 0x000fe200078e00c1 */
[----:B------:R-:W-:Y:S01]  /*3d270*/  MOV R122, R161 ;  /* 0x000000a1007a7202 */ /* 0x000fe20000000f00 */
[----:B------:R-:W-:-:S02]  /*3d280*/  IMAD.MOV.U32 R121, RZ, RZ, R195 ;  /* 0x000000ffff797224 */ /* 0x000fc400078e00c3 */
[----:B------:R-:W-:Y:S02]  /*3d290*/  IMAD.MOV.U32 R123, RZ, RZ, R163 ;  /* 0x000000ffff7b7224 */ /* 0x000fe400078e00a3 */
[----:B------:R-:W-:Y:S02]  /*3d2a0*/  IMAD.MOV.U32 R124, RZ, RZ, R129 ;  /* 0x000000ffff7c7224 */ /* 0x000fe400078e0081 */
[----:B------:R-:W-:Y:S01]  /*3d2b0*/  IMAD.MOV.U32 R125, RZ, RZ, R131 ;  /* 0x000000ffff7d7224 */ /* 0x000fe200078e0083 */
[----:B------:R-:W-:Y:S01]  /*3d2c0*/  MOV R126, R97 ;  /* 0x00000061007e7202 */ /* 0x000fe20000000f00 */
[----:B------:R-:W-:Y:S02]  /*3d2d0*/  IMAD.MOV.U32 R127, RZ, RZ, R99 ;  /* 0x000000ffff7f7224 */ /* 0x000fe400078e0063 */
[----:B------:R-:W-:Y:S01]  /*3d2e0*/  IMAD.MOV.U32 R64, RZ, RZ, R65 ;  /* 0x000000ffff407224 */ /* 0x000fe200078e0041 */
[----:B------:R-:W-:Y:S01]  /*3d2f0*/  MOV R66, R33 ;  /* 0x0000002100427202 */ /* 0x000fe20000000f00 */
[----:B------:R-:W-:-:S02]  /*3d300*/  IMAD.MOV.U32 R65, RZ, RZ, R67 ;  /* 0x000000ffff417224 */ /* 0x000fc400078e0043 */
[----:B------:R-:W-:Y:S01]  /*3d310*/  IMAD.MOV.U32 R67, RZ, RZ, R35 ;  /* 0x000000ffff437224 */ /* 0x000fe200078e0023 */
[----:B---3--:R-:W-:Y:S01]  /*3d320*/  STSM.16.M88.4 [R0], R88 ;  /* 0x0000005800007844 */ /* 0x008fe20000000200 */
[----:B------:R-:W-:Y:S06]  /*3d330*/  BAR.SYNC.DEFER_BLOCKING 0x0 ;  /* 0x0000000000007b1d */ /* 0x000fec0000010000 */
[----:B------:R-:W3:Y:S02]  /*3d340*/  LDS.128 R88, [R252] ;  /* 0x00000000fc587984 */ /* 0x000ee40000000c00 */
[----:B------:R-:W-:Y:S06]  /*3d350*/  BAR.SYNC.DEFER_BLOCKING 0x0 ;  /* 0x0000000000007b1d */ /* 0x000fec0000010000 */
[----:B------:R-:W-:Y:S02]  /*3d360*/  STSM.16.M88.4 [R0], R120 ;  /* 0x0000007800007844 */ /* 0x000fe40000000200 */
[----:B------:R-:W-:Y:S06]  /*3d370*/  BAR.SYNC.DEFER_BLOCKING 0x0 ;  /* 0x0000000000007b1d */ /* 0x000fec0000010000 */
[----:B------:R-:W3:Y:S02]  /*3d380*/  LDS.128 R128, [R252] ;  /* 0x00000000fc807984 */ /* 0x000ee40000000c00 */
[----:B------:R-:W-:Y:S06]  /*3d390*/  BAR.SYNC.DEFER_BLOCKING 0x0 ;  /* 0x0000000000007b1d */ /* 0x000fec0000010000 */
[----:B------:R-:W-:Y:S02]  /*3d3a0*/  STSM.16.M88.4 [R0], R124 ;  /* 0x0000007c00007844 */ /* 0x000fe40000000200 */
[----:B------:R-:W-:Y:S06]  /*3d3b0*/  BAR.SYNC.DEFER_BLOCKING 0x0 ;  /* 0x0000000000007b1d */ /* 0x000fec0000010000 */
[----:B------:R-:W3:Y:S02]  /*3d3c0*/  LDS.128 R120, [R252] ;  /* 0x00000000fc787984 */ /* 0x000ee40000000c00 */
[----:B------:R-:W-:Y:S06]  /*3d3d0*/  BAR.SYNC.DEFER_BLOCKING 0x0 ;  /* 0x0000000000007b1d */ /* 0x000fec0000010000 */
[----:B------:R4:W-:Y:S02]  /*3d3e0*/  STSM.16.M88.4 [R0], R64 ;  /* 0x0000004000007844 */ /* 0x0009e40000000200 */
[----:B------:R-:W-:Y:S06]  /*3d3f0*/  BAR.SYNC.DEFER_BLOCKING 0x0 ;  /* 0x0000000000007b1d */ /* 0x000fec0000010000 */
[----:B----4-:R-:W4:Y:S04]  /*3d400*/  LDL.LU R64, [R1+0x30] ;  /* 0x0000300001407983 */ /* 0x010f280000300800 */
[----:B------:R-:W4:Y:S04]  /*3d410*/  LDL.LU R65, [R1+0x38] ;  /* 0x0000380001417983 */ /* 0x000f280000300800 */
[----:B------:R-:W3:Y:S01]  /*3d420*/  LDS.128 R124, [R252] ;  /* 0x00000000fc7c7984 */ /* 0x000ee20000000c00 */
[----:B------:R-:W-:-:S02]  /*3d430*/  IMAD.MOV.U32 R66, RZ, RZ, R228 ;  /* 0x000000ffff427224 */ /* 0x000fc400078e00e4 */
[----:B------:R-:W-:Y:S01]  /*3d440*/  IMAD.MOV.U32 R67, RZ, RZ, R230 ;  /* 0x000000ffff437224 */ /* 0x000fe200078e00e6 */
[----:B------:R-:W-:Y:S01]  /*3d450*/  BAR.SYNC.DEFER_BLOCKING 0x0 ;  /* 0x0000000000007b1d */ /* 0x000fe20000010000 */
[----:B------:R-:W-:Y:S01]  /*3d460*/  MOV R32, R196 ;  /* 0x000000c400207202 */ /* 0x000fe20000000f00 */
[----:B------:R-:W-:Y:S02]  /*3d470*/  IMAD.MOV.U32 R33, RZ, RZ, R198 ;  /* 0x000000ffff217224 */ /* 0x000fe400078e00c6 */
[----:B------:R-:W-:Y:S02]  /*3d480*/  IMAD.MOV.U32 R34, RZ, RZ, R164 ;  /* 0x000000ffff227224 */ /* 0x000fe400078e00a4 */
[----:B------:R-:W-:Y:S02]  /*3d490*/  IMAD.MOV.U32 R35, RZ, RZ, R166 ;  /* 0x000000ffff237224 */ /* 0x000fe400078e00a6 */
[----:B------:R-:W-:Y:S02]  /*3d4a0*/  IMAD.MOV.U32 R153, RZ, RZ, R70 ;  /* 0x000000ffff997224 */ /* 0x000fe400078e0046 */
[----:B------:R-:W-:Y:S01]  /*3d4b0*/  IMAD.MOV.U32 R155, RZ, RZ, R38 ;  /* 0x000000ffff9b7224 */ /* 0x000fe200078e0026 */
[----:B----4-:R-:W-:Y:S01]  /*3d4c0*/  STSM.16.M88.4 [R0], R64 ;  /* 0x0000004000007844 */ /* 0x010fe20000000200 */
[----:B------:R-:W-:Y:S06]  /*3d4d0*/  BAR.SYNC.DEFER_BLOCKING 0x0 ;  /* 0x0000000000007b1d */ /* 0x000fec0000010000 */
[----:B------:R-:W4:Y:S02]  /*3d4e0*/  LDS.128 R96, [R252] ;  /* 0x00000000fc607984 */ /* 0x000f240000000c00 */
[----:B------:R-:W-:Y:S06]  /*3d4f0*/  BAR.SYNC.DEFER_BLOCKING 0x0 ;  /* 0x0000000000007b1d */ /* 0x000fec0000010000 */
[----:B------:R2:W-:Y:S02]  /*3d500*/  STSM.16.M88.4 [R0], R32 ;  /* 0x0000002000007844 */ /* 0x0005e40000000200 */
[----:B------:R-:W-:Y:S06]  /*3d510*/  BAR.SYNC.DEFER_BLOCKING 0x0 ;  /* 0x0000000000007b1d */ /* 0x000fec0000010000 */
[----:B------:R-:W4:Y:S01]  /*3d520*/  LDS.128 R64, [R252] ;  /* 0x00000000fc407984 */ /* 0x000f220000000c00 */
[----:B--2---:R-:W-:Y:S01]  /*3d530*/  MOV R32, R132 ;  /* 0x0000008400207202 */ /* 0x004fe20000000f00 */
[----:B------:R-:W-:-:S02]  /*3d540*/  IMAD.MOV.U32 R33, RZ, RZ, R134 ;  /* 0x000000ffff217224 */ /* 0x000fc400078e0086 */
[----:B------:R-:W-:Y:S02]  /*3d550*/  IMAD.MOV.U32 R34, RZ, RZ, R100 ;  /* 0x000000ffff227224 */ /* 0x000fe400078e0064 */
[----:B------:R-:W-:Y:S01]  /*3d560*/  IMAD.MOV.U32 R35, RZ, RZ, R102 ;  /* 0x000000ffff237224 */ /* 0x000fe200078e0066 */
[----:B------:R-:W-:Y:S06]  /*3d570*/  BAR.SYNC.DEFER_BLOCKING 0x0 ;  /* 0x0000000000007b1d */ /* 0x000fec0000010000 */
[----:B------:R-:W-:Y:S02]  /*3d580*/  STSM.16.M88.4 [R0], R32 ;  /* 0x0000002000007844 */ /* 0x000fe40000000200 */
[----:B------:R-:W-:Y:S06]  /*3d590*/  BAR.SYNC.DEFER_BLOCKING 0x0 ;  /* 0x0000000000007b1d */ /* 0x000fec0000010000 */
[----:B------:R-:W2:Y:S02]  /*3d5a0*/  LDS.128 R32, [R252] ;  /* 0x00000000fc207984 */ /* 0x000ea40000000c00 */
        /* <DEDUP_REMOVED lines=13> */
[----:B------:R-:W-:Y:S01]  /*3d680*/  IMAD.MOV.U32 R132, RZ, RZ, R133 ;  /* 0x000000ffff847224 */ /* 0x000fe200078e0085 */
[----:B------:R-:W-:Y:S01]  /*3d690*/  MOV R134, R101 ;  /* 0x0000006500867202 */ /* 0x000fe20000000f00 */
[----:B------:R-:W-:Y:S02]  /*3d6a0*/  IMAD.MOV.U32 R133, RZ, RZ, R135 ;  /* 0x000000ffff857224 */ /* 0x000fe400078e0087 */
        /* <DEDUP_REMOVED lines=30> */
[----:B------:R-:W-:-:S02]  /*3d890*/  IMAD.MOV.U32 R186, RZ, RZ, R40 ;  /* 0x000000ffffba7224 */ /* 0x000fc400078e0028 */
        /* <DEDUP_REMOVED lines=17> */
[----:B------:R1:W-:Y:S04]  /*3d9b0*/  STSM.16.M88.4 [R0], R184 ;  /* 0x000000b800007844 */ /* 0x0003e80000000200 */
[----:B-1----:R-:W3:Y:S04]  /*3d9c0*/  LDL.LU R184, [R1+0x44] ;  /* 0x0000440001b87983 */ /* 0x002ee80000300800 */
[----:B------:R-:W3:Y:S01]  /*3d9d0*/  LDL.LU R185, [R1+0x4c] ;  /* 0x00004c0001b97983 */ /* 0x000ee20000300800 */
[----:B------:R-:W-:-:S03]  /*3d9e0*/  IMAD.MOV.U32 R188, RZ, RZ, R201 ;  /* 0x000000ffffbc7224 */ /* 0x000fc600078e00c9 */
[----:B------:R-:W4:Y:S04]  /*3d9f0*/  LDL.LU R200, [R1+0x50] ;  /* 0x0000500001c87983 */ /* 0x000f280000300800 */
[----:B------:R-:W4:Y:S01]  /*3da00*/  LDL.LU R201, [R1+0x58] ;  /* 0x0000580001c97983 */ /* 0x000f220000300800 */
[----:B------:R-:W-:Y:S01]  /*3da10*/  MOV R190, R169 ;  /* 0x000000a900be7202 */ /* 0x000fe20000000f00 */
[----:B------:R-:W-:Y:S01]  /*3da20*/  IMAD.MOV.U32 R191, RZ, RZ, R171 ;  /* 0x000000ffffbf7224 */ /* 0x000fe200078e00ab */
[----:B------:R-:W-:Y:S01]  /*3da30*/  BAR.SYNC.DEFER_BLOCKING 0x0 ;  /* 0x0000000000007b1d */ /* 0x000fe20000010000 */
[----:B------:R-:W-:Y:S01]  /*3da40*/  MOV R186, R233 ;  /* 0x000000e900ba7202 */ /* 0x000fe20000000f00 */
[----:B------:R-:W-:-:S04]  /*3da50*/  IMAD.MOV.U32 R187, RZ, RZ, R235 ;  /* 0x000000ffffbb7224 */ /* 0x000fc800078e00eb */
[----:B------:R-:W1:Y:S02]  /*3da60*/  LDS.128 R168, [R252] ;  /* 0x00000000fca87984 */ /* 0x000e640000000c00 */
[----:B------:R-:W-:Y:S01]  /*3da70*/  BAR.SYNC.DEFER_BLOCKING 0x0 ;  /* 0x0000000000007b1d */ /* 0x000fe20000010000 */
        /* <DEDUP_REMOVED lines=8> */
[----:B------:R-:W-:Y:S02]  /*3db00*/  IMAD.MOV.U32 R75, RZ, RZ, R43 ;  /* 0x000000ffff4b7224 */ /* 0x000fe400078e002b */
[----:B------:R-:W-:Y:S02]  /*3db10*/  IMAD.MOV.U32 R202, RZ, RZ, R236 ;  /* 0x000000ffffca7224 */ /* 0x000fe400078e00ec */
[----:B------:R-:W-:Y:S01]  /*3db20*/  IMAD.MOV.U32 R203, RZ, RZ, R238 ;  /* 0x000000ffffcb7224 */ /* 0x000fe200078e00ee */
[----:B------:R-:W-:Y:S01]  /*3db30*/  MOV R40, R204 ;  /* 0x000000cc00287202 */ /* 0x000fe20000000f00 */
[----:B---3--:R-:W-:Y:S01]  /*3db40*/  STSM.16.M88.4 [R0], R184 ;  /* 0x000000b800007844 */ /* 0x008fe20000000200 */
[----:B------:R-:W-:Y:S01]  /*3db50*/  BAR.SYNC.DEFER_BLOCKING 0x0 ;  /* 0x0000000000007b1d */ /* 0x000fe20000010000 */
[----:B------:R-:W-:Y:S02]  /*3db60*/  IMAD.MOV.U32 R41, RZ, RZ, R206 ;  /* 0x000000ffff297224 */ /* 0x000fe400078e00ce */
[----:B------:R-:W-:-:S02]  /*3db70*/  IMAD.MOV.U32 R42, RZ, RZ, R172 ;  /* 0x000000ffff2a7224 */ /* 0x000fc400078e00ac */
[----:B------:R-:W-:Y:S01]  /*3db80*/  IMAD.MOV.U32 R43, RZ, RZ, R174 ;  /* 0x000000ffff2b7224 */ /* 0x000fe200078e00ae */
[----:B------:R-:W-:Y:S01]  /*3db90*/  MOV R196, R76 ;  /* 0x0000004c00c47202 */ /* 0x000fe20000000f00 */
[----:B------:R-:W-:Y:S01]  /*3dba0*/  IMAD.MOV.U32 R197, RZ, RZ, R78 ;  /* 0x000000ffffc57224 */ /* 0x000fe200078e004e */
[----:B------:R-:W3:Y:S04]  /*3dbb0*/  LDL.LU R236, [R1+0x124c] ;  /* 0x00124c0001ec7983 */ /* 0x000ee80000300800 */
[----:B------:R-:W1:Y:S01]  /*3dbc0*/  LDS.128 R184, [R252] ;  /* 0x00000000fcb87984 */ /* 0x000e620000000c00 */
[----:B------:R-:W-:Y:S06]  /*3dbd0*/  BAR.SYNC.DEFER_BLOCKING 0x0 ;  /* 0x0000000000007b1d */ /* 0x000fec0000010000 */
[----:B------:R-:W-:Y:S02]  /*3dbe0*/  STSM.16.M88.4 [R0], R188 ;  /* 0x000000bc00007844 */ /* 0x000fe40000000200 */
[----:B------:R-:W-:Y:S06]  /*3dbf0*/  BAR.SYNC.DEFER_BLOCKING 0x0 ;  /* 0x0000000000007b1d */ /* 0x000fec0000010000 */
[----:B------:R-:W1:Y:S02]  /*3dc00*/  LDS.128 R192, [R252] ;  /* 0x00000000fcc07984 */ /* 0x000e640000000c00 */
[----:B------:R-:W-:Y:S06]  /*3dc10*/  BAR.SYNC.DEFER_BLOCKING 0x0 ;  /* 0x0000000000007b1d */ /* 0x000fec0000010000 */
[----:B------:R-:W-:Y:S02]  /*3dc20*/  STSM.16.M88.4 [R0], R136 ;  /* 0x0000008800007844 */ /* 0x000fe40000000200 */
[----:B------:R-:W-:Y:S06]  /*3dc30*/  BAR.SYNC.DEFER_BLOCKING 0x0 ;  /* 0x0000000000007b1d */ /* 0x000fec0000010000 */
[----:B------:R-:W1:Y:S02]  /*3dc40*/  LDS.128 R136, [R252] ;  /* 0x00000000fc887984 */ /* 0x000e640000000c00 */
[----:B------:R-:W-:Y:S06]  /*3dc50*/  BAR.SYNC.DEFER_BLOCKING 0x0 ;  /* 0x0000000000007b1d */ /* 0x000fec0000010000 */
[----:B------:R2:W-:Y:S02]  /*3dc60*/  STSM.16.M88.4 [R0], R72 ;  /* 0x0000004800007844 */ /* 0x0005e40000000200 */
[----:B------:R-:W-:Y:S06]  /*3dc70*/  BAR.SYNC.DEFER_BLOCKING 0x0 ;  /* 0x0000000000007b1d */ /* 0x000fec0000010000 */
[----:B------:R-:W1:Y:S02]  /*3dc80*/  LDS.128 R188, [R252] ;  /* 0x00000000fcbc7984 */ /* 0x000e640000000c00 */
[----:B------:R-:W-:Y:S06]  /*3dc90*/  BAR.SYNC.DEFER_BLOCKING 0x0 ;  /* 0x0000000000007b1d */ /* 0x000fec0000010000 */
[----:B----4-:R-:W-:Y:S02]  /*3dca0*/  STSM.16.M88.4 [R0], R200 ;  /* 0x000000c800007844 */ /* 0x010fe40000000200 */
[----:B------:R-:W-:Y:S06]  /*3dcb0*/  BAR.SYNC.DEFER_BLOCKING 0x0 ;  /* 0x0000000000007b1d */ /* 0x000fec0000010000 */
[----:B------:R-:W4:Y:S02]  /*3dcc0*/  LDS.128 R104, [R252] ;  /* 0x00000000fc687984 */ /* 0x000f240000000c00 */
        /* <DEDUP_REMOVED lines=11> */
[----:B------:R-:W-:-:S02]  /*3dd80*/  IMAD.MOV.U32 R198, RZ, RZ, R44 ;  /* 0x000000ffffc67224 */ /* 0x000fc400078e002c */
[----:B------:R-:W-:-:S03]  /*3dd90*/  IMAD.MOV.U32 R199, RZ, RZ, R46 ;  /* 0x000000ffffc77224 */ /* 0x000fc600078e002e */
[----:B------:R-:W2:Y:S02]  /*3dda0*/  LDS.128 R72, [R252] ;  /* 0x00000000fc487984 */ /* 0x000ea40000000c00 */
[----:B------:R-:W-:Y:S06]  /*3ddb0*/  BAR.SYNC.DEFER_BLOCKING 0x0 ;  /* 0x0000000000007b1d */ /* 0x000fec0000010000 */
[----:B------:R1:W-:Y:S04]  /*3ddc0*/  STSM.16.M88.4 [R0], R196 ;  /* 0x000000c400007844 */ /* 0x0003e80000000200 */
[----:B-1----:R-:W4:Y:S04]  /*3ddd0*/  LDL.LU R196, [R1+0x54] ;  /* 0x0000540001c47983 */ /* 0x002f280000300800 */
[----:B------:R-:W4:Y:S01]  /*3dde0*/  LDL.LU R197, [R1+0x5c] ;  /* 0x00005c0001c57983 */ /* 0x000f220000300800 */
[----:B------:R-:W-:-:S03]  /*3ddf0*/  IMAD.MOV.U32 R200, RZ, RZ, R205 ;  /* 0x000000ffffc87224 */ /* 0x000fc600078e00cd */
[----:B------:R-:W2:Y:S04]  /*3de00*/  LDL.LU R204, [R1+0x60] ;  /* 0x0000600001cc7983 */ /* 0x000ea80000300800 */
[----:B------:R-:W2:Y:S01]  /*3de10*/  LDL.LU R205, [R1+0x68] ;  /* 0x0000680001cd7983 */ /* 0x000ea20000300800 */
        /* <DEDUP_REMOVED lines=11> */
[----:B------:R-:W-:Y:S01]  /*3ded0*/  IMAD.MOV.U32 R207, RZ, RZ, R242 ;  /* 0x000000ffffcf7224 */ /* 0x000fe200078e00f2 */
[----:B------:R-:W-:Y:S01]  /*3dee0*/  MOV R220, R208 ;  /* 0x000000d000dc7202 */ /* 0x000fe20000000f00 */
[----:B------:R-:W-:-:S02]  /*3def0*/  IMAD.MOV.U32 R221, RZ, RZ, R210 ;  /* 0x000000ffffdd7224 */ /* 0x000fc400078e00d2 */
[----:B------:R-:W-:Y:S02]  /*3df00*/  IMAD.MOV.U32 R222, RZ, RZ, R176 ;  /* 0x000000ffffde7224 */ /* 0x000fe400078e00b0 */
[----:B------:R-:W-:Y:S01]  /*3df10*/  IMAD.MOV.U32 R223, RZ, RZ, R178 ;  /* 0x000000ffffdf7224 */ /* 0x000fe200078e00b2 */
[----:B----4-:R-:W-:Y:S01]  /*3df20*/  STSM.16.M88.4 [R0], R196 ;  /* 0x000000c400007844 */ /* 0x010fe20000000200 */
[----:B------:R-:W-:Y:S06]  /*3df30*/  BAR.SYNC.DEFER_BLOCKING 0x0 ;  /* 0x0000000000007b1d */ /* 0x000fec0000010000 */
[----:B------:R-:W4:Y:S02]  /*3df40*/  LDS.128 R196, [R252] ;  /* 0x00000000fcc47984 */ /* 0x000f240000000c00 */
[----:B------:R-:W-:Y:S06]  /*3df50*/  BAR.SYNC.DEFER_BLOCKING 0x0 ;  /* 0x0000000000007b1d */ /* 0x000fec0000010000 */
[----:B------:R1:W-:Y:S02]  /*3df60*/  STSM.16.M88.4 [R0], R200 ;  /* 0x000000c800007844 */ /* 0x0003e40000000200 */
[----:B-1----:R-:W-:-:S02]  /*3df70*/  IMAD.MOV.U32 R200, RZ, RZ, R141 ;  /* 0x000000ffffc87224 */ /* 0x002fc400078e008d */
[----:B------:R-:W-:Y:S01]  /*3df80*/  IMAD.MOV.U32 R201, RZ, RZ, R143 ;  /* 0x000000ffffc97224 */ /* 0x000fe200078e008f */
[----:B------:R-:W-:Y:S01]  /*3df90*/  BAR.SYNC.DEFER_BLOCKING 0x0 ;  /* 0x0000000000007b1d */ /* 0x000fe20000010000 */
[----:B------:R-:W-:Y:S01]  /*3dfa0*/  MOV R202, R109 ;  /* 0x0000006d00ca7202 */ /* 0x000fe20000000f00 */
[----:B------:R-:W-:-:S04]  /*3dfb0*/  IMAD.MOV.U32 R203, RZ, RZ, R111 ;  /* 0x000000ffffcb7224 */ /* 0x000fc800078e006f */
[----:B------:R-:W1:Y:S02]  /*3dfc0*/  LDS.128 R140, [R252] ;  /* 0x00000000fc8c7984 */ /* 0x000e640000000c00 */
[----:B------:R-:W-:Y:S06]  /*3dfd0*/  BAR.SYNC.DEFER_BLOCKING 0x0 ;  /* 0x0000000000007b1d */ /* 0x000fec0000010000 */
[----:B------:R3:W-:Y:S01]  /*3dfe0*/  STSM.16.M88.4 [R0], R200 ;  /* 0x000000c800007844 */ /* 0x0007e20000000200 */
[----:B------:R-:W-:Y:S01]  /*3dff0*/  IMAD.MOV.U32 R109, RZ, RZ, R79 ;  /* 0x000000ffff6d7224 */ /* 0x000fe200078e004f */
[----:B------:R-:W-:Y:S01]  /*3e000*/  BAR.SYNC.DEFER_BLOCKING 0x0 ;  /* 0x0000000000007b1d */ /* 0x000fe20000010000 */
[----:B------:R-:W-:-:S05]  /*3e010*/  IMAD.MOV.U32 R111, RZ, RZ, R47 ;  /* 0x000000ffff6f7224 */ /* 0x000fca00078e002f */
[----:B------:R-:W1:Y:S02]  /*3e020*/  LDS.128 R76, [R252] ;  /* 0x00000000fc4c7984 */ /* 0x000e640000000c00 */
[----:B------:R-:W-:Y:S06]  /*3e030*/  BAR.SYNC.DEFER_BLOCKING 0x0 ;  /* 0x0000000000007b1d */ /* 0x000fec0000010000 */
[----:B------:R-:W-:Y:S02]  /*3e040*/  STSM.16.M88.4 [R0], R108 ;  /* 0x0000006c00007844 */ /* 0x000fe40000000200 */
[----:B------:R-:W-:Y:S06]  /*3e050*/  BAR.SYNC.DEFER_BLOCKING 0x0 ;  /* 0x0000000000007b1d */ /* 0x000fec0000010000 */
[----:B------:R-:W1:Y:S02]  /*3e060*/  LDS.128 R108, [R252] ;  /* 0x00000000fc6c7984 */ /* 0x000e640000000c00 */
[----:B------:R-:W-:Y:S06]  /*3e070*/  BAR.SYNC.DEFER_BLOCKING 0x0 ;  /* 0x0000000000007b1d */ /* 0x000fec0000010000 */
[----:B--2---:R-:W-:Y:S02]  /*3e080*/  STSM.16.M88.4 [R0], R204 ;  /* 0x000000cc00007844 */ /* 0x004fe40000000200 */
[----:B------:R-:W-:Y:S06]  /*3e090*/  BAR.SYNC.DEFER_BLOCKING 0x0 ;  /* 0x0000000000007b1d */ /* 0x000fec0000010000 */
[----:B------:R-:W2:Y:S02]  /*3e0a0*/  LDS.128 R44, [R252] ;  /* 0x00000000fc2c7984 */ /* 0x000ea40000000c00 */
[----:B------:R-:W-:Y:S06]  /*3e0b0*/  BAR.SYNC.DEFER_BLOCKING 0x0 ;  /* 0x0000000000007b1d */ /* 0x000fec0000010000 */
[----:B------:R-:W-:Y:S02]  /*3e0c0*/  STSM.16.M88.4 [R0], R220 ;  /* 0x000000dc00007844 */ /* 0x000fe40000000200 */
[----:B------:R-:W-:Y:S01]  /*3e0d0*/  BAR.SYNC.DEFER_BLOCKING 0x0 ;  /* 0x0000000000007b1d */ /* 0x000fe20000010000 */
[----:B------:R-:W-:-:S02]  /*3e0e0*/  IMAD.MOV.U32 R217, RZ, RZ, R146 ;  /* 0x000000ffffd97224 */ /* 0x000fc400078e0092 */
[----:B------:R-:W-:-:S03]  /*3e0f0*/  IMAD.MOV.U32 R219, RZ, RZ, R114 ;  /* 0x000000ffffdb7224 */ /* 0x000fc600078e0072 */
[----:B------:R-:W2:Y:S02]  /*3e100*/  LDS.128 R204, [R252] ;  /* 0x00000000fccc7984 */ /* 0x000ea40000000c00 */
[----:B------:R-:W-:Y:S06]  /*3e110*/  BAR.SYNC.DEFER_BLOCKING 0x0 ;  /* 0x0000000000007b1d */ /* 0x000fec0000010000 */
[----:B------:R-:W-:Y:S02]  /*3e120*/  STSM.16.M88.4 [R0], R216 ;  /* 0x000000d800007844 */ /* 0x000fe40000000200 */
[----:B------:R-:W-:Y:S01]  /*3e130*/  BAR.SYNC.DEFER_BLOCKING 0x0 ;  /* 0x0000000000007b1d */ /* 0x000fe20000010000 */
[----:B---3--:R-:W-:Y:S01]  /*3e140*/  MOV R200, R80 ;  /* 0x0000005000c87202 */ /* 0x008fe20000000f00 */
[----:B------:R-:W-:-:S02]  /*3e150*/  IMAD.MOV.U32 R201, RZ, RZ, R82 ;  /* 0x000000ffffc97224 */ /* 0x000fc400078e0052 */
[----:B------:R-:W-:Y:S02]  /*3e160*/  IMAD.MOV.U32 R202, RZ, RZ, R48 ;  /* 0x000000ffffca7224 */ /* 0x000fe400078e0030 */
[----:B------:R-:W3:Y:S01]  /*3e170*/  LDS.128 R216, [R252] ;  /* 0x00000000fcd87984 */ /* 0x000ee20000000c00 */
[----:B------:R-:W-:Y:S01]  /*3e180*/  IMAD.MOV.U32 R203, RZ, RZ, R50 ;  /* 0x000000ffffcb7224 */ /* 0x000fe200078e0032 */
[----:B------:R-:W-:Y:S06]  /*3e190*/  BAR.SYNC.DEFER_BLOCKING 0x0 ;  /* 0x0000000000007b1d */ /* 0x000fec0000010000 */
[----:B------:R4:W-:Y:S04]  /*3e1a0*/  STSM.16.M88.4 [R0], R200 ;  /* 0x000000c800007844 */ /* 0x0009e80000000200 */
[----:B----4-:R-:W4:Y:S04]  /*3e1b0*/  LDL.LU R200, [R1+0x64] ;  /* 0x0000640001c87983 */ /* 0x010f280000300800 */
[----:B------:R-:W4:Y:S04]  /*3e1c0*/  LDL.LU R201, [R1+0x6c] ;  /* 0x00006c0001c97983 */ /* 0x000f280000300800 */
[----:B------:R-:W2:Y:S04]  /*3e1d0*/  LDL.LU R228, [R1+0x70] ;  /* 0x0000700001e47983 */ /* 0x000ea80000300800 */
[----:B------:R-:W2:Y:S01]  /*3e1e0*/  LDL.LU R229, [R1+0x78] ;  /* 0x0000780001e57983 */ /* 0x000ea20000300800 */
[----:B------:R-:W-:Y:S01]  /*3e1f0*/  IMAD.MOV.U32 R208, RZ, RZ, R209 ;  /* 0x000000ffffd07224 */ /* 0x000fe200078e00d1 */
[----:B------:R-:W-:Y:S01]  /*3e200*/  MOV R210, R177 ;  /* 0x000000b100d27202 */ /* 0x000fe20000000f00 */
[----:B------:R-:W-:-:S02]  /*3e210*/  IMAD.MOV.U32 R209, RZ, RZ, R211 ;  /* 0x000000ffffd17224 */ /* 0x000fc400078e00d3 */
[----:B------:R-:W-:Y:S01]  /*3e220*/  IMAD.MOV.U32 R211, RZ, RZ, R179 ;  /* 0x000000ffffd37224 */ /* 0x000fe200078e00b3 */
[----:B------:R-:W-:Y:S01]  /*3e230*/  BAR.SYNC.DEFER_BLOCKING 0x0 ;  /* 0x0000000000007b1d */ /* 0x000fe20000010000 */
[----:B------:R-:W-:Y:S01]  /*3e240*/  MOV R202, R241 ;  /* 0x000000f100ca7202 */ /* 0x000fe20000000f00 */
[----:B------:R-:W-:-:S04]  /*3e250*/  IMAD.MOV.U32 R203, RZ, RZ, R243 ;  /* 0x000000ffffcb7224 */ /* 0x000fc800078e00f3 */
[----:B------:R-:W3:Y:S02]  /*3e260*/  LDS.128 R176, [R252] ;  /* 0x00000000fcb07984 */ /* 0x000ee40000000c00 */
[----:B------:R-:W-:Y:S01]  /*3e270*/  BAR.SYNC.DEFER_BLOCKING 0x0 ;  /* 0x0000000000007b1d */ /* 0x000fe20000010000 */
        /* <DEDUP_REMOVED lines=10> */
[----:B----4-:R-:W-:Y:S01]  /*3e320*/  STSM.16.M88.4 [R0], R200 ;  /* 0x000000c800007844 */ /* 0x010fe20000000200 */
[----:B------:R-:W-:Y:S06]  /*3e330*/  BAR.SYNC.DEFER_BLOCKING 0x0 ;  /* 0x0000000000007b1d */ /* 0x000fec0000010000 */
[----:B------:R-:W4:Y:S02]  /*3e340*/  LDS.128 R200, [R252] ;  /* 0x00000000fcc87984 */ /* 0x000f240000000c00 */
[----:B------:R-:W-:Y:S06]  /*3e350*/  BAR.SYNC.DEFER_BLOCKING 0x0 ;  /* 0x0000000000007b1d */ /* 0x000fec0000010000 */
[----:B------:R-:W-:Y:S02]  /*3e360*/  STSM.16.M88.4 [R0], R208 ;  /* 0x000000d000007844 */ /* 0x000fe40000000200 */
        /* <DEDUP_REMOVED lines=11> */
[----:B--2---:R2:W-:Y:S02]  /*3e420*/  STSM.16.M88.4 [R0], R228 ;  /* 0x000000e400007844 */ /* 0x0045e40000000200 */
[----:B------:R-:W-:Y:S01]  /*3e430*/  BAR.SYNC.DEFER_BLOCKING 0x0 ;  /* 0x0000000000007b1d */ /* 0x000fe20000010000 */
        /* <DEDUP_REMOVED lines=9> */
[----:B------:R-:W-:Y:S01]  /*3e4d0*/  IMAD.MOV.U32 R221, RZ, RZ, R86 ;  /* 0x000000ffffdd7224 */ /* 0x000fe200078e0056 */
[----:B--2---:R-:W2:Y:S01]  /*3e4e0*/  LDC R228, c[0x0][0x244] ;  /* 0x00009100ffe47b82 */ /* 0x004ea20000000800 */
[----:B------:R-:W4:Y:S07]  /*3e4f0*/  LDS.128 R80, [R252] ;  /* 0x00000000fc507984 */ /* 0x000f2e0000000c00 */
[----:B------:R-:W-:Y:S06]  /*3e500*/  BAR.SYNC.DEFER_BLOCKING 0x0 ;  /* 0x0000000000007b1d */ /* 0x000fec0000010000 */
[----:B------:R-:W-:Y:S02]  /*3e510*/  STSM.16.M88.4 [R0], R48 ;  /* 0x0000003000007844 */ /* 0x000fe40000000200 */
[----:B------:R-:W-:Y:S06]  /*3e520*/  BAR.SYNC.DEFER_BLOCKING 0x0 ;  /* 0x0000000000007b1d */ /* 0x000fec0000010000 */
[----:B------:R-:W4:Y:S02]  /*3e530*/  LDS.128 R48, [R252] ;  /* 0x00000000fc307984 */ /* 0x000f240000000c00 */
[----:B------:R-:W-:Y:S06]  /*3e540*/  BAR.SYNC.DEFER_BLOCKING 0x0 ;  /* 0x0000000000007b1d */ /* 0x000fec0000010000 */
[----:B------:R-:W-:Y:S02]  /*3e550*/  STSM.16.M88.4 [R0], R224 ;  /* 0x000000e000007844 */ /* 0x000fe40000000200 */
[----:B------:R-:W-:Y:S01]  /*3e560*/  BAR.SYNC.DEFER_BLOCKING 0x0 ;  /* 0x0000000000007b1d */ /* 0x000fe20000010000 */
[----:B------:R-:W-:-:S02]  /*3e570*/  IMAD.MOV.U32 R222, RZ, RZ, R52 ;  /* 0x000000ffffde7224 */ /* 0x000fc400078e0034 */
[----:B------:R-:W-:-:S03]  /*3e580*/  IMAD.MOV.U32 R223, RZ, RZ, R54 ;  /* 0x000000ffffdf7224 */ /* 0x000fc600078e0036 */
[----:B------:R-:W4:Y:S02]  /*3e590*/  LDS.128 R224, [R252] ;  /* 0x00000000fce07984 */ /* 0x000f240000000c00 */
[----:B------:R-:W-:Y:S06]  /*3e5a0*/  BAR.SYNC.DEFER_BLOCKING 0x0 ;  /* 0x0000000000007b1d */ /* 0x000fec0000010000 */
[----:B------:R1:W-:Y:S04]  /*3e5b0*/  STSM.16.M88.4 [R0], R220 ;  /* 0x000000dc00007844 */ /* 0x0003e80000000200 */
[----:B-1----:R-:W3:Y:S04]  /*3e5c0*/  LDL.LU R220, [R1+0x74] ;  /* 0x0000740001dc7983 */ /* 0x002ee80000300800 */
[----:B------:R-:W3:Y:S01]  /*3e5d0*/  LDL.LU R221, [R1+0x7c] ;  /* 0x00007c0001dd7983 */ /* 0x000ee20000300800 */
[----:B------:R-:W-:Y:S01]  /*3e5e0*/  MOV R212, R213 ;  /* 0x000000d500d47202 */ /* 0x000fe20000000f00 */
[----:B------:R-:W-:-:S02]  /*3e5f0*/  IMAD.MOV.U32 R213, RZ, RZ, R215 ;  /* 0x000000ffffd57224 */ /* 0x000fc400078e00d7 */
[----:B------:R-:W-:Y:S01]  /*3e600*/  IMAD.MOV.U32 R214, RZ, RZ, R181 ;  /* 0x000000ffffd67224 */ /* 0x000fe200078e00b5 */
[----:B------:R-:W-:Y:S01]  /*3e610*/  MOV R148, R149 ;  /* 0x0000009500947202 */ /* 0x000fe20000000f00 */
[----:B------:R-:W-:Y:S01]  /*3e620*/  IMAD.MOV.U32 R215, RZ, RZ, R183 ;  /* 0x000000ffffd77224 */ /* 0x000fe200078e00b7 */
[----:B------:R-:W-:Y:S01]  /*3e630*/  BAR.SYNC.DEFER_BLOCKING 0x0 ;  /* 0x0000000000007b1d */ /* 0x000fe20000010000 */
[----:B------:R-:W-:Y:S02]  /*3e640*/  IMAD.MOV.U32 R222, RZ, RZ, R245 ;  /* 0x000000ffffde7224 */ /* 0x000fe400078e00f5 */
[----:B------:R-:W-:Y:S02]  /*3e650*/  IMAD.MOV.U32 R223, RZ, RZ, R247 ;  /* 0x000000ffffdf7224 */ /* 0x000fe400078e00f7 */
[----:B------:R-:W-:Y:S02]  /*3e660*/  IMAD.MOV.U32 R150, RZ, RZ, R117 ;  /* 0x000000ffff967224 */ /* 0x000fe400078e0075 */
[----:B------:R-:W-:Y:S01]  /*3e670*/  IMAD.MOV.U32 R84, RZ, RZ, R85 ;  /* 0x000000ffff547224 */ /* 0x000fe200078e0055 */
[----:B------:R-:W-:Y:S01]  /*3e680*/  MOV R86, R53 ;  /* 0x0000003500567202 */ /* 0x000fe20000000f00 */
[----:B------:R-:W-:Y:S01]  /*3e690*/  IMAD.MOV.U32 R233, RZ, RZ, R2 ;  /* 0x000000ffffe97224 */ /* 0x000fe200078e0002 */
[----:B------:R-:W-:Y:S01]  /*3e6a0*/  MOV R235, R3 ;  /* 0x0000000300eb7202 */ /* 0x000fe20000000f00 */
[----:B------:R-:W4:Y:S04]  /*3e6b0*/  LDL.LU R237, [R1+0xf0] ;  /* 0x0000f00001ed7983 */ /* 0x000f280000300800 */
[----:B------:R-:W1:Y:S01]  /*3e6c0*/  LDS.128 R180, [R252] ;  /* 0x00000000fcb47984 */ /* 0x000e620000000c00 */
[----:B------:R-:W-:Y:S01]  /*3e6d0*/  BAR.SYNC.DEFER_BLOCKING 0x0 ;  /* 0x0000000000007b1d */ /* 0x000fe20000010000 */
[----:B------:R-:W-:-:S02]  /*3e6e0*/  IMAD.MOV.U32 R149, RZ, RZ, R151 ;  /* 0x000000ffff957224 */ /* 0x000fc400078e0097 */
[----:B------:R-:W-:Y:S02]  /*3e6f0*/  IMAD.MOV.U32 R151, RZ, RZ, R119 ;  /* 0x000000ffff977224 */ /* 0x000fe400078e0077 */
[----:B------:R-:W-:Y:S02]  /*3e700*/  IMAD.MOV.U32 R85, RZ, RZ, R87 ;  /* 0x000000ffff557224 */ /* 0x000fe400078e0057 */
[----:B------:R-:W-:Y:S01]  /*3e710*/  IMAD.MOV.U32 R87, RZ, RZ, R55 ;  /* 0x000000ffff577224 */ /* 0x000fe200078e0037 */
[C---:B------:R-:W-:Y:S01]  /*3e720*/  ISETP.GE.AND P3, PT, R7.reuse, R236, PT ;  /* 0x000000ec0700720c */ /* 0x040fe20003f66270 */
[----:B--2---:R-:W-:Y:S01]  /*3e730*/  IMAD R3, R16, R228, RZ ;  /* 0x000000e410037224 */ /* 0x004fe200078e02ff */
[----:B------:R-:W-:Y:S01]  /*3e740*/  ISETP.LT.AND P0, PT, R7, UR31, !P0 ;  /* 0x0000001f07007c0c */ /* 0x000fe2000c701270 */
[----:B------:R-:W2:Y:S03]  /*3e750*/  LDL.LU R232, [R1+0xe0] ;  /* 0x0000e00001e87983 */ /* 0x000ea60000300800 */
[----:B------:R-:W-:Y:S01]  /*3e760*/  LEA R5, R228, R3, 0x7 ;  /* 0x00000003e4057211 */ /* 0x000fe200078e38ff */
[----:B------:R-:W2:Y:S01]  /*3e770*/  LDL.LU R238, [R1+0xd0] ;  /* 0x0000d00001ee7983 */ /* 0x000ea20000300800 */
[----:B------:R-:W-:-:S02]  /*3e780*/  LEA R2, P5, R3, UR6, 0x2 ;  /* 0x0000000603027c11 */ /* 0x000fc4000f8a10ff */
[----:B------:R-:W-:Y:S02]  /*3e790*/  LEA R4, P4, R5, UR6, 0x2 ;  /* 0x0000000605047c11 */ /* 0x000fe4000f8810ff */
[----:B------:R-:W-:Y:S01]  /*3e7a0*/  ISETP.LT.AND P6, PT, R19, UR4, !P3 ;  /* 0x0000000413007c0c */ /* 0x000fe2000dfc1270 */
[----:B------:R-:W-:Y:S01]  /*3e7b0*/  IMAD R6, R228, 0x80, R5 ;  /* 0x00000080e4067824 */ /* 0x000fe200078e0205 */
[----:B------:R-:W-:Y:S01]  /*3e7c0*/  LEA.HI.X.SX32 R3, R3, UR7, 0x2, P5 ;  /* 0x0000000703037c11 */ /* 0x000fe2000a8f16ff */
[----:B------:R-:W-:Y:S01]  /*3e7d0*/  ULDC UR4, c[0x0][0x228] ;  /* 0x00008a0000047ab9 */ /* 0x000fe20000000800 */
[----:B------:R-:W-:Y:S01]  /*3e7e0*/  LEA.HI.X.SX32 R5, R5, UR7, 0x2, P4 ;  /* 0x0000000705057c11 */ /* 0x000fe2000a0f16ff */
[----:B---3--:R-:W-:Y:S01]  /*3e7f0*/  STSM.16.M88.4 [R0], R220 ;  /* 0x000000dc00007844 */ /* 0x008fe20000000200 */
[----:B------:R-:W-:Y:S06]  /*3e800*/  BAR.SYNC.DEFER_BLOCKING 0x0 ;  /* 0x0000000000007b1d */ /* 0x000fec0000010000 */
[----:B------:R-:W3:Y:S02]  /*3e810*/  LDS.128 R220, [R252] ;  /* 0x00000000fcdc7984 */ /* 0x000ee40000000c00 */
[----:B------:R-:W-:Y:S06]  /*3e820*/  BAR.SYNC.DEFER_BLOCKING 0x0 ;  /* 0x0000000000007b1d */ /* 0x000fec0000010000 */
[----:B------:R1:W-:Y:S02]  /*3e830*/  STSM.16.M88.4 [R0], R212 ;  /* 0x000000d400007844 */ /* 0x0003e40000000200 */
[----:B------:R-:W-:Y:S06]  /*3e840*/  BAR.SYNC.DEFER_BLOCKING 0x0 ;  /* 0x0000000000007b1d */ /* 0x000fec0000010000 */
[----:B------:R-:W3:Y:S02]  /*3e850*/  LDS.128 R116, [R252] ;  /* 0x00000000fc747984 */ /* 0x000ee40000000c00 */
[----:B------:R-:W-:Y:S06]  /*3e860*/  BAR.SYNC.DEFER_BLOCKING 0x0 ;  /* 0x0000000000007b1d */ /* 0x000fec0000010000 */
[----:B------:R4:W-:Y:S02]  /*3e870*/  STSM.16.M88.4 [R0], R148 ;  /* 0x0000009400007844 */ /* 0x0009e40000000200 */
[----:B------:R-:W-:Y:S06]  /*3e880*/  BAR.SYNC.DEFER_BLOCKING 0x0 ;  /* 0x0000000000007b1d */ /* 0x000fec0000010000 */
[----:B------:R-:W3:Y:S02]  /*3e890*/  LDS.128 R52, [R252] ;  /* 0x00000000fc347984 */ /* 0x000ee40000000c00 */
[----:B------:R-:W-:Y:S01]  /*3e8a0*/  BAR.SYNC.DEFER_BLOCKING 0x0 ;  /* 0x0000000000007b1d */ /* 0x000fe20000010000 */
[----:B-1----:R-:W-:-:S05]  /*3e8b0*/  IMAD R214, R7, UR28, RZ ;  /* 0x0000001c07d67c24 */ /* 0x002fca000f8e02ff */
[----:B------:R-:W-:Y:S01]  /*3e8c0*/  STSM.16.M88.4 [R0], R84 ;  /* 0x0000005400007844 */ /* 0x000fe20000000200 */
[C---:B----4-:R-:W-:Y:S01]  /*3e8d0*/  IMAD.WIDE R150, R214.reuse, 0x4, R2 ;  /* 0x00000004d6967825 */ /* 0x050fe200078e0202 */
[----:B------:R-:W-:Y:S03]  /*3e8e0*/  BAR.SYNC.DEFER_BLOCKING 0x0 ;  /* 0x0000000000007b1d */ /* 0x000fe60000010000 */
[----:B------:R-:W-:-:S03]  /*3e8f0*/  IMAD.WIDE R148, R214, 0x4, R4 ;  /* 0x00000004d6947825 */ /* 0x000fc600078e0204 */
[----:B------:R1:W-:Y:S04]  /*3e900*/  @P0 STG.E desc[UR8][R150.64], R18 ;  /* 0x0000001296000986 */ /* 0x0003e8000c101908 */
[----:B------:R4:W-:Y:S04]  /*3e910*/  @P6 STG.E desc[UR8][R148.64], R17 ;  /* 0x0000001194006986 */ /* 0x0009e8000c101908 */
[----:B-1----:R-:W2:Y:S04]  /*3e920*/  LDL.LU R18, [R1+0x175c] ;  /* 0x00175c0001127983 */ /* 0x002ea80000300800 */
[----:B------:R-:W3:Y:S04]  /*3e930*/  LDL.LU R234, [R1+0xc0] ;  /* 0x0000c00001ea7983 */ /* 0x000ee80000300800 */
[----:B----4-:R-:W4:Y:S01]  /*3e940*/  LDL.LU R17, [R1+0x1758] ;  /* 0x0017580001117983 */ /* 0x010f220000300800 */
[----:B------:R-:W-:Y:S01]  /*3e950*/  IMAD R0, R228, 0x80, R6 ;  /* 0x00000080e4007824 */ /* 0x000fe200078e0206 */
[----:B------:R-:W-:-:S04]  /*3e960*/  LEA R84, P4, R6, UR6, 0x2 ;  /* 0x0000000606547c11 */ /* 0x000fc8000f8810ff */
[----:B------:R-:W-:Y:S02]  /*3e970*/  LEA R86, P5, R0, UR6, 0x2 ;  /* 0x0000000600567c11 */ /* 0x000fe4000f8a10ff */
[----:B------:R-:W-:Y:S02]  /*3e980*/  LEA.HI.X.SX32 R85, R6, UR7, 0x2, P4 ;  /* 0x0000000706557c11 */ /* 0x000fe4000a0f16ff */
[----:B------:R-:W-:Y:S01]  /*3e990*/  LEA.HI.X.SX32 R87, R0, UR7, 0x2, P5 ;  /* 0x0000000700577c11 */ /* 0x000fe2000a8f16ff */
[----:B------:R-:W-:Y:S01]  /*3e9a0*/  ULDC.64 UR6, c[0x0][0x228] ;  /* 0x00008a0000067ab9 */ /* 0x000fe20000000a00 */
[C---:B------:R-:W-:Y:S01]  /*3e9b0*/  IADD3 R0, R214.reuse, UR28, RZ ;  /* 0x0000001cd6007c10 */ /* 0x040fe2000fffe0ff */
[----:B------:R-:W-:-:S04]  /*3e9c0*/  IMAD.WIDE R148, R214, 0x4, R84 ;  /* 0x00000004d6947825 */ /* 0x000fc800078e0254 */
[----:B------:R-:W-:Y:S01]  /*3e9d0*/  IMAD.WIDE R214, R214, 0x4, R86 ;  /* 0x00000004d6d67825 */ /* 0x000fe200078e0256 */
[----:B--2---:R-:W-:Y:S02]  /*3e9e0*/  ISETP.LT.AND P0, PT, R18, UR26, !P3 ;  /* 0x0000001a12007c0c */ /* 0x004fe4000df01270 */
[----:B----4-:R-:W-:-:S11]  /*3e9f0*/  ISETP.LT.AND P3, PT, R17, UR24, !P3 ;  /* 0x0000001811007c0c */ /* 0x010fd6000df61270 */
[----:B------:R-:W-:Y:S04]  /*3ea00*/  @P0 STG.E desc[UR8][R148.64], R237 ;  /* 0x000000ed94000986 */ /* 0x000fe8000c101908 */
[----:B------:R1:W-:Y:S04]  /*3ea10*/  @P3 STG.E desc[UR8][R214.64], R232 ;  /* 0x000000e8d6003986 */ /* 0x0003e8000c101908 */
[----:B-1----:R-:W2:Y:S01]  /*3ea20*/  LDL.LU R232, [R1+0x114] ;  /* 0x0001140001e87983 */ /* 0x002ea20000300800 */
[----:B------:R-:W-:Y:S02]  /*3ea30*/  ISETP.LT.AND P5, PT, R16, UR22, !P2 ;  /* 0x0000001610007c0c */ /* 0x000fe4000d7a1270 */
[----:B------:R-:W-:-:S02]  /*3ea40*/  ISETP.LT.AND P6, PT, R19, UR20, !P2 ;  /* 0x0000001413007c0c */ /* 0x000fc4000d7c1270 */
[----:B------:R-:W-:Y:S01]  /*3ea50*/  ISETP.LT.AND P4, PT, R18, UR18, !P2 ;  /* 0x0000001212007c0c */ /* 0x000fe2000d781270 */
[C---:B------:R-:W-:Y:S01]  /*3ea60*/  IMAD.WIDE R212, R0.reuse, 0x4, R2 ;  /* 0x0000000400d47825 */ /* 0x040fe200078e0202 */
[----:B------:R-:W-:Y:S01]  /*3ea70*/  ISETP.LT.AND P2, PT, R17, UR16, !P2 ;  /* 0x0000001011007c0c */ /* 0x000fe2000d741270 */
[----:B------:R-:W4:Y:S02]  /*3ea80*/  LDL.LU R237, [R1+0x104] ;  /* 0x0001040001ed7983 */ /* 0x000f240000300800 */
[----:B------:R-:W-:-:S04]  /*3ea90*/  IMAD.WIDE R150, R0, 0x4, R4 ;  /* 0x0000000400967825 */ /* 0x000fc800078e0204 */
[----:B------:R1:W-:Y:S01]  /*3eaa0*/  @P5 STG.E desc[UR8][R212.64], R238 ;  /* 0x000000eed4005986 */ /* 0x0003e2000c101908 */
[----:B------:R-:W-:-:S03]  /*3eab0*/  IMAD.WIDE R148, R0, 0x4, R84 ;  /* 0x0000000400947825 */ /* 0x000fc600078e0254 */
[----:B---3--:R3:W-:Y:S01]  /*3eac0*/  @P6 STG.E desc[UR8][R150.64], R234 ;  /* 0x000000ea96006986 */ /* 0x0087e2000c101908 */
[----:B------:R-:W-:Y:S01]  /*3ead0*/  ISETP.LT.AND P3, PT, R16, UR12, !P1 ;  /* 0x0000000c10007c0c */ /* 0x000fe2000cf61270 */
[----:B------:R-:W-:Y:S02]  /*3eae0*/  VIADD R6, R7, 0x3 ;  /* 0x0000000307067836 */ /* 0x000fe40000000000 */
[----:B-1----:R-:W4:Y:S01]  /*3eaf0*/  LDL.LU R238, [R1+0xf4] ;  /* 0x0000f40001ee7983 */ /* 0x002f220000300800 */
[----:B------:R-:W-:Y:S01]  /*3eb00*/  ISETP.LT.AND P5, PT, R18, UR6, !P1 ;  /* 0x0000000612007c0c */ /* 0x000fe2000cfa1270 */
[----:B------:R-:W-:Y:S01]  /*3eb10*/  ULDC UR6, c[0x0][0x228] ;  /* 0x00008a0000067ab9 */ /* 0x000fe20000000800 */
[----:B------:R-:W-:Y:S01]  /*3eb20*/  ISETP.LT.AND P6, PT, R17, UR14, !P1 ;  /* 0x0000000e11007c0c */ /* 0x000fe2000cfc1270 */
[----:B---3--:R-:W3:Y:S04]  /*3eb30*/  LDL.LU R234, [R1+0xe4] ;  /* 0x0000e40001ea7983 */ /* 0x008ee80000300800 */
[----:B------:R1:W-:Y:S01]  /*3eb40*/  @P4 STG.E desc[UR8][R148.64], R235 ;  /* 0x000000eb94004986 */ /* 0x0003e2000c101908 */
[----:B------:R-:W-:Y:S01]  /*3eb50*/  ISETP.GE.AND P0, PT, R6, R236, PT ;  /* 0x000000ec0600720c */ /* 0x000fe20003f06270 */
[----:B------:R-:W-:Y:S01]  /*3eb60*/  ULDC UR12, c[0x0][0x228] ;  /* 0x00008a00000c7ab9 */ /* 0x000fe20000000800 */
[----:B------:R-:W-:Y:S01]  /*3eb70*/  ULDC UR14, c[0x0][0x228] ;  /* 0x00008a00000e7ab9 */ /* 0x000fe20000000800 */
[C---:B-1----:R-:W-:Y:S01]  /*3eb80*/  IMAD.WIDE R148, R0.reuse, 0x4, R86 ;  /* 0x0000000400947825 */ /* 0x042fe200078e0256 */
[----:B------:R-:W3:Y:S03]  /*3eb90*/  LDL.LU R235, [R1+0xd4] ;  /* 0x0000d40001eb7983 */ /* 0x000ee60000300800 */
[----:B------:R-:W-:Y:S01]  /*3eba0*/  VIADD R0, R0, UR28 ;  /* 0x0000001c00007c36 */ /* 0x000fe20008000000 */
[----:B------:R1:W-:Y:S03]  /*3ebb0*/  @P2 STG.E desc[UR8][R148.64], R233 ;  /* 0x000000e994002986 */ /* 0x0003e6000c101908 */
[----:B-1----:R-:W-:Y:S01]  /*3ebc0*/  IMAD.WIDE R148, R0, 0x4, R2 ;  /* 0x0000000400947825 */ /* 0x002fe200078e0202 */
[----:B------:R-:W3:Y:S04]  /*3ebd0*/  LDL.LU R233, [R1+0xc4] ;  /* 0x0000c40001e97983 */ /* 0x000ee80000300800 */
[----:B--2---:R1:W-:Y:S04]  /*3ebe0*/  @P3 STG.E desc[UR8][R148.64], R232 ;  /* 0x000000e894003986 */ /* 0x0043e8000c101908 */
[----:B-1----:R-:W2:Y:S01]  /*3ebf0*/  LDL.LU R232, [R1+0xb4] ;  /* 0x0000b40001e87983 */ /* 0x002ea20000300800 */
[----:B------:R-:W-:Y:S01]  /*3ec00*/  ISETP.LT.AND P4, PT, R19, UR10, !P1 ;  /* 0x0000000a13007c0c */ /* 0x000fe2000cf81270 */
[----:B------:R-:W-:-:S02]  /*3ec10*/  VIADD R6, R7, 0x4 ;  /* 0x0000000407067836 */ /* 0x000fc40000000000 */
[----:B------:R-:W-:Y:S01]  /*3ec20*/  IMAD.WIDE R214, R0, 0x4, R4 ;  /* 0x0000000400d67825 */ /* 0x000fe200078e0204 */
[----:B------:R-:W-:Y:S01]  /*3ec30*/  ISETP.LT.AND P2, PT, R16, UR30, !P0 ;  /* 0x0000001e10007c0c */ /* 0x000fe2000c741270 */
[----:B------:R-:W2:Y:S02]  /*3ec40*/  LDL.LU R240, [R1+0xa4] ;  /* 0x0000a40001f07983 */ /* 0x000ea40000300800 */
[----:B------:R-:W-:Y:S01]  /*3ec50*/  IMAD.WIDE R212, R0, 0x4, R84 ;  /* 0x0000000400d47825 */ /* 0x000fe200078e0254 */
[----:B------:R-:W-:Y:S01]  /*3ec60*/  ISETP.GE.AND P1, PT, R6, R236, PT ;  /* 0x000000ec0600720c */ /* 0x000fe20003f26270 */
[----:B------:R-:W2:Y:S02]  /*3ec70*/  LDL.LU R239, [R1+0x118] ;  /* 0x0001180001ef7983 */ /* 0x000ea40000300800 */
[----:B------:R-:W-:Y:S01]  /*3ec80*/  IMAD.WIDE R150, R0, 0x4, R86 ;  /* 0x0000000400967825 */ /* 0x000fe200078e0256 */
[----:B------:R-:W-:Y:S01]  /*3ec90*/  ISETP.LT.AND P3, PT, R18, UR6, !P0 ;  /* 0x0000000612007c0c */ /* 0x000fe2000c761270 */
[----:B----4-:R-:W-:Y:S01]  /*3eca0*/  @P4 STG.E desc[UR8][R214.64], R237 ;  /* 0x000000edd6004986 */ /* 0x010fe2000c101908 */
[----:B------:R-:W-:Y:S01]  /*3ecb0*/  ULDC UR10, c[0x0][0x228] ;  /* 0x00008a00000a7ab9 */ /* 0x000fe20000000800 */
[----:B------:R-:W-:Y:S01]  /*3ecc0*/  VIADD R6, R0, UR28 ;  /* 0x0000001c00067c36 */ /* 0x000fe20008000000 */
[----:B------:R-:W-:Y:S01]  /*3ecd0*/  ULDC UR6, c[0x0][0x228] ;  /* 0x00008a0000067ab9 */ /* 0x000fe20000000800 */
[----:B------:R-:W-:Y:S01]  /*3ece0*/  @P5 STG.E desc[UR8][R212.64], R238 ;  /* 0x000000eed4005986 */ /* 0x000fe2000c101908 */
[----:B------:R-:W-:Y:S01]  /*3ecf0*/  ISETP.LT.AND P4, PT, R19, UR4, !P0 ;  /* 0x0000000413007c0c */ /* 0x000fe2000c781270 */
[C---:B------:R-:W-:Y:S01]  /*3ed00*/  IMAD.WIDE R148, R6.reuse, 0x4, R2 ;  /* 0x0000000406947825 */ /* 0x040fe200078e0202 */
[----:B------:R-:W-:Y:S01]  /*3ed10*/  ULDC UR4, c[0x0][0x228] ;  /* 0x00008a0000047ab9 */ /* 0x000fe20000000800 */
[----:B---3--:R1:W-:Y:S04]  /*3ed20*/  @P6 STG.E desc[UR8][R150.64], R234 ;  /* 0x000000ea96006986 */ /* 0x0083e8000c101908 */
[----:B-1----:R-:W3:Y:S04]  /*3ed30*/  LDL.LU R234, [R1+0x108] ;  /* 0x0001080001ea7983 */ /* 0x002ee80000300800 */
[----:B------:R-:W4:Y:S04]  /*3ed40*/  LDL.LU R237, [R1+0xf8] ;  /* 0x0000f80001ed7983 */ /* 0x000f280000300800 */
[----:B------:R1:W-:Y:S01]  /*3ed50*/  @P2 STG.E desc[UR8][R148.64], R235 ;  /* 0x000000eb94002986 */ /* 0x0003e2000c101908 */
[----:B------:R-:W-:-:S03]  /*3ed60*/  IMAD.WIDE R214, R6, 0x4, R84 ;  /* 0x0000000406d67825 */ /* 0x000fc600078e0254 */
[----:B------:R-:W4:Y:S01]  /*3ed70*/  LDL.LU R238, [R1+0xe8] ;  /* 0x0000e80001ee7983 */ /* 0x000f220000300800 */
[----:B-1----:R-:W-:-:S03]  /*3ed80*/  IMAD.WIDE R148, R6, 0x4, R4 ;  /* 0x0000000406947825 */ /* 0x002fc600078e0204 */
[----:B------:R-:W4:Y:S04]  /*3ed90*/  LDL.LU R235, [R1+0xd8] ;  /* 0x0000d80001eb7983 */ /* 0x000f280000300800 */
[----:B------:R1:W-:Y:S04]  /*3eda0*/  @P4 STG.E desc[UR8][R148.64], R233 ;  /* 0x000000e994004986 */ /* 0x0003e8000c101908 */
[----:B-1----:R-:W4:Y:S04]  /*3edb0*/  LDL.LU R233, [R1+0xc8] ;  /* 0x0000c80001e97983 */ /* 0x002f280000300800 */
[----:B--2---:R1:W-:Y:S04]  /*3edc0*/  @P3 STG.E desc[UR8][R214.64], R232 ;  /* 0x000000e8d6003986 */ /* 0x0043e8000c101908 */
[----:B-1----:R-:W2:Y:S01]  /*3edd0*/  LDL.LU R232, [R1+0xb8] ;  /* 0x0000b80001e87983 */ /* 0x002ea20000300800 */
[----:B------:R-:W-:Y:S01]  /*3ede0*/  ISETP.LT.AND P2, PT, R17, UR4, !P0 ;  /* 0x0000000411007c0c */ /* 0x000fe2000c741270 */
[----:B------:R-:W-:Y:S01]  /*3edf0*/  ULDC UR4, c[0x0][0x228] ;  /* 0x00008a0000047ab9 */ /* 0x000fe20000000800 */
[----:B------:R-:W-:Y:S01]  /*3ee00*/  ISETP.LT.AND P6, PT, R16, UR6, !P1 ;  /* 0x0000000610007c0c */ /* 0x000fe2000cfc1270 */
[C---:B------:R-:W-:Y:S01]  /*3ee10*/  VIADD R0, R6.reuse, UR28 ;  /* 0x0000001c06007c36 */ /* 0x040fe20008000000 */
[----:B------:R-:W-:Y:S01]  /*3ee20*/  ISETP.LT.AND P5, PT, R19, UR4, !P1 ;  /* 0x0000000413007c0c */ /* 0x000fe2000cfa1270 */
[----:B------:R-:W-:Y:S01]  /*3ee30*/  ULDC UR4, c[0x0][0x228] ;  /* 0x00008a0000047ab9 */ /* 0x000fe20000000800 */
[----:B------:R-:W-:Y:S01]  /*3ee40*/  IADD3 R150, R7, 0x5, RZ ;  /* 0x0000000507967810 */ /* 0x000fe20007ffe0ff */
[----:B------:R-:W-:Y:S01]  /*3ee50*/  IMAD.WIDE R212, R6, 0x4, R86 ;  /* 0x0000000406d47825 */ /* 0x000fe200078e0256 */
[----:B------:R-:W-:Y:S01]  /*3ee60*/  ISETP.LT.AND P3, PT, R18, UR4, !P1 ;  /* 0x0000000412007c0c */ /* 0x000fe2000cf61270 */
[----:B------:R-:W-:Y:S01]  /*3ee70*/  ULDC UR4, c[0x0][0x228] ;  /* 0x00008a0000047ab9 */ /* 0x000fe20000000800 */
[----:B------:R-:W-:Y:S01]  /*3ee80*/  ISETP.GE.AND P0, PT, R150, R236, PT ;  /* 0x000000ec9600720c */ /* 0x000fe20003f06270 */
[----:B------:R-:W-:Y:S01]  /*3ee90*/  IMAD.WIDE R150, R0, 0x4, R2 ;  /* 0x0000000400967825 */ /* 0x000fe200078e0202 */
[----:B------:R-:W-:-:S03]  /*3eea0*/  ULDC UR6, c[0x0][0x228] ;  /* 0x00008a0000067ab9 */ /* 0x000fc60000000800 */
[----:B------:R-:W-:Y:S01]  /*3eeb0*/  IMAD.WIDE R148, R0, 0x4, R4 ;  /* 0x0000000400947825 */ /* 0x000fe200078e0204 */
[----:B------:R-:W-:Y:S01]  /*3eec0*/  @P2 STG.E desc[UR8][R212.64], R240 ;  /* 0x000000f0d4002986 */ /* 0x000fe2000c101908 */
[----:B------:R-:W-:Y:S01]  /*3eed0*/  ISETP.LT.AND P1, PT, R17, UR4, !P1 ;  /* 0x0000000411007c0c */ /* 0x000fe2000cf21270 */
[----:B------:R-:W-:Y:S01]  /*3eee0*/  ULDC UR4, c[0x0][0x228] ;  /* 0x00008a0000047ab9 */ /* 0x000fe20000000800 */
[----:B------:R-:W-:Y:S01]  /*3eef0*/  ISETP.LT.AND P4, PT, R16, UR6, !P0 ;  /* 0x0000000610007c0c */ /* 0x000fe2000c781270 */
[----:B------:R1:W-:Y:S01]  /*3ef00*/  @P6 STG.E desc[UR8][R150.64], R239 ;  /* 0x000000ef96006986 */ /* 0x0003e2000c101908 */
[C---:B------:R-:W-:Y:S01]  /*3ef10*/  VIADD R6, R0.reuse, UR28 ;  /* 0x0000001c00067c36 */ /* 0x040fe20008000000 */
[----:B------:R-:W-:Y:S02]  /*3ef20*/  ULDC UR6, c[0x0][0x228] ;  /* 0x00008a0000067ab9 */ /* 0x000fe40000000800 */
[----:B---3--:R3:W-:Y:S01]  /*3ef30*/  @P5 STG.E desc[UR8][R148.64], R234 ;  /* 0x000000ea94005986 */ /* 0x0087e2000c101908 */
[----:B------:R-:W-:Y:S01]  /*3ef40*/  ISETP.LT.AND P5, PT, R19, UR10, !P0 ;  /* 0x0000000a13007c0c */ /* 0x000fe2000c7a1270 */
[----:B------:R-:W-:Y:S01]  /*3ef50*/  IMAD.WIDE R214, R0, 0x4, R86 ;  /* 0x0000000400d67825 */ /* 0x000fe200078e0256 */
[----:B------:R-:W-:Y:S01]  /*3ef60*/  ISETP.LT.AND P6, PT, R18, UR12, !P0 ;  /* 0x0000000c12007c0c */ /* 0x000fe2000c7c1270 */
[----:B------:R-:W-:Y:S01]  /*3ef70*/  ULDC UR10, c[0x0][0x228] ;  /* 0x00008a00000a7ab9 */ /* 0x000fe20000000800 */
[----:B------:R-:W-:Y:S01]  /*3ef80*/  ULDC UR12, c[0x0][0x228] ;  /* 0x00008a00000c7ab9 */ /* 0x000fe20000000800 */
[----:B-1----:R-:W-:-:S02]  /*3ef90*/  VIADD R150, R7, 0x6 ;  /* 0x0000000607967836 */ /* 0x002fc40000000000 */
[----:B---3--:R-:W-:Y:S01]  /*3efa0*/  IMAD.WIDE R148, R0, 0x4, R84 ;  /* 0x0000000400947825 */ /* 0x008fe200078e0254 */
[----:B------:R-:W3:Y:S02]  /*3efb0*/  LDL.LU R234, [R1+0xa8] ;  /* 0x0000a80001ea7983 */ /* 0x000ee40000300800 */
[----:B------:R-:W-:Y:S02]  /*3efc0*/  ISETP.GE.AND P2, PT, R150, R236, PT ;  /* 0x000000ec9600720c */ /* 0x000fe40003f46270 */
[----:B----4-:R1:W-:Y:S01]  /*3efd0*/  @P3 STG.E desc[UR8][R148.64], R237 ;  /* 0x000000ed94003986 */ /* 0x0103e2000c101908 */
[----:B------:R-:W-:-:S04]  /*3efe0*/  IMAD.WIDE R212, R6, 0x4, R2 ;  /* 0x0000000406d47825 */ /* 0x000fc800078e0202 */
[----:B------:R-:W-:Y:S01]  /*3eff0*/  IMAD.WIDE R150, R6, 0x4, R4 ;  /* 0x0000000406967825 */ /* 0x000fe200078e0204 */
[----:B------:R4:W-:Y:S01]  /*3f000*/  @P1 STG.E desc[UR8][R214.64], R238 ;  /* 0x000000eed6001986 */ /* 0x0009e2000c101908 */
[----:B-1----:R-:W-:-:S03]  /*3f010*/  IADD3 R148, R7, 0x7, RZ ;  /* 0x0000000707947810 */ /* 0x002fc60007ffe0ff */
[----:B------:R-:W-:Y:S01]  /*3f020*/  @P4 STG.E desc[UR8][R212.64], R235 ;  /* 0x000000ebd4004986 */ /* 0x000fe2000c101908 */
[-C--:B------:R-:W-:Y:S01]  /*3f030*/  ISETP.GE.AND P3, PT, R148, R236.reuse, PT ;  /* 0x000000ec9400720c */ /* 0x080fe20003f66270 */
[C---:B------:R-:W-:Y:S02]  /*3f040*/  IMAD.WIDE R148, R6.reuse, 0x4, R84 ;  /* 0x0000000406947825 */ /* 0x040fe400078e0254 */
[----:B----4-:R-:W4:Y:S04]  /*3f050*/  LDL.LU R238, [R1+0x11c] ;  /* 0x00011c0001ee7983 */ /* 0x010f280000300800 */
[----:B------:R1:W-:Y:S04]  /*3f060*/  @P5 STG.E desc[UR8][R150.64], R233 ;  /* 0x000000e996005986 */ /* 0x0003e8000c101908 */
[----:B-1----:R-:W4:Y:S04]  /*3f070*/  LDL.LU R233, [R1+0x10c] ;  /* 0x00010c0001e97983 */ /* 0x002f280000300800 */
[----:B------:R-:W4:Y:S04]  /*3f080*/  LDL.LU R240, [R1+0xfc] ;  /* 0x0000fc0001f07983 */ /* 0x000f280000300800 */
[----:B------:R-:W4:Y:S04]  /*3f090*/  LDL.LU R239, [R1+0xec] ;  /* 0x0000ec0001ef7983 */ /* 0x000f280000300800 */
[----:B--2---:R1:W-:Y:S04]  /*3f0a0*/  @P6 STG.E desc[UR8][R148.64], R232 ;  /* 0x000000e894006986 */ /* 0x0043e8000c101908 */
[----:B-1----:R-:W2:Y:S01]  /*3f0b0*/  LDL.LU R232, [R1+0xdc] ;  /* 0x0000dc0001e87983 */ /* 0x002ea20000300800 */
[----:B------:R-:W-:Y:S01]  /*3f0c0*/  ISETP.LT.AND P1, PT, R17, UR4, !P0 ;  /* 0x0000000411007c0c */ /* 0x000fe2000c721270 */
[----:B------:R-:W-:Y:S01]  /*3f0d0*/  ULDC UR4, c[0x0][0x228] ;  /* 0x00008a0000047ab9 */ /* 0x000fe20000000800 */
[----:B------:R-:W-:Y:S01]  /*3f0e0*/  IMAD.WIDE R148, R6, 0x4, R86 ;  /* 0x0000000406947825 */ /* 0x000fe200078e0256 */
[----:B------:R-:W-:Y:S01]  /*3f0f0*/  ISETP.LT.AND P0, PT, R16, UR4, !P2 ;  /* 0x0000000410007c0c */ /* 0x000fe2000d701270 */
[----:B------:R-:W2:Y:S01]  /*3f100*/  LDL.LU R237, [R1+0xcc] ;  /* 0x0000cc0001ed7983 */ /* 0x000ea20000300800 */
[----:B------:R-:W-:Y:S01]  /*3f110*/  ISETP.LT.AND P4, PT, R19, UR6, !P2 ;  /* 0x0000000613007c0c */ /* 0x000fe2000d781270 */
[----:B------:R-:W-:Y:S01]  /*3f120*/  VIADD R0, R7, 0x8 ;  /* 0x0000000807007836 */ /* 0x000fe20000000000 */
[----:B------:R-:W-:Y:S01]  /*3f130*/  ISETP.LT.AND P5, PT, R18, UR10, !P2 ;  /* 0x0000000a12007c0c */ /* 0x000fe2000d7a1270 */
[----:B------:R-:W-:Y:S01]  /*3f140*/  VIADD R6, R6, UR28 ;  /* 0x0000001c06067c36 */ /* 0x000fe20008000000 */
[----:B------:R-:W-:Y:S01]  /*3f150*/  ISETP.LT.AND P2, PT, R17, UR12, !P2 ;  /* 0x0000000c11007c0c */ /* 0x000fe2000d741270 */
[----:B------:R-:W2:Y:S01]  /*3f160*/  LDL.LU R235, [R1+0xbc] ;  /* 0x0000bc0001eb7983 */ /* 0x000ea20000300800 */
[----:B------:R-:W-:Y:S01]  /*3f170*/  ISETP.LT.AND P6, PT, R16, UR14, !P3 ;  /* 0x0000000e10007c0c */ /* 0x000fe2000dfc1270 */
[C---:B------:R-:W-:Y:S01]  /*3f180*/  IMAD.WIDE R214, R6.reuse, 0x4, R4 ;  /* 0x0000000406d67825 */ /* 0x040fe200078e0204 */
[----:B------:R-:W-:Y:S01]  /*3f190*/  ULDC UR4, c[0x0][0x228] ;  /* 0x00008a0000047ab9 */ /* 0x000fe20000000800 */
[----:B------:R-:W-:Y:S01]  /*3f1a0*/  ULDC UR6, c[0x0][0x228] ;  /* 0x00008a0000067ab9 */ /* 0x000fe20000000800 */
[----:B------:R-:W-:Y:S01]  /*3f1b0*/  ULDC UR10, c[0x0][0x228] ;  /* 0x00008a00000a7ab9 */ /* 0x000fe20000000800 */
[----:B------:R-:W-:Y:S01]  /*3f1c0*/  IMAD.WIDE R212, R6, 0x4, R84 ;  /* 0x0000000406d47825 */ /* 0x000fe200078e0254 */
[----:B------:R-:W-:Y:S01]  /*3f1d0*/  ULDC UR12, c[0x0][0x228] ;  /* 0x00008a00000c7ab9 */ /* 0x000fe20000000800 */
[----:B------:R-:W-:Y:S01]  /*3f1e0*/  ULDC UR14, c[0x0][0x228] ;  /* 0x00008a00000e7ab9 */ /* 0x000fe20000000800 */
[----:B---3--:R1:W-:Y:S01]  /*3f1f0*/  @P1 STG.E desc[UR8][R148.64], R234 ;  /* 0x000000ea94001986 */ /* 0x0083e2000c101908 */
[----:B------:R-:W-:Y:S01]  /*3f200*/  ISETP.GE.AND P1, PT, R0, R236, PT ;  /* 0x000000ec0000720c */ /* 0x000fe20003f26270 */
[----:B------:R-:W-:-:S02]  /*3f210*/  VIADD R0, R6, UR28 ;  /* 0x0000001c06007c36 */ /* 0x000fc40008000000 */
[C---:B------:R-:W-:Y:S01]  /*3f220*/  IMAD.WIDE R150, R6.reuse, 0x4, R86 ;  /* 0x0000000406967825 */ /* 0x040fe200078e0256 */
[----:B-1----:R-:W3:Y:S03]  /*3f230*/  LDL.LU R234, [R1+0xac] ;  /* 0x0000ac0001ea7983 */ /* 0x002ee60000300800 */
[----:B------:R-:W-:-:S05]  /*3f240*/  IMAD.WIDE R148, R6, 0x4, R2 ;  /* 0x0000000406947825 */ /* 0x000fca00078e0202 */
[----:B----4-:R1:W-:Y:S02]  /*3f250*/  @P0 STG.E desc[UR8][R148.64], R238 ;  /* 0x000000ee94000986 */ /* 0x0103e4000c101908 */
[----:B-1----:R-:W-:Y:S02]  /*3f260*/  IMAD.WIDE R148, R0, 0x4, R2 ;  /* 0x0000000400947825 */ /* 0x002fe400078e0202 */
[----:B------:R-:W4:Y:S04]  /*3f270*/  LDL.LU R238, [R1+0x90] ;  /* 0x0000900001ee7983 */ /* 0x000f280000300800 */
[----:B------:R1:W-:Y:S04]  /*3f280*/  @P4 STG.E desc[UR8][R214.64], R233 ;  /* 0x000000e9d6004986 */ /* 0x0003e8000c101908 */
[----:B------:R-:W-:Y:S04]  /*3f290*/  @P5 STG.E desc[UR8][R212.64], R240 ;  /* 0x000000f0d4005986 */ /* 0x000fe8000c101908 */
[----:B------:R-:W-:Y:S04]  /*3f2a0*/  @P2 STG.E desc[UR8][R150.64], R239 ;  /* 0x000000ef96002986 */ /* 0x000fe8000c101908 */
[----:B-1----:R-:W4:Y:S04]  /*3f2b0*/  LDL.LU R233, [R1+0x80] ;  /* 0x0000800001e97983 */ /* 0x002f280000300800 */
[----:B--2---:R1:W-:Y:S04]  /*3f2c0*/  @P6 STG.E desc[UR8][R148.64], R232 ;  /* 0x000000e894006986 */ /* 0x0043e8000c101908 */
[----:B-1----:R-:W2:Y:S01]  /*3f2d0*/  LDL.LU R232, [R1] ;  /* 0x0000000001e87983 */ /* 0x002ea20000300800 */
[----:B------:R-:W-:Y:S01]  /*3f2e0*/  ISETP.LT.AND P2, PT, R19, UR4, !P3 ;  /* 0x0000000413007c0c */ /* 0x000fe2000df41270 */
[----:B------:R-:W-:Y:S01]  /*3f2f0*/  ULDC UR4, c[0x0][0x228] ;  /* 0x00008a0000047ab9 */ /* 0x000fe20000000800 */
[----:B------:R-:W-:Y:S01]  /*3f300*/  ISETP.LT.AND P4, PT, R18, UR6, !P3 ;  /* 0x0000000612007c0c */ /* 0x000fe2000df81270 */
[C---:B------:R-:W-:Y:S01]  /*3f310*/  IMAD.WIDE R150, R0.reuse, 0x4, R4 ;  /* 0x0000000400967825 */ /* 0x040fe200078e0204 */
[----:B------:R-:W-:Y:S01]  /*3f320*/  ISETP.LT.AND P3, PT, R17, UR4, !P3 ;  /* 0x0000000411007c0c */ /* 0x000fe2000df61270 */
[----:B------:R-:W-:Y:S01]  /*3f330*/  ULDC UR4, c[0x0][0x228] ;  /* 0x00008a0000047ab9 */ /* 0x000fe20000000800 */
[----:B------:R-:W-:Y:S01]  /*3f340*/  ULDC UR6, c[0x0][0x228] ;  /* 0x00008a0000067ab9 */ /* 0x000fe20000000800 */
[----:B------:R-:W-:Y:S01]  /*3f350*/  IMAD.WIDE R148, R0, 0x4, R84 ;  /* 0x0000000400947825 */ /* 0x000fe200078e0254 */
[----:B------:R-:W-:Y:S01]  /*3f360*/  ISETP.LT.AND P5, PT, R19, UR4, !P1 ;  /* 0x0000000413007c0c */ /* 0x000fe2000cfa1270 */
[----:B------:R-:W-:-:S02]  /*3f370*/  ULDC UR4, c[0x0][0x228] ;  /* 0x00008a0000047ab9 */ /* 0x000fc40000000800 */
[----:B------:R-:W-:Y:S01]  /*3f380*/  IMAD.WIDE R212, R0, 0x4, R86 ;  /* 0x0000000400d47825 */ /* 0x000fe200078e0256 */
[----:B------:R-:W-:Y:S01]  /*3f390*/  ISETP.LT.AND P6, PT, R16, UR6, !P1 ;  /* 0x0000000610007c0c */ /* 0x000fe2000cfc1270 */
[----:B------:R1:W-:Y:S02]  /*3f3a0*/  @P2 STG.E desc[UR8][R150.64], R237 ;  /* 0x000000ed96002986 */ /* 0x0003e4000c101908 */
[----:B------:R-:W-:Y:S01]  /*3f3b0*/  VIADD R229, R0, UR28 ;  /* 0x0000001c00e57c36 */ /* 0x000fe20008000000 */
[----:B------:R-:W-:Y:S01]  /*3f3c0*/  IADD3 R6, R7, 0x9, RZ ;  /* 0x0000000907067810 */ /* 0x000fe20007ffe0ff */
[----:B------:R1:W-:Y:S01]  /*3f3d0*/  @P4 STG.E desc[UR8][R148.64], R235 ;  /* 0x000000eb94004986 */ /* 0x0003e2000c101908 */
[----:B------:R-:W-:-:S03]  /*3f3e0*/  ULDC UR6, c[0x0][0x228] ;  /* 0x00008a0000067ab9 */ /* 0x000fc60000000800 */
[----:B---3--:R3:W-:Y:S01]  /*3f3f0*/  @P3 STG.E desc[UR8][R212.64], R234 ;  /* 0x000000ead4003986 */ /* 0x0087e2000c101908 */
[----:B------:R-:W-:Y:S01]  /*3f400*/  ISETP.LT.AND P3, PT, R18, UR4, !P1 ;  /* 0x0000000412007c0c */ /* 0x000fe2000cf61270 */
[----:B-1----:R-:W-:-:S04]  /*3f410*/  IMAD.WIDE R150, R229, 0x4, R2 ;  /* 0x00000004e5967825 */ /* 0x002fc800078e0202 */
[C---:B------:R-:W-:Y:S01]  /*3f420*/  IMAD.WIDE R214, R229.reuse, 0x4, R4 ;  /* 0x00000004e5d67825 */ /* 0x040fe200078e0204 */
[----:B------:R-:W2:Y:S03]  /*3f430*/  LDL.LU R235, [R1+0x98] ;  /* 0x0000980001eb7983 */ /* 0x000ea60000300800 */
[----:B------:R-:W-:Y:S01]  /*3f440*/  IMAD.WIDE R230, R229, 0x4, R84 ;  /* 0x00000004e5e67825 */ /* 0x000fe200078e0254 */
[----:B------:R-:W-:Y:S01]  /*3f450*/  ISETP.GE.AND P0, PT, R6, R236, PT ;  /* 0x000000ec0600720c */ /* 0x000fe20003f06270 */
[----:B---3--:R-:W3:Y:S01]  /*3f460*/  LDL.LU R234, [R1+0x88] ;  /* 0x0000880001ea7983 */ /* 0x008ee20000300800 */
[----:B------:R-:W-:-:S03]  /*3f470*/  ULDC UR4, c[0x0][0x228] ;  /* 0x00008a0000047ab9 */ /* 0x000fc60000000800 */
[----:B------:R-:W3:Y:S04]  /*3f480*/  LDL.LU R237, [R1+0x94] ;  /* 0x0000940001ed7983 */ /* 0x000ee80000300800 */
[----:B----4-:R1:W-:Y:S04]  /*3f490*/  @P6 STG.E desc[UR8][R150.64], R238 ;  /* 0x000000ee96006986 */ /* 0x0103e8000c101908 */
[----:B-1----:R-:W4:Y:S04]  /*3f4a0*/  LDL.LU R238, [R1+0x84] ;  /* 0x0000840001ee7983 */ /* 0x002f280000300800 */
[----:B------:R-:W-:Y:S04]  /*3f4b0*/  @P5 STG.E desc[UR8][R214.64], R233 ;  /* 0x000000e9d6005986 */ /* 0x000fe8000c101908 */
[----:B--2---:R1:W-:Y:S04]  /*3f4c0*/  @P3 STG.E desc[UR8][R230.64], R232 ;  /* 0x000000e8e6003986 */ /* 0x0043e8000c101908 */
[----:B-1----:R-:W2:Y:S01]  /*3f4d0*/  LDL.LU R232, [R1+0x4] ;  /* 0x0000040001e87983 */ /* 0x002ea20000300800 */
[----:B------:R-:W-:-:S02]  /*3f4e0*/  ISETP.LT.AND P1, PT, R17, UR4, !P1 ;  /* 0x0000000411007c0c */ /* 0x000fc4000cf21270 */
[----:B------:R-:W-:Y:S01]  /*3f4f0*/  ISETP.LT.AND P4, PT, R16, UR6, !P0 ;  /* 0x0000000610007c0c */ /* 0x000fe2000c781270 */
[----:B------:R-:W-:Y:S01]  /*3f500*/  VIADD R0, R7, 0xa ;  /* 0x0000000a07007836 */ /* 0x000fe20000000000 */
[----:B------:R-:W-:Y:S01]  /*3f510*/  ISETP.LT.AND P5, PT, R19, UR10, !P0 ;  /* 0x0000000a13007c0c */ /* 0x000fe2000c7a1270 */
[C---:B------:R-:W-:Y:S01]  /*3f520*/  VIADD R233, R229.reuse, UR28 ;  /* 0x0000001ce5e97c36 */ /* 0x040fe20008000000 */
[----:B------:R-:W-:Y:S01]  /*3f530*/  ISETP.LT.AND P6, PT, R18, UR12, !P0 ;  /* 0x0000000c12007c0c */ /* 0x000fe2000c7c1270 */
[----:B------:R-:W-:Y:S01]  /*3f540*/  IMAD.WIDE R148, R229, 0x4, R86 ;  /* 0x00000004e5947825 */ /* 0x000fe200078e0256 */
[----:B------:R-:W-:Y:S01]  /*3f550*/  ULDC UR4, c[0x0][0x228] ;  /* 0x00008a0000047ab9 */ /* 0x000fe20000000800 */
[----:B------:R-:W-:Y:S01]  /*3f560*/  ISETP.GE.AND P2, PT, R0, R236, PT ;  /* 0x000000ec0000720c */ /* 0x000fe20003f46270 */
[----:B------:R-:W-:Y:S01]  /*3f570*/  ULDC UR6, c[0x0][0x228] ;  /* 0x00008a0000067ab9 */ /* 0x000fe20000000800 */
[----:B------:R-:W-:Y:S01]  /*3f580*/  IMAD.WIDE R150, R233, 0x4, R2 ;  /* 0x00000004e9967825 */ /* 0x000fe200078e0202 */
[----:B------:R-:W-:Y:S01]  /*3f590*/  ISETP.LT.AND P0, PT, R17, UR4, !P0 ;  /* 0x0000000411007c0c */ /* 0x000fe2000c701270 */
[----:B------:R-:W-:Y:S01]  /*3f5a0*/  ULDC UR4, c[0x0][0x228] ;  /* 0x00008a0000047ab9 */ /* 0x000fe20000000800 */
[----:B------:R-:W-:Y:S01]  /*3f5b0*/  ULDC UR10, c[0x0][0x228] ;  /* 0x00008a00000a7ab9 */ /* 0x000fe20000000800 */
[C---:B------:R-:W-:Y:S01]  /*3f5c0*/  IMAD.WIDE R212, R233.reuse, 0x4, R4 ;  /* 0x00000004e9d47825 */ /* 0x040fe200078e0204 */
[----:B------:R1:W-:Y:S01]  /*3f5d0*/  @P1 STG.E desc[UR8][R148.64], R248 ;  /* 0x000000f894001986 */ /* 0x0003e2000c101908 */
[----:B------:R-:W-:Y:S01]  /*3f5e0*/  ISETP.LT.AND P1, PT, R16, UR4, !P2 ;  /* 0x0000000410007c0c */ /* 0x000fe2000d721270 */
[----:B------:R-:W-:Y:S01]  /*3f5f0*/  ULDC UR12, c[0x0][0x228] ;  /* 0x00008a00000c7ab9 */ /* 0x000fe20000000800 */
[----:B------:R-:W-:Y:S01]  /*3f600*/  IMAD.WIDE R214, R233, 0x4, R84 ;  /* 0x00000004e9d67825 */ /* 0x000fe200078e0254 */
[----:B------:R3:W-:Y:S01]  /*3f610*/  @P4 STG.E desc[UR8][R150.64], R8 ;  /* 0x0000000896004986 */ /* 0x0007e2000c101908 */
[----:B------:R-:W-:Y:S01]  /*3f620*/  ISETP.LT.AND P4, PT, R19, UR6, !P2 ;  /* 0x0000000613007c0c */ /* 0x000fe2000d781270 */
[----:B------:R-:W-:Y:S01]  /*3f630*/  ULDC UR4, c[0x0][0x228] ;  /* 0x00008a0000047ab9 */ /* 0x000fe20000000800 */
[C---:B------:R-:W-:Y:S01]  /*3f640*/  IMAD.WIDE R230, R233.reuse, 0x4, R86 ;  /* 0x00000004e9e67825 */ /* 0x040fe200078e0256 */
[----:B------:R3:W-:Y:S01]  /*3f650*/  @P5 STG.E desc[UR8][R212.64], R60 ;  /* 0x0000003cd4005986 */ /* 0x0007e2000c101908 */
[----:B------:R-:W-:Y:S01]  /*3f660*/  ISETP.LT.AND P5, PT, R18, UR10, !P2 ;  /* 0x0000000a12007c0c */ /* 0x000fe2000d7a1270 */
[----:B------:R-:W-:Y:S01]  /*3f670*/  ULDC UR6, c[0x0][0x228] ;  /* 0x00008a0000067ab9 */ /* 0x000fe20000000800 */
[----:B-1----:R-:W-:Y:S01]  /*3f680*/  VIADD R149, R233, UR28 ;  /* 0x0000001ce9957c36 */ /* 0x002fe20008000000 */
[----:B------:R1:W-:Y:S01]  /*3f690*/  @P6 STG.E desc[UR8][R214.64], R56 ;  /* 0x00000038d6006986 */ /* 0x0003e2000c101908 */
[----:B------:R-:W-:Y:S01]  /*3f6a0*/  IADD3 R0, R7, 0xb, RZ ;  /* 0x0000000b07007810 */ /* 0x000fe20007ffe0ff */
[----:B------:R-:W-:Y:S01]  /*3f6b0*/  ULDC UR10, c[0x0][0x228] ;  /* 0x00008a00000a7ab9 */ /* 0x000fe20000000800 */
[C---:B---3--:R-:W-:Y:S01]  /*3f6c0*/  IMAD.WIDE R150, R149.reuse, 0x4, R84 ;  /* 0x0000000495967825 */ /* 0x048fe200078e0254 */
[----:B------:R-:W-:Y:S03]  /*3f6d0*/  @P0 STG.E desc[UR8][R230.64], R28 ;  /* 0x0000001ce6000986 */ /* 0x000fe6000c101908 */
[----:B------:R-:W-:-:S04]  /*3f6e0*/  IMAD.WIDE R212, R149, 0x4, R4 ;  /* 0x0000000495d47825 */ /* 0x000fc800078e0204 */
[----:B-1----:R-:W-:-:S05]  /*3f6f0*/  IMAD.WIDE R214, R149, 0x4, R2 ;  /* 0x0000000495d67825 */ /* 0x002fca00078e0202 */
[----:B------:R-:W-:Y:S04]  /*3f700*/  @P1 STG.E desc[UR8][R214.64], R237 ;  /* 0x000000edd6001986 */ /* 0x000fe8000c101908 */
[----:B----4-:R-:W-:Y:S04]  /*3f710*/  @P4 STG.E desc[UR8][R212.64], R238 ;  /* 0x000000eed4004986 */ /* 0x010fe8000c101908 */
[----:B--2---:R1:W-:Y:S04]  /*3f720*/  @P5 STG.E desc[UR8][R150.64], R232 ;  /* 0x000000e896005986 */ /* 0x0043e8000c101908 */
[----:B-1----:R-:W2:Y:S01]  /*3f730*/  LDL.LU R232, [R1+0x8] ;  /* 0x0000080001e87983 */ /* 0x002ea20000300800 */
[----:B------:R-:W-:-:S02]  /*3f740*/  ISETP.GE.AND P3, PT, R0, R236, PT ;  /* 0x000000ec0000720c */ /* 0x000fc40003f66270 */
[----:B------:R-:W-:Y:S01]  /*3f750*/  ISETP.LT.AND P2, PT, R17, UR12, !P2 ;  /* 0x0000000c11007c0c */ /* 0x000fe2000d741270 */
[C---:B------:R-:W-:Y:S01]  /*3f760*/  VIADD R233, R149.reuse, UR28 ;  /* 0x0000001c95e97c36 */ /* 0x040fe20008000000 */
[----:B------:R-:W-:Y:S01]  /*3f770*/  ISETP.LT.AND P6, PT, R16, UR14, !P3 ;  /* 0x0000000e10007c0c */ /* 0x000fe2000dfc1270 */
[----:B------:R-:W-:Y:S01]  /*3f780*/  IMAD.WIDE R148, R149, 0x4, R86 ;  /* 0x0000000495947825 */ /* 0x000fe200078e0256 */
[----:B------:R-:W-:Y:S01]  /*3f790*/  ISETP.LT.AND P4, PT, R19, UR4, !P3 ;  /* 0x0000000413007c0c */ /* 0x000fe2000df81270 */
[----:B------:R-:W-:Y:S01]  /*3f7a0*/  ULDC UR4, c[0x0][0x228] ;  /* 0x00008a0000047ab9 */ /* 0x000fe20000000800 */
[----:B------:R-:W-:Y:S01]  /*3f7b0*/  ISETP.LT.AND P1, PT, R18, UR6, !P3 ;  /* 0x0000000612007c0c */ /* 0x000fe2000df21270 */
[----:B------:R-:W-:-:S04]  /*3f7c0*/  IMAD.WIDE R228, R233, 0x4, R2 ;  /* 0x00000004e9e47825 */ /* 0x000fc800078e0202 */
[----:B------:R-:W-:Y:S01]  /*3f7d0*/  VIADD R0, R7, 0xc ;  /* 0x0000000c07007836 */ /* 0x000fe20000000000 */
[----:B------:R-:W-:Y:S01]  /*3f7e0*/  ULDC UR12, c[0x0][0x228] ;  /* 0x00008a00000c7ab9 */ /* 0x000fe20000000800 */
[----:B------:R1:W-:Y:S01]  /*3f7f0*/  @P2 STG.E desc[UR8][R148.64], R249 ;  /* 0x000000f994002986 */ /* 0x0003e2000c101908 */
[----:B------:R-:W-:Y:S01]  /*3f800*/  ISETP.LT.AND P3, PT, R17, UR4, !P3 ;  /* 0x0000000411007c0c */ /* 0x000fe2000df61270 */
[----:B------:R-:W-:Y:S01]  /*3f810*/  ULDC UR4, c[0x0][0x228] ;  /* 0x00008a0000047ab9 */ /* 0x000fe20000000800 */
[----:B------:R-:W-:Y:S01]  /*3f820*/  ISETP.GE.AND P0, PT, R0, R236, PT ;  /* 0x000000ec0000720c */ /* 0x000fe20003f06270 */
[----:B------:R3:W-:Y:S01]  /*3f830*/  @P6 STG.E desc[UR8][R228.64], R9 ;  /* 0x00000009e4006986 */ /* 0x0007e2000c101908 */
[----:B------:R-:W-:Y:S01]  /*3f840*/  ULDC UR6, c[0x0][0x228] ;  /* 0x00008a0000067ab9 */ /* 0x000fe20000000800 */
[----:B------:R-:W-:Y:S01]  /*3f850*/  IMAD.WIDE R150, R233, 0x4, R86 ;  /* 0x00000004e9967825 */ /* 0x000fe200078e0256 */
[----:B------:R-:W-:Y:S01]  /*3f860*/  ISETP.LT.AND P5, PT, R19, UR4, !P0 ;  /* 0x0000000413007c0c */ /* 0x000fe2000c7a1270 */
[----:B------:R-:W-:Y:S01]  /*3f870*/  ULDC UR4, c[0x0][0x228] ;  /* 0x00008a0000047ab9 */ /* 0x000fe20000000800 */
[----:B------:R-:W-:Y:S01]  /*3f880*/  ULDC UR14, c[0x0][0x228] ;  /* 0x00008a00000e7ab9 */ /* 0x000fe20000000800 */
[----:B-1----:R-:W-:-:S04]  /*3f890*/  IMAD.WIDE R148, R233, 0x4, R84 ;  /* 0x00000004e9947825 */ /* 0x002fc800078e0254 */
[----:B---3--:R-:W-:Y:S01]  /*3f8a0*/  IMAD.WIDE R8, R233, 0x4, R4 ;  /* 0x00000004e9087825 */ /* 0x008fe200078e0204 */
[----:B------:R-:W-:Y:S01]  /*3f8b0*/  ISETP.LT.AND P6, PT, R16, UR6, !P0 ;  /* 0x0000000610007c0c */ /* 0x000fe2000c7c1270 */
[----:B------:R-:W-:-:S03]  /*3f8c0*/  ULDC UR6, c[0x0][0x228] ;  /* 0x00008a0000067ab9 */ /* 0x000fc60000000800 */
[----:B------:R1:W-:Y:S01]  /*3f8d0*/  @P4 STG.E desc[UR8][R8.64], R61 ;  /* 0x0000003d08004986 */ /* 0x0003e2000c101908 */
[----:B------:R-:W-:-:S03]  /*3f8e0*/  VIADD R229, R233, UR28 ;  /* 0x0000001ce9e57c36 */ /* 0x000fc60008000000 */
[----:B------:R-:W-:Y:S01]  /*3f8f0*/  @P1 STG.E desc[UR8][R148.64], R57 ;  /* 0x0000003994001986 */ /* 0x000fe2000c101908 */
[----:B------:R-:W-:Y:S01]  /*3f900*/  ISETP.LT.AND P1, PT, R18, UR4, !P0 ;  /* 0x0000000412007c0c */ /* 0x000fe2000c721270 */
[----:B------:R-:W-:Y:S01]  /*3f910*/  IMAD.WIDE R212, R229, 0x4, R2 ;  /* 0x00000004e5d47825 */ /* 0x000fe200078e0202 */
[----:B------:R-:W-:-:S03]  /*3f920*/  IADD3 R0, R7, 0xd, RZ ;  /* 0x0000000d07007810 */ /* 0x000fc60007ffe0ff */
[C---:B------:R-:W-:Y:S01]  /*3f930*/  IMAD.WIDE R214, R229.reuse, 0x4, R4 ;  /* 0x00000004e5d67825 */ /* 0x040fe200078e0204 */
[----:B------:R-:W-:Y:S01]  /*3f940*/  @P3 STG.E desc[UR8][R150.64], R29 ;  /* 0x0000001d96003986 */ /* 0x000fe2000c101908 */
[----:B------:R-:W-:Y:S02]  /*3f950*/  ULDC UR4, c[0x0][0x228] ;  /* 0x00008a0000047ab9 */ /* 0x000fe40000000800 */
[----:B-1----:R-:W-:Y:S01]  /*3f960*/  IMAD.WIDE R8, R229, 0x4, R84 ;  /* 0x00000004e5087825 */ /* 0x002fe200078e0254 */
[----:B------:R1:W-:Y:S04]  /*3f970*/  @P6 STG.E desc[UR8][R212.64], R235 ;  /* 0x000000ebd4006986 */ /* 0x0003e8000c101908 */
[----:B------:R3:W-:Y:S04]  /*3f980*/  @P5 STG.E desc[UR8][R214.64], R234 ;  /* 0x000000ead6005986 */ /* 0x0007e8000c101908 */
[----:B-1----:R-:W4:Y:S04]  /*3f990*/  LDL.LU R235, [R1+0x9c] ;  /* 0x00009c0001eb7983 */ /* 0x002f280000300800 */
[----:B---3--:R-:W3:Y:S04]  /*3f9a0*/  LDL.LU R234, [R1+0x8c] ;  /* 0x00008c0001ea7983 */ /* 0x008ee80000300800 */
[----:B--2---:R1:W-:Y:S04]  /*3f9b0*/  @P1 STG.E desc[UR8][R8.64], R232 ;  /* 0x000000e808001986 */ /* 0x0043e8000c101908 */
[----:B-1----:R-:W2:Y:S01]  /*3f9c0*/  LDL.LU R232, [R1+0xc] ;  /* 0x00000c0001e87983 */ /* 0x002ea20000300800 */
[----:B------:R-:W-:-:S02]  /*3f9d0*/  ISETP.GE.AND P2, PT, R0, R236, PT ;  /* 0x000000ec0000720c */ /* 0x000fc40003f46270 */
[----:B------:R-:W-:Y:S01]  /*3f9e0*/  ISETP.LT.AND P0, PT, R17, UR4, !P0 ;  /* 0x0000000411007c0c */ /* 0x000fe2000c701270 */
[----:B------:R-:W-:Y:S01]  /*3f9f0*/  VIADD R151, R229, UR28 ;  /* 0x0000001ce5977c36 */ /* 0x000fe20008000000 */
[----:B------:R-:W-:Y:S01]  /*3fa00*/  ISETP.LT.AND P3, PT, R16, UR6, !P2 ;  /* 0x0000000610007c0c */ /* 0x000fe2000d761270 */
[----:B------:R-:W-:Y:S01]  /*3fa10*/  VIADD R0, R7, 0xe ;  /* 0x0000000e07007836 */ /* 0x000fe20000000000 */
[----:B------:R-:W-:Y:S02]  /*3fa20*/  ISETP.LT.AND P5, PT, R19, UR10, !P2 ;  /* 0x0000000a13007c0c */ /* 0x000fe4000d7a1270 */
[----:B------:R-:W-:Y:S01]  /*3fa30*/  ISETP.LT.AND P6, PT, R18, UR12, !P2 ;  /* 0x0000000c12007c0c */ /* 0x000fe2000d7c1270 */
[----:B------:R-:W-:Y:S01]  /*3fa40*/  IMAD.WIDE R28, R229, 0x4, R86 ;  /* 0x00000004e51c7825 */ /* 0x000fe200078e0256 */
[----:B------:R-:W-:Y:S01]  /*3fa50*/  ULDC UR4, c[0x0][0x228] ;  /* 0x00008a0000047ab9 */ /* 0x000fe20000000800 */
[----:B------:R-:W-:Y:S01]  /*3fa60*/  ISETP.GE.AND P4, PT, R0, R236, PT ;  /* 0x000000ec0000720c */ /* 0x000fe20003f86270 */
[----:B------:R-:W-:Y:S01]  /*3fa70*/  ULDC UR6, c[0x0][0x228] ;  /* 0x00008a0000067ab9 */ /* 0x000fe20000000800 */
[----:B------:R-:W-:Y:S01]  /*3fa80*/  IMAD.WIDE R56, R151, 0x4, R2 ;  /* 0x0000000497387825 */ /* 0x000fe200078e0202 */
[----:B------:R-:W-:-:S03]  /*3fa90*/  ISETP.LT.AND P2, PT, R17, UR4, !P2 ;  /* 0x0000000411007c0c */ /* 0x000fc6000d741270 */
[C---:B------:R-:W-:Y:S01]  /*3faa0*/  IMAD.WIDE R60, R151.reuse, 0x4, R4 ;  /* 0x00000004973c7825 */ /* 0x040fe200078e0204 */
[----:B------:R1:W-:Y:S01]  /*3fab0*/  @P0 STG.E desc[UR8][R28.64], R250 ;  /* 0x000000fa1c000986 */ /* 0x0003e2000c101908 */
[----:B------:R-:W-:Y:S01]  /*3fac0*/  ULDC UR4, c[0x0][0x228] ;  /* 0x00008a0000047ab9 */ /* 0x000fe20000000800 */
[----:B------:R-:W-:Y:S01]  /*3fad0*/  ULDC UR10, c[0x0][0x228] ;  /* 0x00008a00000a7ab9 */ /* 0x000fe20000000800 */
[C---:B------:R-:W-:Y:S01]  /*3fae0*/  IMAD.WIDE R148, R151.reuse, 0x4, R84 ;  /* 0x0000000497947825 */ /* 0x040fe200078e0254 */
[----:B------:R1:W-:Y:S01]  /*3faf0*/  @P3 STG.E desc[UR8][R56.64], R10 ;  /* 0x0000000a38003986 */ /* 0x0003e2000c101908 */
[----:B------:R-:W-:Y:S01]  /*3fb00*/  ISETP.LT.AND P0, PT, R16, UR4, !P4 ;  /* 0x0000000410007c0c */ /* 0x000fe2000e701270 */
[----:B------:R-:W-:Y:S01]  /*3fb10*/  ULDC UR4, c[0x0][0x228] ;  /* 0x00008a0000047ab9 */ /* 0x000fe20000000800 */
[C---:B------:R-:W-:Y:S01]  /*3fb20*/  VIADD R213, R151.reuse, UR28 ;  /* 0x0000001c97d57c36 */ /* 0x040fe20008000000 */
[----:B------:R1:W-:Y:S01]  /*3fb30*/  @P5 STG.E desc[UR8][R60.64], R62 ;  /* 0x0000003e3c005986 */ /* 0x0003e2000c101908 */
[----:B------:R-:W-:Y:S01]  /*3fb40*/  ISETP.LT.AND P5, PT, R18, UR4, !P4 ;  /* 0x0000000412007c0c */ /* 0x000fe2000e7a1270 */
[----:B------:R-:W-:Y:S01]  /*3fb50*/  IMAD.WIDE R8, R151, 0x4, R86 ;  /* 0x0000000497087825 */ /* 0x000fe200078e0256 */
[----:B------:R-:W-:Y:S01]  /*3fb60*/  IADD3 R0, R7, 0xf, RZ ;  /* 0x0000000f07007810 */ /* 0x000fe20007ffe0ff */
[----:B------:R4:W-:Y:S01]  /*3fb70*/  @P6 STG.E desc[UR8][R148.64], R58 ;  /* 0x0000003a94006986 */ /* 0x0009e2000c101908 */
[----:B------:R-:W-:Y:S01]  /*3fb80*/  ISETP.LT.AND P6, PT, R19, UR6, !P4 ;  /* 0x0000000613007c0c */ /* 0x000fe2000e7c1270 */
[----:B-1----:R-:W-:Y:S01]  /*3fb90*/  IMAD.WIDE R28, R213, 0x4, R2 ;  /* 0x00000004d51c7825 */ /* 0x002fe200078e0202 */
[----:B------:R-:W-:Y:S01]  /*3fba0*/  ISETP.LT.AND P4, PT, R17, UR10, !P4 ;  /* 0x0000000a11007c0c */ /* 0x000fe2000e781270 */
[----:B------:R-:W-:Y:S01]  /*3fbb0*/  ULDC UR4, c[0x0][0x228] ;  /* 0x00008a0000047ab9 */ /* 0x000fe20000000800 */
[----:B------:R-:W-:Y:S01]  /*3fbc0*/  ISETP.GE.AND P1, PT, R0, R236, PT ;  /* 0x000000ec0000720c */ /* 0x000fe20003f26270 */
[C---:B------:R-:W-:Y:S01]  /*3fbd0*/  IMAD.WIDE R56, R213.reuse, 0x4, R4 ;  /* 0x00000004d5387825 */ /* 0x040fe200078e0204 */
[----:B------:R1:W-:Y:S01]  /*3fbe0*/  @P2 STG.E desc[UR8][R8.64], R30 ;  /* 0x0000001e08002986 */ /* 0x0003e2000c101908 */
[----:B------:R-:W-:Y:S01]  /*3fbf0*/  ULDC UR6, c[0x0][0x228] ;  /* 0x00008a0000067ab9 */ /* 0x000fe20000000800 */
[----:B------:R-:W-:Y:S01]  /*3fc00*/  ULDC UR10, c[0x0][0x228] ;  /* 0x00008a00000a7ab9 */ /* 0x000fe20000000800 */
[----:B------:R-:W-:Y:S01]  /*3fc10*/  IMAD.WIDE R60, R213, 0x4, R84 ;  /* 0x00000004d53c7825 */ /* 0x000fe200078e0254 */
[----:B------:R-:W-:-:S03]  /*3fc20*/  ULDC UR12, c[0x0][0x228] ;  /* 0x00008a00000c7ab9 */ /* 0x000fc60000000800 */
[C---:B----4-:R-:W-:Y:S01]  /*3fc30*/  IMAD.WIDE R148, R213.reuse, 0x4, R86 ;  /* 0x00000004d5947825 */ /* 0x050fe200078e0256 */
[----:B------:R-:W-:Y:S01]  /*3fc40*/  IADD3 R213, R213, UR28, RZ ;  /* 0x0000001cd5d57c10 */ /* 0x000fe2000fffe0ff */
[----:B------:R4:W-:Y:S01]  /*3fc50*/  @P0 STG.E desc[UR8][R28.64], R235 ;  /* 0x000000eb1c000986 */ /* 0x0009e2000c101908 */
[----:B------:R-:W-:Y:S01]  /*3fc60*/  ISETP.LT.AND P0, PT, R16, UR4, !P1 ;  /* 0x0000000410007c0c */ /* 0x000fe2000cf01270 */
[----:B------:R-:W-:Y:S02]  /*3fc70*/  ULDC UR4, c[0x0][0x228] ;  /* 0x00008a0000047ab9 */ /* 0x000fe40000000800 */
[----:B---3--:R3:W-:Y:S01]  /*3fc80*/  @P6 STG.E desc[UR8][R56.64], R234 ;  /* 0x000000ea38006986 */ /* 0x0087e2000c101908 */
[----:B------:R-:W-:Y:S02]  /*3fc90*/  VIADD R0, R7, 0x10 ;  /* 0x0000001007007836 */ /* 0x000fe40000000000 */
[----:B-1----:R-:W-:-:S03]  /*3fca0*/  IMAD.WIDE R8, R213, 0x4, R2 ;  /* 0x00000004d5087825 */ /* 0x002fc600078e0202 */
[----:B------:R-:W-:Y:S01]  /*3fcb0*/  ISETP.GE.AND P3, PT, R0, R236, PT ;  /* 0x000000ec0000720c */ /* 0x000fe20003f66270 */
[----:B------:R-:W-:Y:S02]  /*3fcc0*/  VIADD R0, R7, 0x12 ;  /* 0x0000001207007836 */ /* 0x000fe40000000000 */
[----:B----4-:R-:W-:-:S04]  /*3fcd0*/  IMAD.WIDE R28, R213, 0x4, R4 ;  /* 0x00000004d51c7825 */ /* 0x010fc800078e0204 */
[C---:B---3--:R-:W-:Y:S01]  /*3fce0*/  IMAD.WIDE R56, R213.reuse, 0x4, R84 ;  /* 0x00000004d5387825 */ /* 0x048fe200078e0254 */
[----:B------:R-:W-:Y:S01]  /*3fcf0*/  ISETP.LT.AND P6, PT, R16, UR12, !P3 ;  /* 0x0000000c10007c0c */ /* 0x000fe2000dfc1270 */
[----:B------:R-:W-:Y:S02]  /*3fd00*/  ULDC UR12, c[0x0][0x228] ;  /* 0x00008a00000c7ab9 */ /* 0x000fe40000000800 */
[----:B------:R-:W-:Y:S02]  /*3fd10*/  VIADD R151, R213, UR28 ;  /* 0x0000001cd5977c36 */ /* 0x000fe40008000000 */
[----:B------:R-:W-:-:S05]  /*3fd20*/  VIADD R6, R7, 0x11 ;  /* 0x0000001107067836 */ /* 0x000fca0000000000 */
[----:B------:R-:W-:Y:S01]  /*3fd30*/  ISETP.GE.AND P2, PT, R6, R236, PT ;  /* 0x000000ec0600720c */ /* 0x000fe20003f46270 */
[----:B--2---:R1:W-:Y:S01]  /*3fd40*/  @P5 STG.E desc[UR8][R60.64], R232 ;  /* 0x000000e83c005986 */ /* 0x0043e2000c101908 */
[----:B------:R-:W-:Y:S01]  /*3fd50*/  ISETP.LT.AND P5, PT, R18, UR6, !P1 ;  /* 0x0000000612007c0c */ /* 0x000fe2000cfa1270 */
[----:B------:R-:W-:Y:S02]  /*3fd60*/  ULDC UR6, c[0x0][0x228] ;  /* 0x00008a0000067ab9 */ /* 0x000fe40000000800 */
[----:B------:R2:W-:Y:S01]  /*3fd70*/  @P4 STG.E desc[UR8][R148.64], R251 ;  /* 0x000000fb94004986 */ /* 0x0005e2000c101908 */
[----:B------:R-:W-:Y:S01]  /*3fd80*/  ISETP.LT.AND P4, PT, R19, UR4, !P1 ;  /* 0x0000000413007c0c */ /* 0x000fe2000cf81270 */
[----:B------:R-:W-:Y:S01]  /*3fd90*/  ULDC UR4, c[0x0][0x22c] ;  /* 0x00008b0000047ab9 */ /* 0x000fe20000000800 */
[----:B------:R-:W-:Y:S01]  /*3fda0*/  ISETP.LT.AND P1, PT, R17, UR10, !P1 ;  /* 0x0000000a11007c0c */ /* 0x000fe2000cf21270 */
[----:B------:R3:W-:Y:S01]  /*3fdb0*/  @P0 STG.E desc[UR8][R8.64], R11 ;  /* 0x0000000b08000986 */ /* 0x0007e2000c101908 */
[----:B------:R-:W-:Y:S01]  /*3fdc0*/  ISETP.GE.AND P0, PT, R0, UR4, PT ;  /* 0x0000000400007c0c */ /* 0x000fe2000bf06270 */
[----:B------:R-:W-:Y:S01]  /*3fdd0*/  ULDC UR4, c[0x0][0x228] ;  /* 0x00008a0000047ab9 */ /* 0x000fe20000000800 */
[----:B------:R-:W-:Y:S01]  /*3fde0*/  ULDC UR10, c[0x0][0x228] ;  /* 0x00008a00000a7ab9 */ /* 0x000fe20000000800 */
[----:B-1----:R-:W-:-:S06]  /*3fdf0*/  IMAD.WIDE R60, R213, 0x4, R86 ;  /* 0x00000004d53c7825 */ /* 0x002fcc00078e0256 */
[----:B------:R1:W-:Y:S04]  /*3fe00*/  @P4 STG.E desc[UR8][R28.64], R63 ;  /* 0x0000003f1c004986 */ /* 0x0003e8000c101908 */
[----:B------:R4:W-:Y:S04]  /*3fe10*/  @P5 STG.E desc[UR8][R56.64], R59 ;  /* 0x0000003b38005986 */ /* 0x0009e8000c101908 */
[----:B------:R4:W-:Y:S01]  /*3fe20*/  @P1 STG.E desc[UR8][R60.64], R31 ;  /* 0x0000001f3c001986 */ /* 0x0009e2000c101908 */
[----:B------:R-:W-:Y:S01]  /*3fe30*/  ISETP.LT.AND P1, PT, R19, UR4, !P3 ;  /* 0x0000000413007c0c */ /* 0x000fe2000df21270 */
[----:B------:R-:W-:-:S02]  /*3fe40*/  ULDC UR4, c[0x0][0x228] ;  /* 0x00008a0000047ab9 */ /* 0x000fc40000000800 */
[----:B------:R-:W-:Y:S01]  /*3fe50*/  ISETP.LT.AND P4, PT, R18, UR4, !P3 ;  /* 0x0000000412007c0c */ /* 0x000fe2000df81270 */
[----:B--2---:R-:W-:Y:S01]  /*3fe60*/  IMAD.WIDE R148, R151, 0x4, R2 ;  /* 0x0000000497947825 */ /* 0x004fe200078e0202 */
[----:B------:R-:W-:Y:S01]  /*3fe70*/  ISETP.LT.AND P3, PT, R17, UR6, !P3 ;  /* 0x0000000611007c0c */ /* 0x000fe2000df61270 */
[----:B------:R-:W-:Y:S02]  /*3fe80*/  ULDC UR4, c[0x0][0x22c] ;  /* 0x00008b0000047ab9 */ /* 0x000fe40000000800 */
[----:B---3--:R-:W-:Y:S01]  /*3fe90*/  IMAD.WIDE R8, R151, 0x4, R4 ;  /* 0x0000000497087825 */ /* 0x008fe200078e0204 */
[----:B------:R-:W-:Y:S03]  /*3fea0*/  @P6 STG.E desc[UR8][R148.64], R24 ;  /* 0x0000001894006986 */ /* 0x000fe6000c101908 */
[----:B------:R-:W-:Y:S02]  /*3feb0*/  VIADD R0, R7, 0x13 ;  /* 0x0000001307007836 */ /* 0x000fe40000000000 */
[C---:B------:R-:W-:Y:S01]  /*3fec0*/  IMAD.WIDE R10, R151.reuse, 0x4, R84 ;  /* 0x00000004970a7825 */ /* 0x040fe200078e0254 */
[----:B------:R2:W-:Y:S01]  /*3fed0*/  @P1 STG.E desc[UR8][R8.64], R12 ;  /* 0x0000000c08001986 */ /* 0x0005e2000c101908 */
[----:B------:R-:W-:Y:S01]  /*3fee0*/  ISETP.LT.AND P5, PT, R16, UR10, !P2 ;  /* 0x0000000a10007c0c */ /* 0x000fe2000d7a1270 */
[----:B------:R-:W-:Y:S01]  /*3fef0*/  ULDC UR6, c[0x0][0x228] ;  /* 0x00008a0000067ab9 */ /* 0x000fe20000000800 */
[----:B------:R-:W-:Y:S01]  /*3ff00*/  ISETP.GE.AND P1, PT, R0, UR4, PT ;  /* 0x0000000400007c0c */ /* 0x000fe2000bf26270 */
[----:B-1----:R-:W-:Y:S01]  /*3ff10*/  IMAD.WIDE R28, R151, 0x4, R86 ;  /* 0x00000004971c7825 */ /* 0x002fe200078e0256 */
[----:B------:R-:W-:Y:S01]  /*3ff20*/  ISETP.LT.AND P6, PT, R19, UR12, !P2 ;  /* 0x0000000c13007c0c */ /* 0x000fe2000d7c1270 */
[----:B------:R-:W-:Y:S01]  /*3ff30*/  ULDC UR4, c[0x0][0x228] ;  /* 0x00008a0000047ab9 */ /* 0x000fe20000000800 */
[----:B------:R1:W-:Y:S01]  /*3ff40*/  @P4 STG.E desc[UR8][R10.64], R20 ;  /* 0x000000140a004986 */ /* 0x0003e2000c101908 */
[----:B----4-:R-:W-:Y:S01]  /*3ff50*/  IADD3 R59, R151, UR28, RZ ;  /* 0x0000001c973b7c10 */ /* 0x010fe2000fffe0ff */
[----:B------:R-:W-:Y:S01]  /*3ff60*/  ULDC UR10, c[0x0][0x228] ;  /* 0x00008a00000a7ab9 */ /* 0x000fe20000000800 */
[----:B------:R-:W-:Y:S01]  /*3ff70*/  ISETP.LT.AND P4, PT, R18, UR4, !P2 ;  /* 0x0000000412007c0c */ /* 0x000fe2000d781270 */
[----:B------:R-:W-:Y:S01]  /*3ff80*/  ULDC UR4, c[0x0][0x228] ;  /* 0x00008a0000047ab9 */ /* 0x000fe20000000800 */
[----:B------:R3:W-:Y:S01]  /*3ff90*/  @P3 STG.E desc[UR8][R28.64], R92 ;  /* 0x0000005c1c003986 */ /* 0x0007e2000c101908 */
[----:B------:R-:W-:Y:S01]  /*3ffa0*/  ISETP.LT.AND P2, PT, R17, UR4, !P2 ;  /* 0x0000000411007c0c */ /* 0x000fe2000d741270 */
[C---:B------:R-:W-:Y:S01]  /*3ffb0*/  IMAD.WIDE R30, R59.reuse, 0x4, R2 ;  /* 0x000000043b1e7825 */ /* 0x040fe200078e0202 */
[----:B------:R-:W-:Y:S01]  /*3ffc0*/  ISETP.LT.AND P3, PT, R16, UR6, !P0 ;  /* 0x0000000610007c0c */ /* 0x000fe2000c761270 */
[----:B------:R-:W-:Y:S01]  /*3ffd0*/  ULDC UR12, c[0x0][0x228] ;  /* 0x00008a00000c7ab9 */ /* 0x000fe20000000800 */
[----:B------:R-:W-:Y:S01]  /*3ffe0*/  ULDC UR4, c[0x0][0x22c] ;  /* 0x00008b0000047ab9 */ /* 0x000fe20000000800 */
[C---:B------:R-:W-:Y:S01]  /*3fff0*/  IMAD.WIDE R56, R59.reuse, 0x4, R4 ;  /* 0x000000043b387825 */ /* 0x040fe200078e0204 */
[----:B------:R4:W-:Y:S03]  /*40000*/  @P5 STG.E desc[UR8][R30.64], R88 ;  /* 0x000000581e005986 */ /* 0x0009e6000c101908 */
[----:B------:R-:W-:-:S02]  /*40010*/  VIADD R61, R59, UR28 ;  /* 0x0000001c3b3d7c36 */ /* 0x000fc40008000000 */
[----:B--2---:R-:W-:Y:S01]  /*40020*/  IMAD.WIDE R8, R59, 0x4, R84 ;  /* 0x000000043b087825 */ /* 0x004fe200078e0254 */
[----:B------:R2:W-:Y:S01]  /*40030*/  @P6 STG.E desc[UR8][R56.64], R128 ;  /* 0x0000008038006986 */ /* 0x0005e2000c101908 */
[----:B------:R-:W-:Y:S01]  /*40040*/  ISETP.LT.AND P5, PT, R19, UR10, !P0 ;  /* 0x0000000a13007c0c */ /* 0x000fe2000c7a1270 */
[----:B------:R-:W-:Y:S01]  /*40050*/  ULDC UR6, c[0x0][0x228] ;  /* 0x00008a0000067ab9 */ /* 0x000fe20000000800 */
[----:B------:R-:W-:Y:S01]  /*40060*/  VIADD R0, R7, 0x14 ;  /* 0x0000001407007836 */ /* 0x000fe20000000000 */
[----:B------:R-:W-:Y:S01]  /*40070*/  ISETP.LT.AND P6, PT, R18, UR12, !P0 ;  /* 0x0000000c12007c0c */ /* 0x000fe2000c7c1270 */
[----:B-1----:R-:W-:Y:S01]  /*40080*/  IMAD.WIDE R10, R59, 0x4, R86 ;  /* 0x000000043b0a7825 */ /* 0x002fe200078e0256 */
[----:B------:R1:W-:Y:S01]  /*40090*/  @P4 STG.E desc[UR8][R8.64], R120 ;  /* 0x0000007808004986 */ /* 0x0003e2000c101908 */
[----:B------:R-:W-:Y:S02]  /*400a0*/  ULDC UR10, c[0x0][0x228] ;  /* 0x00008a00000a7ab9 */ /* 0x000fe40000000800 */
[C---:B---3--:R-:W-:Y:S01]  /*400b0*/  IMAD.WIDE R28, R61.reuse, 0x4, R2 ;  /* 0x000000043d1c7825 */ /* 0x048fe200078e0202 */
[----:B------:R-:W-:Y:S01]  /*400c0*/  ISETP.GE.AND P4, PT, R0, UR4, PT ;  /* 0x0000000400007c0c */ /* 0x000fe2000bf86270 */
[----:B------:R-:W-:Y:S01]  /*400d0*/  @P2 STG.E desc[UR8][R10.64], R124 ;  /* 0x0000007c0a002986 */ /* 0x000fe2000c101908 */
[----:B------:R-:W-:Y:S01]  /*400e0*/  ULDC UR4, c[0x0][0x228] ;  /* 0x00008a0000047ab9 */ /* 0x000fe20000000800 */
[----:B----4-:R-:W-:Y:S01]  /*400f0*/  IMAD.WIDE R30, R61, 0x4, R4 ;  /* 0x000000043d1e7825 */ /* 0x010fe200078e0204 */
[----:B------:R-:W-:Y:S01]  /*40100*/  ULDC UR12, c[0x0][0x228] ;  /* 0x00008a00000c7ab9 */ /* 0x000fe20000000800 */
[----:B------:R3:W-:Y:S01]  /*40110*/  @P3 STG.E desc[UR8][R28.64], R25 ;  /* 0x000000191c003986 */ /* 0x0007e2000c101908 */
[----:B------:R-:W-:Y:S01]  /*40120*/  ISETP.LT.AND P3, PT, R17, UR4, !P0 ;  /* 0x0000000411007c0c */ /* 0x000fe2000c761270 */
[----:B--2---:R-:W-:Y:S01]  /*40130*/  IMAD.WIDE R56, R61, 0x4, R84 ;  /* 0x000000043d387825 */ /* 0x004fe200078e0254 */
[----:B------:R-:W-:-:S03]  /*40140*/  ULDC UR4, c[0x0][0x22c] ;  /* 0x00008b0000047ab9 */ /* 0x000fc60000000800 */
[----:B------:R-:W-:Y:S01]  /*40150*/  VIADD R0, R7, 0x15 ;  /* 0x0000001507007836 */ /* 0x000fe20000000000 */
[----:B------:R2:W-:Y:S01]  /*40160*/  @P5 STG.E desc[UR8][R30.64], R13 ;  /* 0x0000000d1e005986 */ /* 0x0005e2000c101908 */
[----:B------:R-:W-:Y:S01]  /*40170*/  ISETP.LT.AND P0, PT, R16, UR6, !P1 ;  /* 0x0000000610007c0c */ /* 0x000fe2000cf01270 */
[----:B-1----:R-:W-:Y:S01]  /*40180*/  IMAD.WIDE R8, R61, 0x4, R86 ;  /* 0x000000043d087825 */ /* 0x002fe200078e0256 */
[----:B------:R-:W-:Y:S01]  /*40190*/  ISETP.LT.AND P5, PT, R19, UR10, !P1 ;  /* 0x0000000a13007c0c */ /* 0x000fe2000cfa1270 */
[----:B------:R1:W-:Y:S01]  /*401a0*/  @P6 STG.E desc[UR8][R56.64], R21 ;  /* 0x0000001538006986 */ /* 0x0003e2000c101908 */
[----:B------:R-:W-:Y:S01]  /*401b0*/  ISETP.LT.AND P6, PT, R18, UR12, !P1 ;  /* 0x0000000c12007c0c */ /* 0x000fe2000cfc1270 */
[----:B------:R-:W-:Y:S01]  /*401c0*/  ULDC UR6, c[0x0][0x228] ;  /* 0x00008a0000067ab9 */ /* 0x000fe20000000800 */
[----:B------:R-:W-:Y:S01]  /*401d0*/  ISETP.GE.AND P2, PT, R0, UR4, PT ;  /* 0x0000000400007c0c */ /* 0x000fe2000bf46270 */
[----:B------:R-:W-:Y:S01]  /*401e0*/  VIADD R0, R7, 0x16 ;  /* 0x0000001607007836 */ /* 0x000fe20000000000 */
[----:B---3--:R-:W-:Y:S01]  /*401f0*/  IADD3 R25, R61, UR28, RZ ;  /* 0x0000001c3d197c10 */ /* 0x008fe2000fffe0ff */
[----:B------:R-:W-:Y:S01]  /*40200*/  ULDC UR4, c[0x0][0x22c] ;  /* 0x00008b0000047ab9 */ /* 0x000fe20000000800 */
[----:B------:R3:W-:Y:S01]  /*40210*/  @P3 STG.E desc[UR8][R8.64], R93 ;  /* 0x0000005d08003986 */ /* 0x0007e2000c101908 */
[----:B------:R-:W-:Y:S01]  /*40220*/  ULDC UR10, c[0x0][0x228] ;  /* 0x00008a00000a7ab9 */ /* 0x000fe20000000800 */
[----:B------:R-:W-:Y:S01]  /*40230*/  ISETP.GE.AND P3, PT, R0, UR4, PT ;  /* 0x0000000400007c0c */ /* 0x000fe2000bf66270 */
[----:B------:R-:W-:Y:S01]  /*40240*/  IMAD.WIDE R10, R25, 0x4, R2 ;  /* 0x00000004190a7825 */ /* 0x000fe200078e0202 */
[----:B------:R-:W-:Y:S01]  /*40250*/  ULDC UR4, c[0x0][0x228] ;  /* 0x00008a0000047ab9 */ /* 0x000fe20000000800 */
[----:B------:R-:W-:-:S02]  /*40260*/  ULDC UR12, c[0x0][0x228] ;  /* 0x00008a00000c7ab9 */ /* 0x000fc40000000800 */
[----:B--2---:R-:W-:Y:S01]  /*40270*/  IMAD.WIDE R12, R25, 0x4, R4 ;  /* 0x00000004190c7825 */ /* 0x004fe200078e0204 */
[----:B------:R-:W-:Y:S01]  /*40280*/  ISETP.LT.AND P1, PT, R17, UR4, !P1 ;  /* 0x0000000411007c0c */ /* 0x000fe2000cf21270 */
[----:B------:R-:W-:Y:S02]  /*40290*/  ULDC UR4, c[0x0][0x228] ;  /* 0x00008a0000047ab9 */ /* 0x000fe40000000800 */
[C---:B-1----:R-:W-:Y:S01]  /*402a0*/  IMAD.WIDE R20, R25.reuse, 0x4, R84 ;  /* 0x0000000419147825 */ /* 0x042fe200078e0254 */
[----:B------:R1:W-:Y:S01]  /*402b0*/  @P0 STG.E desc[UR8][R10.64], R89 ;  /* 0x000000590a000986 */ /* 0x0003e2000c101908 */
[----:B------:R-:W-:Y:S01]  /*402c0*/  ISETP.LT.AND P0, PT, R16, UR4, !P4 ;  /* 0x0000000410007c0c */ /* 0x000fe2000e701270 */
[----:B------:R-:W-:Y:S02]  /*402d0*/  ULDC UR4, c[0x0][0x228] ;  /* 0x00008a0000047ab9 */ /* 0x000fe40000000800 */
[----:B------:R2:W-:Y:S01]  /*402e0*/  @P5 STG.E desc[UR8][R12.64], R129 ;  /* 0x000000810c005986 */ /* 0x0005e2000c101908 */
[----:B------:R-:W-:Y:S01]  /*402f0*/  ISETP.LT.AND P5, PT, R18, UR4, !P4 ;  /* 0x0000000412007c0c */ /* 0x000fe2000e7a1270 */
[----:B------:R-:W-:Y:S01]  /*40300*/  VIADD R29, R25, UR28 ;  /* 0x0000001c191d7c36 */ /* 0x000fe20008000000 */
[----:B------:R-:W-:Y:S01]  /*40310*/  ULDC UR4, c[0x0][0x22c] ;  /* 0x00008b0000047ab9 */ /* 0x000fe20000000800 */
[----:B------:R4:W-:Y:S01]  /*40320*/  @P6 STG.E desc[UR8][R20.64], R121 ;  /* 0x0000007914006986 */ /* 0x0009e2000c101908 */
[----:B------:R-:W-:Y:S01]  /*40330*/  ISETP.LT.AND P6, PT, R19, UR6, !P4 ;  /* 0x0000000613007c0c */ /* 0x000fe2000e7c1270 */
[----:B---3--:R-:W-:Y:S01]  /*40340*/  IMAD.WIDE R8, R25, 0x4, R86 ;  /* 0x0000000419087825 */ /* 0x008fe200078e0256 */
[----:B------:R-:W-:Y:S01]  /*40350*/  ISETP.LT.AND P4, PT, R17, UR10, !P4 ;  /* 0x0000000a11007c0c */ /* 0x000fe2000e781270 */
[----:B------:R-:W-:Y:S01]  /*40360*/  ULDC UR6, c[0x0][0x228] ;  /* 0x00008a0000067ab9 */ /* 0x000fe20000000800 */
[----:B------:R-:W-:Y:S01]  /*40370*/  ULDC UR10, c[0x0][0x228] ;  /* 0x00008a00000a7ab9 */ /* 0x000fe20000000800 */
[----:B------:R-:W-:-:S02]  /*40380*/  VIADD R0, R7, 0x17 ;  /* 0x0000001707007836 */ /* 0x000fc40000000000 */
[C---:B-1----:R-:W-:Y:S01]  /*40390*/  IMAD.WIDE R10, R29.reuse, 0x4, R2 ;  /* 0x000000041d0a7825 */ /* 0x042fe200078e0202 */
[----:B------:R1:W-:Y:S03]  /*403a0*/  @P1 STG.E desc[UR8][R8.64], R125 ;  /* 0x0000007d08001986 */ /* 0x0003e6000c101908 */
[C---:B--2---:R-:W-:Y:S01]  /*403b0*/  IMAD.WIDE R12, R29.reuse, 0x4, R4 ;  /* 0x000000041d0c7825 */ /* 0x044fe200078e0204 */
[----:B------:R-:W-:Y:S01]  /*403c0*/  ISETP.GE.AND P1, PT, R0, UR4, PT ;  /* 0x0000000400007c0c */ /* 0x000fe2000bf26270 */
[----:B------:R-:W-:Y:S02]  /*403d0*/  ULDC UR4, c[0x0][0x228] ;  /* 0x00008a0000047ab9 */ /* 0x000fe40000000800 */
[C---:B----4-:R-:W-:Y:S01]  /*403e0*/  IMAD.WIDE R20, R29.reuse, 0x4, R84 ;  /* 0x000000041d147825 */ /* 0x050fe200078e0254 */
[----:B------:R2:W-:Y:S03]  /*403f0*/  @P0 STG.E desc[UR8][R10.64], R26 ;  /* 0x0000001a0a000986 */ /* 0x0005e6000c101908 */
[----:B------:R-:W-:Y:S01]  /*40400*/  IMAD.WIDE R24, R29, 0x4, R86 ;  /* 0x000000041d187825 */ /* 0x000fe200078e0256 */
[----:B------:R3:W-:Y:S01]  /*40410*/  @P6 STG.E desc[UR8][R12.64], R14 ;  /* 0x0000000e0c006986 */ /* 0x0007e2000c101908 */
[----:B------:R-:W-:Y:S01]  /*40420*/  ISETP.LT.AND P0, PT, R16, UR4, !P2 ;  /* 0x0000000410007c0c */ /* 0x000fe2000d701270 */
[----:B------:R-:W-:-:S02]  /*40430*/  ULDC UR4, c[0x0][0x228] ;  /* 0x00008a0000047ab9 */ /* 0x000fc40000000800 */
[----:B------:R4:W-:Y:S01]  /*40440*/  @P5 STG.E desc[UR8][R20.64], R22 ;  /* 0x0000001614005986 */ /* 0x0009e2000c101908 */
[----:B------:R-:W-:Y:S01]  /*40450*/  ISETP.LT.AND P5, PT, R18, UR6, !P2 ;  /* 0x0000000612007c0c */ /* 0x000fe2000d7a1270 */
[----:B------:R-:W-:Y:S01]  /*40460*/  VIADD R0, R7, 0x18 ;  /* 0x0000001807007836 */ /* 0x000fe20000000000 */
[----:B------:R-:W-:Y:S01]  /*40470*/  IADD3 R29, R29, UR28, RZ ;  /* 0x0000001c1d1d7c10 */ /* 0x000fe2000fffe0ff */
[----:B------:R4:W-:Y:S01]  /*40480*/  @P4 STG.E desc[UR8][R24.64], R94 ;  /* 0x0000005e18004986 */ /* 0x0009e2000c101908 */
[----:B------:R-:W-:Y:S01]  /*40490*/  ISETP.LT.AND P4, PT, R19, UR4, !P2 ;  /* 0x0000000413007c0c */ /* 0x000fe2000d781270 */
[----:B------:R-:W-:Y:S01]  /*404a0*/  ULDC UR4, c[0x0][0x22c] ;  /* 0x00008b0000047ab9 */ /* 0x000fe20000000800 */
[----:B------:R-:W-:Y:S01]  /*404b0*/  ISETP.LT.AND P2, PT, R17, UR10, !P2 ;  /* 0x0000000a11007c0c */ /* 0x000fe2000d741270 */
[C---:B-1----:R-:W-:Y:S01]  /*404c0*/  IMAD.WIDE R8, R29.reuse, 0x4, R2 ;  /* 0x000000041d087825 */ /* 0x042fe200078e0202 */
[----:B------:R-:W-:Y:S01]  /*404d0*/  ISETP.LT.AND P6, PT, R16, UR12, !P3 ;  /* 0x0000000c10007c0c */ /* 0x000fe2000dfc1270 */
[----:B------:R-:W-:Y:S01]  /*404e0*/  ULDC UR6, c[0x0][0x228] ;  /* 0x00008a0000067ab9 */ /* 0x000fe20000000800 */
[----:B------:R-:W-:Y:S01]  /*404f0*/  ULDC UR10, c[0x0][0x228] ;  /* 0x00008a00000a7ab9 */ /* 0x000fe20000000800 */
[C---:B--2---:R-:W-:Y:S01]  /*40500*/  IMAD.WIDE R10, R29.reuse, 0x4, R4 ;  /* 0x000000041d0a7825 */ /* 0x044fe200078e0204 */
[----:B------:R1:W-:Y:S03]  /*40510*/  @P0 STG.E desc[UR8][R8.64], R90 ;  /* 0x0000005a08000986 */ /* 0x0003e6000c101908 */
[----:B---3--:R-:W-:Y:S01]  /*40520*/  IMAD.WIDE R12, R29, 0x4, R84 ;  /* 0x000000041d0c7825 */ /* 0x008fe200078e0254 */
[----:B------:R-:W-:-:S03]  /*40530*/  ISETP.GE.AND P0, PT, R0, UR4, PT ;  /* 0x0000000400007c0c */ /* 0x000fc6000bf06270 */
[----:B----4-:R-:W-:Y:S01]  /*40540*/  IMAD.WIDE R20, R29, 0x4, R86 ;  /* 0x000000041d147825 */ /* 0x010fe200078e0256 */
[----:B------:R2:W-:Y:S01]  /*40550*/  @P4 STG.E desc[UR8][R10.64], R130 ;  /* 0x000000820a004986 */ /* 0x0005e2000c101908 */
[----:B------:R-:W-:Y:S01]  /*40560*/  ULDC UR4, c[0x0][0x228] ;  /* 0x00008a0000047ab9 */ /* 0x000fe20000000800 */
[----:B------:R-:W-:Y:S02]  /*40570*/  ULDC UR12, c[0x0][0x228] ;  /* 0x00008a00000c7ab9 */ /* 0x000fe40000000800 */
[----:B------:R3:W-:Y:S04]  /*40580*/  @P5 STG.E desc[UR8][R12.64], R122 ;  /* 0x0000007a0c005986 */ /* 0x0007e8000c101908 */
[----:B------:R-:W-:Y:S01]  /*40590*/  @P2 STG.E desc[UR8][R20.64], R126 ;  /* 0x0000007e14002986 */ /* 0x000fe2000c101908 */
[----:B------:R-:W-:Y:S01]  /*405a0*/  ISETP.LT.AND P2, PT, R19, UR4, !P3 ;  /* 0x0000000413007c0c */ /* 0x000fe2000df41270 */
[----:B------:R-:W-:Y:S01]  /*405b0*/  ULDC UR4, c[0x0][0x228] ;  /* 0x00008a0000047ab9 */ /* 0x000fe20000000800 */
[----:B------:R-:W-:Y:S01]  /*405c0*/  VIADD R31, R29, UR28 ;  /* 0x0000001c1d1f7c36 */ /* 0x000fe20008000000 */
[----:B------:R-:W-:Y:S01]  /*405d0*/  ISETP.LT.AND P4, PT, R18, UR4, !P3 ;  /* 0x0000000412007c0c */ /* 0x000fe2000df81270 */
[----:B------:R-:W-:Y:S01]  /*405e0*/  VIADD R0, R7, 0x19 ;  /* 0x0000001907007836 */ /* 0x000fe20000000000 */
[----:B------:R-:W-:Y:S01]  /*405f0*/  ISETP.LT.AND P3, PT, R17, UR6, !P3 ;  /* 0x0000000611007c0c */ /* 0x000fe2000df61270 */
[C---:B------:R-:W-:Y:S01]  /*40600*/  IMAD.WIDE R24, R31.reuse, 0x4, R2 ;  /* 0x000000041f187825 */ /* 0x040fe200078e0202 */
[----:B------:R-:W-:Y:S01]  /*40610*/  ULDC UR4, c[0x0][0x22c] ;  /* 0x00008b0000047ab9 */ /* 0x000fe20000000800 */
[----:B------:R-:W-:Y:S01]  /*40620*/  ISETP.LT.AND P5, PT, R16, UR10, !P1 ;  /* 0x0000000a10007c0c */ /* 0x000fe2000cfa1270 */
[----:B------:R-:W-:Y:S01]  /*40630*/  ULDC UR6, c[0x0][0x228] ;  /* 0x00008a0000067ab9 */ /* 0x000fe20000000800 */
[C---:B-1----:R-:W-:Y:S01]  /*40640*/  IMAD.WIDE R8, R31.reuse, 0x4, R4 ;  /* 0x000000041f087825 */ /* 0x042fe200078e0204 */
[----:B------:R1:W-:Y:S03]  /*40650*/  @P6 STG.E desc[UR8][R24.64], R27 ;  /* 0x0000001b18006986 */ /* 0x0003e6000c101908 */
[----:B--2---:R-:W-:Y:S01]  /*40660*/  IMAD.WIDE R10, R31, 0x4, R84 ;  /* 0x000000041f0a7825 */ /* 0x004fe200078e0254 */
[----:B------:R-:W-:Y:S01]  /*40670*/  @P2 STG.E desc[UR8][R8.64], R15 ;  /* 0x0000000f08002986 */ /* 0x000fe2000c101908 */
[----:B------:R-:W-:Y:S01]  /*40680*/  ISETP.GE.AND P2, PT, R0, UR4, PT ;  /* 0x0000000400007c0c */ /* 0x000fe2000bf46270 */
[----:B------:R-:W-:Y:S01]  /*40690*/  ULDC UR4, c[0x0][0x228] ;  /* 0x00008a0000047ab9 */ /* 0x000fe20000000800 */
[----:B------:R-:W-:Y:S01]  /*406a0*/  ISETP.LT.AND P6, PT, R19, UR12, !P1 ;  /* 0x0000000c13007c0c */ /* 0x000fe2000cfc1270 */
[C---:B---3--:R-:W-:Y:S01]  /*406b0*/  IMAD.WIDE R12, R31.reuse, 0x4, R86 ;  /* 0x000000041f0c7825 */ /* 0x048fe200078e0256 */
[----:B------:R2:W-:Y:S01]  /*406c0*/  @P4 STG.E desc[UR8][R10.64], R23 ;  /* 0x000000170a004986 */ /* 0x0005e2000c101908 */
[----:B------:R-:W-:Y:S01]  /*406d0*/  ISETP.LT.AND P4, PT, R18, UR4, !P1 ;  /* 0x0000000412007c0c */ /* 0x000fe2000cf81270 */
[----:B------:R-:W-:Y:S01]  /*406e0*/  ULDC UR4, c[0x0][0x228] ;  /* 0x00008a0000047ab9 */ /* 0x000fe20000000800 */
[----:B-1----:R-:W-:Y:S01]  /*406f0*/  IADD3 R27, R31, UR28, RZ ;  /* 0x0000001c1f1b7c10 */ /* 0x002fe2000fffe0ff */
[----:B------:R1:W-:Y:S01]  /*40700*/  @P3 STG.E desc[UR8][R12.64], R95 ;  /* 0x0000005f0c003986 */ /* 0x0003e2000c101908 */
[----:B------:R-:W-:Y:S01]  /*40710*/  ISETP.LT.AND P1, PT, R17, UR4, !P1 ;  /* 0x0000000411007c0c */ /* 0x000fe2000cf21270 */
[----:B------:R-:W-:Y:S01]  /*40720*/  ULDC UR10, c[0x0][0x228] ;  /* 0x00008a00000a7ab9 */ /* 0x000fe20000000800 */
[----:B------:R-:W-:Y:S01]  /*40730*/  ISETP.LT.AND P3, PT, R16, UR6, !P0 ;  /* 0x0000000610007c0c */ /* 0x000fe2000c761270 */
[C---:B------:R-:W-:Y:S01]  /*40740*/  IMAD.WIDE R20, R27.reuse, 0x4, R2 ;  /* 0x000000041b147825 */ /* 0x040fe200078e0202 */
[----:B------:R-:W-:Y:S01]  /*40750*/  ULDC UR12, c[0x0][0x228] ;  /* 0x00008a00000c7ab9 */ /* 0x000fe20000000800 */
[----:B------:R-:W-:Y:S01]  /*40760*/  ULDC UR4, c[0x0][0x22c] ;  /* 0x00008b0000047ab9 */ /* 0x000fe20000000800 */
[----:B------:R-:W-:Y:S01]  /*40770*/  ULDC UR6, c[0x0][0x228] ;  /* 0x00008a0000067ab9 */ /* 0x000fe20000000800 */
[C---:B------:R-:W-:Y:S01]  /*40780*/  IMAD.WIDE R24, R27.reuse, 0x4, R4 ;  /* 0x000000041b187825 */ /* 0x040fe200078e0204 */
[----:B------:R3:W-:Y:S03]  /*40790*/  @P5 STG.E desc[UR8][R20.64], R91 ;  /* 0x0000005b14005986 */ /* 0x0007e6000c101908 */
[----:B--2---:R-:W-:-:S02]  /*407a0*/  VIADD R23, R27, UR28 ;  /* 0x0000001c1b177c36 */ /* 0x004fc40008000000 */
[----:B------:R-:W-:Y:S01]  /*407b0*/  IMAD.WIDE R8, R27, 0x4, R84 ;  /* 0x000000041b087825 */ /* 0x000fe200078e0254 */
[----:B------:R-:W-:Y:S01]  /*407c0*/  @P6 STG.E desc[UR8][R24.64], R131 ;  /* 0x0000008318006986 */ /* 0x000fe2000c101908 */
[----:B------:R-:W-:Y:S01]  /*407d0*/  ISETP.LT.AND P5, PT, R19, UR10, !P0 ;  /* 0x0000000a13007c0c */ /* 0x000fe2000c7a1270 */
[----:B------:R-:W-:Y:S01]  /*407e0*/  ULDC UR10, c[0x0][0x228] ;  /* 0x00008a00000a7ab9 */ /* 0x000fe20000000800 */
[----:B------:R-:W-:Y:S01]  /*407f0*/  VIADD R0, R7, 0x1a ;  /* 0x0000001a07007836 */ /* 0x000fe20000000000 */
[----:B------:R-:W-:Y:S01]  /*40800*/  ISETP.LT.AND P6, PT, R18, UR12, !P0 ;  /* 0x0000000c12007c0c */ /* 0x000fe2000c7c1270 */
[----:B------:R-:W-:Y:S01]  /*40810*/  IMAD.WIDE R10, R27, 0x4, R86 ;  /* 0x000000041b0a7825 */ /* 0x000fe200078e0256 */
[----:B------:R2:W-:Y:S01]  /*40820*/  @P4 STG.E desc[UR8][R8.64], R123 ;  /* 0x0000007b08004986 */ /* 0x0005e2000c101908 */
[----:B------:R-:W-:Y:S02]  /*40830*/  ULDC UR12, c[0x0][0x228] ;  /* 0x00008a00000c7ab9 */ /* 0x000fe40000000800 */
[C---:B-1----:R-:W-:Y:S01]  /*40840*/  IMAD.WIDE R12, R23.reuse, 0x4, R2 ;  /* 0x00000004170c7825 */ /* 0x042fe200078e0202 */
[----:B------:R-:W-:Y:S01]  /*40850*/  ISETP.GE.AND P4, PT, R0, UR4, PT ;  /* 0x0000000400007c0c */ /* 0x000fe2000bf86270 */
[----:B------:R-:W-:Y:S01]  /*40860*/  @P1 STG.E desc[UR8][R10.64], R127 ;  /* 0x0000007f0a001986 */ /* 0x000fe2000c101908 */
[----:B------:R-:W-:Y:S01]  /*40870*/  ULDC UR4, c[0x0][0x228] ;  /* 0x00008a0000047ab9 */ /* 0x000fe20000000800 */
[----:B------:R-:W-:-:S02]  /*40880*/  IMAD.WIDE R14, R23, 0x4, R4 ;  /* 0x00000004170e7825 */ /* 0x000fc400078e0204 */
[----:B------:R-:W-:Y:S01]  /*40890*/  @P3 STG.E desc[UR8][R12.64], R96 ;  /* 0x000000600c003986 */ /* 0x000fe2000c101908 */
[----:B------:R-:W-:Y:S01]  /*408a0*/  ISETP.LT.AND P3, PT, R17, UR4, !P0 ;  /* 0x0000000411007c0c */ /* 0x000fe2000c761270 */
[----:B---3--:R-:W-:Y:S01]  /*408b0*/  IMAD.WIDE R20, R23, 0x4, R84 ;  /* 0x0000000417147825 */ /* 0x008fe200078e0254 */
[----:B------:R-:W-:-:S03]  /*408c0*/  ULDC UR4, c[0x0][0x22c] ;  /* 0x00008b0000047ab9 */ /* 0x000fc60000000800 */
[----:B------:R-:W-:Y:S01]  /*408d0*/  VIADD R0, R7, 0x1b ;  /* 0x0000001b07007836 */ /* 0x000fe20000000000 */
[----:B------:R-:W-:Y:S01]  /*408e0*/  @P5 STG.E desc[UR8][R14.64], R64 ;  /* 0x000000400e005986 */ /* 0x000fe2000c101908 */
[----:B------:R-:W-:Y:S01]  /*408f0*/  ISETP.LT.AND P1, PT, R16, UR6, !P2 ;  /* 0x0000000610007c0c */ /* 0x000fe2000d721270 */
[----:B--2---:R-:W-:Y:S01]  /*40900*/  IMAD.WIDE R8, R23, 0x4, R86 ;  /* 0x0000000417087825 */ /* 0x004fe200078e0256 */
[----:B------:R-:W-:Y:S01]  /*40910*/  ISETP.LT.AND P5, PT, R19, UR10, !P2 ;  /* 0x0000000a13007c0c */ /* 0x000fe2000d7a1270 */
[----:B------:R1:W-:Y:S01]  /*40920*/  @P6 STG.E desc[UR8][R20.64], R32 ;  /* 0x0000002014006986 */ /* 0x0003e2000c101908 */
[----:B------:R-:W-:Y:S01]  /*40930*/  ISETP.LT.AND P6, PT, R18, UR12, !P2 ;  /* 0x0000000c12007c0c */ /* 0x000fe2000d7c1270 */
[----:B------:R-:W-:Y:S01]  /*40940*/  ULDC UR6, c[0x0][0x228] ;  /* 0x00008a0000067ab9 */ /* 0x000fe20000000800 */
[----:B------:R-:W-:Y:S01]  /*40950*/  ISETP.GE.AND P0, PT, R0, UR4, PT ;  /* 0x0000000400007c0c */ /* 0x000fe2000bf06270 */
[----:B------:R-:W-:Y:S01]  /*40960*/  VIADD R0, R7, 0x1c ;  /* 0x0000001c07007836 */ /* 0x000fe20000000000 */
[----:B------:R-:W-:Y:S01]  /*40970*/  ULDC UR4, c[0x0][0x22c] ;  /* 0x00008b0000047ab9 */ /* 0x000fe20000000800 */
[----:B------:R2:W-:Y:S01]  /*40980*/  @P3 STG.E desc[UR8][R8.64], R156 ;  /* 0x0000009c08003986 */ /* 0x0005e2000c101908 */
[----:B------:R-:W-:Y:S01]  /*40990*/  ULDC UR10, c[0x0][0x228] ;  /* 0x00008a00000a7ab9 */ /* 0x000fe20000000800 */
[----:B------:R-:W-:Y:S01]  /*409a0*/  ULDC UR12, c[0x0][0x228] ;  /* 0x00008a00000c7ab9 */ /* 0x000fe20000000800 */
[----:B-1----:R-:W-:-:S02]  /*409b0*/  IADD3 R21, R23, UR28, RZ ;  /* 0x0000001c17157c10 */ /* 0x002fc4000fffe0ff */
[----:B------:R-:W-:Y:S01]  /*409c0*/  ISETP.GE.AND P3, PT, R0, UR4, PT ;  /* 0x0000000400007c0c */ /* 0x000fe2000bf66270 */
[----:B------:R-:W-:Y:S02]  /*409d0*/  ULDC UR4, c[0x0][0x228] ;  /* 0x00008a0000047ab9 */ /* 0x000fe40000000800 */
[----:B------:R-:W-:Y:S01]  /*409e0*/  IMAD.WIDE R10, R21, 0x4, R2 ;  /* 0x00000004150a7825 */ /* 0x000fe200078e0202 */
[----:B------:R-:W-:Y:S01]  /*409f0*/  ISETP.LT.AND P2, PT, R17, UR4, !P2 ;  /* 0x0000000411007c0c */ /* 0x000fe2000d741270 */
[----:B------:R-:W-:Y:S02]  /*40a00*/  ULDC UR4, c[0x0][0x228] ;  /* 0x00008a0000047ab9 */ /* 0x000fe40000000800 */
[C---:B------:R-:W-:Y:S01]  /*40a10*/  IMAD.WIDE R12, R21.reuse, 0x4, R4 ;  /* 0x00000004150c7825 */ /* 0x040fe200078e0204 */
[----:B------:R1:W-:Y:S03]  /*40a20*/  @P1 STG.E desc[UR8][R10.64], R152 ;  /* 0x000000980a001986 */ /* 0x0003e6000c101908 */
[----:B------:R-:W-:Y:S01]  /*40a30*/  IMAD.WIDE R14, R21, 0x4, R84 ;  /* 0x00000004150e7825 */ /* 0x000fe200078e0254 */
[----:B------:R3:W-:Y:S01]  /*40a40*/  @P5 STG.E desc[UR8][R12.64], R164 ;  /* 0x000000a40c005986 */ /* 0x0007e2000c101908 */
[----:B------:R-:W-:Y:S01]  /*40a50*/  ISETP.LT.AND P1, PT, R16, UR4, !P4 ;  /* 0x0000000410007c0c */ /* 0x000fe2000e721270 */
[----:B------:R-:W-:-:S02]  /*40a60*/  ULDC UR4, c[0x0][0x228] ;  /* 0x00008a0000047ab9 */ /* 0x000fc40000000800 */
[----:B------:R4:W-:Y:S01]  /*40a70*/  @P6 STG.E desc[UR8][R14.64], R160 ;  /* 0x000000a00e006986 */ /* 0x0009e2000c101908 */
[----:B------:R-:W-:Y:S01]  /*40a80*/  ISETP.LT.AND P6, PT, R19, UR6, !P4 ;  /* 0x0000000613007c0c */ /* 0x000fe2000e7c1270 */
[C---:B------:R-:W-:Y:S01]  /*40a90*/  VIADD R23, R21.reuse, UR28 ;  /* 0x0000001c15177c36 */ /* 0x040fe20008000000 */
[----:B------:R-:W-:Y:S01]  /*40aa0*/  ISETP.LT.AND P5, PT, R18, UR4, !P4 ;  /* 0x0000000412007c0c */ /* 0x000fe2000e7a1270 */
[----:B--2---:R-:W-:Y:S01]  /*40ab0*/  IMAD.WIDE R8, R21, 0x4, R86 ;  /* 0x0000000415087825 */ /* 0x004fe200078e0256 */
[----:B------:R-:W-:Y:S01]  /*40ac0*/  ISETP.LT.AND P4, PT, R17, UR10, !P4 ;  /* 0x0000000a11007c0c */ /* 0x000fe2000e781270 */
[----:B------:R-:W-:Y:S01]  /*40ad0*/  ULDC UR4, c[0x0][0x22c] ;  /* 0x00008b0000047ab9 */ /* 0x000fe20000000800 */
[----:B------:R-:W-:Y:S01]  /*40ae0*/  ULDC UR6, c[0x0][0x228] ;  /* 0x00008a0000067ab9 */ /* 0x000fe20000000800 */
[----:B------:R-:W-:Y:S02]  /*40af0*/  VIADD R0, R7, 0x1d ;  /* 0x0000001d07007836 */ /* 0x000fe40000000000 */
[----:B-1----:R-:W-:Y:S01]  /*40b00*/  IMAD.WIDE R10, R23, 0x4, R2 ;  /* 0x00000004170a7825 */ /* 0x002fe200078e0202 */
[----:B------:R1:W-:Y:S01]  /*40b10*/  @P2 STG.E desc[UR8][R8.64], R132 ;  /* 0x0000008408002986 */ /* 0x0003e2000c101908 */
[----:B------:R-:W-:-:S02]  /*40b20*/  ULDC UR10, c[0x0][0x228] ;  /* 0x00008a00000a7ab9 */ /* 0x000fc40000000800 */
[C---:B---3--:R-:W-:Y:S01]  /*40b30*/  IMAD.WIDE R12, R23.reuse, 0x4, R4 ;  /* 0x00000004170c7825 */ /* 0x048fe200078e0204 */
        /* <DEDUP_REMOVED lines=29> */
[----:B------:R4:W-:Y:S01]  /*40d10*/  @P0 STG.E desc[UR8][R14.64], R133 ;  /* 0x000000850e000986 */ /* 0x0009e2000c101908 */
[----:B------:R-:W-:Y:S01]  /*40d20*/  ISETP.LT.AND P0, PT, R19, UR4, !P3 ;  /* 0x0000000413007c0c */ /* 0x000fe2000df01270 */
[----:B------:R-:W-:Y:S01]  /*40d30*/  ULDC UR4, c[0x0][0x228] ;  /* 0x00008a0000047ab9 */ /* 0x000fe20000000800 */
[----:B------:R-:W-:Y:S01]  /*40d40*/  VIADD R25, R23, UR28 ;  /* 0x0000001c17197c36 */ /* 0x000fe20008000000 */
[----:B------:R-:W-:Y:S01]  /*40d50*/  ISETP.LT.AND P4, PT, R18, UR4, !P3 ;  /* 0x0000000412007c0c */ /* 0x000fe2000df81270 */
[----:B------:R-:W-:Y:S01]  /*40d60*/  VIADD R0, R7, 0x1f ;  /* 0x0000001f07007836 */ /* 0x000fe20000000000 */
[----:B------:R-:W-:Y:S01]  /*40d70*/  ULDC UR4, c[0x0][0x22c] ;  /* 0x00008b0000047ab9 */ /* 0x000fe20000000800 */
[----:B------:R-:W-:-:S04]  /*40d80*/  IMAD.WIDE R20, R25, 0x4, R2 ;  /* 0x0000000419147825 */ /* 0x000fc800078e0202 */
[----:B-1----:R-:W-:Y:S01]  /*40d90*/  IMAD.WIDE R8, R25, 0x4, R4 ;  /* 0x0000000419087825 */ /* 0x002fe200078e0204 */
[----:B------:R1:W-:Y:S01]  /*40da0*/  @P6 STG.E desc[UR8][R20.64], R98 ;  /* 0x0000006214006986 */ /* 0x0003e2000c101908 */
[----:B------:R-:W-:Y:S01]  /*40db0*/  ISETP.LT.AND P3, PT, R17, UR6, !P3 ;  /* 0x0000000611007c0c */ /* 0x000fe2000df61270 */
[----:B------:R-:W-:Y:S01]  /*40dc0*/  ULDC UR6, c[0x0][0x228] ;  /* 0x00008a0000067ab9 */ /* 0x000fe20000000800 */
[----:B--2---:R-:W-:Y:S01]  /*40dd0*/  IMAD.WIDE R10, R25, 0x4, R84 ;  /* 0x00000004190a7825 */ /* 0x004fe200078e0254 */
[----:B------:R-:W-:Y:S01]  /*40de0*/  ISETP.LT.AND P5, PT, R16, UR10, !P2 ;  /* 0x0000000a10007c0c */ /* 0x000fe2000d7a1270 */
[----:B------:R2:W-:Y:S01]  /*40df0*/  @P0 STG.E desc[UR8][R8.64], R66 ;  /* 0x0000004208000986 */ /* 0x0005e2000c101908 */
[----:B------:R-:W-:Y:S01]  /*40e00*/  ISETP.LT.AND P6, PT, R19, UR12, !P2 ;  /* 0x0000000c13007c0c */ /* 0x000fe2000d7c1270 */
[C---:B---3--:R-:W-:Y:S01]  /*40e10*/  IMAD.WIDE R12, R25.reuse, 0x4, R86 ;  /* 0x00000004190c7825 */ /* 0x048fe200078e0256 */
[----:B------:R-:W-:Y:S01]  /*40e20*/  ISETP.GE.AND P0, PT, R0, UR4, PT ;  /* 0x0000000400007c0c */ /* 0x000fe2000bf06270 */
[----:B------:R-:W-:Y:S01]  /*40e30*/  ULDC UR4, c[0x0][0x228] ;  /* 0x00008a0000047ab9 */ /* 0x000fe20000000800 */
[----:B------:R-:W-:Y:S01]  /*40e40*/  IADD3 R23, R25, UR28, RZ ;  /* 0x0000001c19177c10 */ /* 0x000fe2000fffe0ff */
[----:B------:R3:W-:Y:S01]  /*40e50*/  @P4 STG.E desc[UR8][R10.64], R34 ;  /* 0x000000220a004986 */ /* 0x0007e2000c101908 */
[----:B------:R-:W-:Y:S01]  /*40e60*/  ISETP.LT.AND P4, PT, R18, UR4, !P2 ;  /* 0x0000000412007c0c */ /* 0x000fe2000d781270 */
[----:B------:R-:W-:Y:S01]  /*40e70*/  ULDC UR4, c[0x0][0x228] ;  /* 0x00008a0000047ab9 */ /* 0x000fe20000000800 */
[----:B------:R-:W-:Y:S01]  /*40e80*/  ULDC UR10, c[0x0][0x228] ;  /* 0x00008a00000a7ab9 */ /* 0x000fe20000000800 */
[----:B------:R-:W-:Y:S01]  /*40e90*/  ISETP.LT.AND P2, PT, R17, UR4, !P2 ;  /* 0x0000000411007c0c */ /* 0x000fe2000d741270 */
[----:B----4-:R-:W-:Y:S01]  /*40ea0*/  IMAD.WIDE R14, R23, 0x4, R2 ;  /* 0x00000004170e7825 */ /* 0x010fe200078e0202 */
[----:B------:R4:W-:Y:S01]  /*40eb0*/  @P3 STG.E desc[UR8][R12.64], R158 ;  /* 0x0000009e0c003986 */ /* 0x0009e2000c101908 */
[----:B------:R-:W-:-:S02]  /*40ec0*/  ULDC UR12, c[0x0][0x228] ;  /* 0x00008a00000c7ab9 */ /* 0x000fc40000000800 */
[C---:B-1----:R-:W-:Y:S01]  /*40ed0*/  IMAD.WIDE R20, R23.reuse, 0x4, R4 ;  /* 0x0000000417147825 */ /* 0x042fe200078e0204 */
[----:B------:R1:W-:Y:S01]  /*40ee0*/  @P5 STG.E desc[UR8][R14.64], R154 ;  /* 0x0000009a0e005986 */ /* 0x0003e2000c101908 */
[----:B------:R-:W-:Y:S01]  /*40ef0*/  ISETP.LT.AND P3, PT, R16, UR6, !P1 ;  /* 0x0000000610007c0c */ /* 0x000fe2000cf61270 */
[----:B------:R-:W-:Y:S01]  /*40f00*/  ULDC UR4, c[0x0][0x22c] ;  /* 0x00008b0000047ab9 */ /* 0x000fe20000000800 */
[----:B--2---:R-:W-:Y:S01]  /*40f10*/  IMAD.WIDE R8, R23, 0x4, R84 ;  /* 0x0000000417087825 */ /* 0x004fe200078e0254 */
[----:B------:R2:W-:Y:S01]  /*40f20*/  @P6 STG.E desc[UR8][R20.64], R166 ;  /* 0x000000a614006986 */ /* 0x0005e2000c101908 */
[----:B------:R-:W-:Y:S01]  /*40f30*/  ISETP.LT.AND P5, PT, R19, UR10, !P1 ;  /* 0x0000000a13007c0c */ /* 0x000fe2000cfa1270 */
[----:B------:R-:W-:Y:S01]  /*40f40*/  ULDC UR6, c[0x0][0x228] ;  /* 0x00008a0000067ab9 */ /* 0x000fe20000000800 */
[----:B------:R-:W-:Y:S01]  /*40f50*/  VIADD R0, R7, 0x20 ;  /* 0x0000002007007836 */ /* 0x000fe20000000000 */
[----:B------:R-:W-:Y:S01]  /*40f60*/  ISETP.LT.AND P6, PT, R18, UR12, !P1 ;  /* 0x0000000c12007c0c */ /* 0x000fe2000cfc1270 */
[C---:B---3--:R-:W-:Y:S01]  /*40f70*/  IMAD.WIDE R10, R23.reuse, 0x4, R86 ;  /* 0x00000004170a7825 */ /* 0x048fe200078e0256 */
[----:B------:R3:W-:Y:S01]  /*40f80*/  @P4 STG.E desc[UR8][R8.64], R162 ;  /* 0x000000a208004986 */ /* 0x0007e2000c101908 */
[----:B------:R-:W-:Y:S01]  /*40f90*/  ULDC UR10, c[0x0][0x228] ;  /* 0x00008a00000a7ab9 */ /* 0x000fe20000000800 */
[----:B------:R-:W-:Y:S01]  /*40fa0*/  ISETP.GE.AND P4, PT, R0, UR4, PT ;  /* 0x0000000400007c0c */ /* 0x000fe2000bf86270 */
[----:B------:R-:W-:Y:S01]  /*40fb0*/  VIADD R25, R23, UR28 ;  /* 0x0000001c17197c36 */ /* 0x000fe20008000000 */
[----:B------:R-:W-:Y:S01]  /*40fc0*/  ULDC UR4, c[0x0][0x228] ;  /* 0x00008a0000047ab9 */ /* 0x000fe20000000800 */
[----:B------:R-:W-:Y:S01]  /*40fd0*/  @P2 STG.E desc[UR8][R10.64], R134 ;  /* 0x000000860a002986 */ /* 0x000fe2000c101908 */
[----:B------:R-:W-:Y:S01]  /*40fe0*/  ISETP.LT.AND P2, PT, R17, UR4, !P1 ;  /* 0x0000000411007c0c */ /* 0x000fe2000cf41270 */
[----:B----4-:R-:W-:Y:S01]  /*40ff0*/  IMAD.WIDE R12, R25, 0x4, R2 ;  /* 0x00000004190c7825 */ /* 0x010fe200078e0202 */
[----:B------:R-:W-:Y:S01]  /*41000*/  ULDC UR12, c[0x0][0x228] ;  /* 0x00008a00000c7ab9 */ /* 0x000fe20000000800 */
[----:B------:R-:W-:-:S02]  /*41010*/  ULDC UR4, c[0x0][0x22c] ;  /* 0x00008b0000047ab9 */ /* 0x000fc40000000800 */
[C---:B-1----:R-:W-:Y:S01]  /*41020*/  IMAD.WIDE R14, R25.reuse, 0x4, R4 ;  /* 0x00000004190e7825 */ /* 0x042fe200078e0204 */
[----:B------:R-:W-:Y:S03]  /*41030*/  @P3 STG.E desc[UR8][R12.64], R99 ;  /* 0x000000630c003986 */ /* 0x000fe6000c101908 */
[----:B--2---:R-:W-:Y:S01]  /*41040*/  IMAD.WIDE R20, R25, 0x4, R84 ;  /* 0x0000000419147825 */ /* 0x004fe200078e0254 */
[----:B------:R-:W-:Y:S03]  /*41050*/  @P5 STG.E desc[UR8][R14.64], R67 ;  /* 0x000000430e005986 */ /* 0x000fe6000c101908 */
[----:B------:R-:W-:Y:S01]  /*41060*/  VIADD R0, R7, 0x21 ;  /* 0x0000002107007836 */ /* 0x000fe20000000000 */
[----:B------:R-:W-:Y:S01]  /*41070*/  ISETP.LT.AND P1, PT, R16, UR6, !P0 ;  /* 0x0000000610007c0c */ /* 0x000fe2000c721270 */
[----:B------:R1:W-:Y:S01]  /*41080*/  @P6 STG.E desc[UR8][R20.64], R35 ;  /* 0x0000002314006986 */ /* 0x0003e2000c101908 */
[----:B------:R-:W-:Y:S01]  /*41090*/  ISETP.LT.AND P5, PT, R19, UR10, !P0 ;  /* 0x0000000a13007c0c */ /* 0x000fe2000c7a1270 */
[----:B---3--:R-:W-:Y:S01]  /*410a0*/  IMAD.WIDE R8, R25, 0x4, R86 ;  /* 0x0000000419087825 */ /* 0x008fe200078e0256 */
        /* <DEDUP_REMOVED lines=42> */
[----:B------:R-:W-:-:S03]  /*41350*/  IADD3 R23, R23, UR28, RZ ;  /* 0x0000001c17177c10 */ /* 0x000fc6000fffe0ff */
[----:B------:R4:W-:Y:S01]  /*41360*/  @P4 STG.E desc[UR8][R20.64], R168 ;  /* 0x000000a814004986 */ /* 0x0009e2000c101908 */
[----:B------:R-:W-:Y:S02]  /*41370*/  ISETP.LT.AND P4, PT, R19, UR4, !P3 ;  /* 0x0000000413007c0c */ /* 0x000fe4000df81270 */
[----:B------:R-:W-:Y:S01]  /*41380*/  ISETP.LT.AND P5, PT, R18, UR6, !P3 ;  /* 0x0000000612007c0c */ /* 0x000fe2000dfa1270 */
[----:B-1----:R-:W-:Y:S01]  /*41390*/  IMAD.WIDE R8, R23, 0x4, R2 ;  /* 0x0000000417087825 */ /* 0x002fe200078e0202 */
[----:B------:R-:W-:Y:S01]  /*413a0*/  ISETP.LT.AND P3, PT, R17, UR10, !P3 ;  /* 0x0000000a11007c0c */ /* 0x000fe2000df61270 */
[----:B------:R-:W-:Y:S02]  /*413b0*/  ULDC UR4, c[0x0][0x22c] ;  /* 0x00008b0000047ab9 */ /* 0x000fe40000000800 */
[----:B------:R-:W-:Y:S02]  /*413c0*/  VIADD R0, R7, 0x24 ;  /* 0x0000002407007836 */ /* 0x000fe40000000000 */
[C---:B--2---:R-:W-:Y:S01]  /*413d0*/  IMAD.WIDE R10, R23.reuse, 0x4, R4 ;  /* 0x00000004170a7825 */ /* 0x044fe200078e0204 */
[----:B------:R1:W-:Y:S01]  /*413e0*/  @P1 STG.E desc[UR8][R8.64], R184 ;  /* 0x000000b808001986 */ /* 0x0003e2000c101908 */
[----:B------:R-:W-:Y:S01]  /*413f0*/  ISETP.LT.AND P6, PT, R16, UR12, !P2 ;  /* 0x0000000c10007c0c */ /* 0x000fe2000d7c1270 */
[----:B------:R-:W-:Y:S01]  /*41400*/  ULDC UR6, c[0x0][0x228] ;  /* 0x00008a0000067ab9 */ /* 0x000fe20000000800 */
[----:B---3--:R-:W-:Y:S01]  /*41410*/  IMAD.WIDE R12, R23, 0x4, R84 ;  /* 0x00000004170c7825 */ /* 0x008fe200078e0254 */
[----:B------:R-:W-:Y:S01]  /*41420*/  ISETP.GE.AND P1, PT, R0, UR4, PT ;  /* 0x0000000400007c0c */ /* 0x000fe2000bf26270 */
[----:B------:R-:W-:-:S02]  /*41430*/  ULDC UR4, c[0x0][0x228] ;  /* 0x00008a0000047ab9 */ /* 0x000fc40000000800 */
[----:B----4-:R-:W-:Y:S01]  /*41440*/  IMAD.WIDE R14, R23, 0x4, R86 ;  /* 0x00000004170e7825 */ /* 0x010fe200078e0256 */
[----:B------:R2:W-:Y:S01]  /*41450*/  @P4 STG.E desc[UR8][R10.64], R192 ;  /* 0x000000c00a004986 */ /* 0x0005e2000c101908 */
[----:B------:R-:W-:Y:S01]  /*41460*/  ISETP.LT.AND P4, PT, R19, UR4, !P2 ;  /* 0x0000000413007c0c */ /* 0x000fe2000d781270 */
[----:B------:R-:W-:Y:S01]  /*41470*/  ULDC UR4, c[0x0][0x228] ;  /* 0x00008a0000047ab9 */ /* 0x000fe20000000800 */
[----:B------:R-:W-:Y:S01]  /*41480*/  VIADD R25, R23, UR28 ;  /* 0x0000001c17197c36 */ /* 0x000fe20008000000 */
[----:B------:R3:W-:Y:S01]  /*41490*/  @P5 STG.E desc[UR8][R12.64], R136 ;  /* 0x000000880c005986 */ /* 0x0007e2000c101908 */
[----:B------:R-:W-:Y:S01]  /*414a0*/  ULDC UR10, c[0x0][0x228] ;  /* 0x00008a00000a7ab9 */ /* 0x000fe20000000800 */
[----:B------:R-:W-:Y:S02]  /*414b0*/  ULDC UR12, c[0x0][0x228] ;  /* 0x00008a00000c7ab9 */ /* 0x000fe40000000800 */
[----:B------:R4:W-:Y:S01]  /*414c0*/  @P3 STG.E desc[UR8][R14.64], R188 ;  /* 0x000000bc0e003986 */ /* 0x0009e2000c101908 */
[----:B------:R-:W-:Y:S01]  /*414d0*/  ISETP.LT.AND P3, PT, R18, UR4, !P2 ;  /* 0x0000000412007c0c */ /* 0x000fe2000d761270 */
[----:B------:R-:W-:Y:S01]  /*414e0*/  IMAD.WIDE R20, R25, 0x4, R2 ;  /* 0x0000000419147825 */ /* 0x000fe200078e0202 */
[----:B------:R-:W-:Y:S01]  /*414f0*/  ISETP.LT.AND P2, PT, R17, UR6, !P2 ;  /* 0x0000000611007c0c */ /* 0x000fe2000d741270 */
[----:B------:R-:W-:Y:S01]  /*41500*/  ULDC UR4, c[0x0][0x22c] ;  /* 0x00008b0000047ab9 */ /* 0x000fe20000000800 */
[----:B------:R-:W-:Y:S01]  /*41510*/  ISETP.LT.AND P5, PT, R16, UR10, !P0 ;  /* 0x0000000a10007c0c */ /* 0x000fe2000c7a1270 */
[----:B-1----:R-:W-:Y:S01]  /*41520*/  IMAD.WIDE R8, R25, 0x4, R4 ;  /* 0x0000000419087825 */ /* 0x002fe200078e0204 */
[----:B------:R1:W-:Y:S01]  /*41530*/  @P6 STG.E desc[UR8][R20.64], R101 ;  /* 0x0000006514006986 */ /* 0x0003e2000c101908 */
[----:B------:R-:W-:Y:S01]  /*41540*/  ISETP.LT.AND P6, PT, R19, UR12, !P0 ;  /* 0x0000000c13007c0c */ /* 0x000fe2000c7c1270 */
[----:B------:R-:W-:Y:S01]  /*41550*/  ULDC UR6, c[0x0][0x228] ;  /* 0x00008a0000067ab9 */ /* 0x000fe20000000800 */
[----:B------:R-:W-:-:S02]  /*41560*/  VIADD R0, R7, 0x25 ;  /* 0x0000002507007836 */ /* 0x000fc40000000000 */
[C---:B--2---:R-:W-:Y:S01]  /*41570*/  IMAD.WIDE R10, R25.reuse, 0x4, R84 ;  /* 0x00000004190a7825 */ /* 0x044fe200078e0254 */
[C---:B------:R-:W-:Y:S01]  /*41580*/  IADD3 R23, R25.reuse, UR28, RZ ;  /* 0x0000001c19177c10 */ /* 0x040fe2000fffe0ff */
[----:B------:R2:W-:Y:S02]  /*41590*/  @P4 STG.E desc[UR8][R8.64], R69 ;  /* 0x0000004508004986 */ /* 0x0005e4000c101908 */
[----:B---3--:R-:W-:Y:S01]  /*415a0*/  IMAD.WIDE R12, R25, 0x4, R86 ;  /* 0x00000004190c7825 */ /* 0x008fe200078e0256 */
[----:B------:R-:W-:Y:S01]  /*415b0*/  ISETP.GE.AND P4, PT, R0, UR4, PT ;  /* 0x0000000400007c0c */ /* 0x000fe2000bf86270 */
[----:B------:R3:W-:Y:S01]  /*415c0*/  @P3 STG.E desc[UR8][R10.64], R37 ;  /* 0x000000250a003986 */ /* 0x0007e2000c101908 */
[----:B------:R-:W-:Y:S01]  /*415d0*/  ULDC UR4, c[0x0][0x228] ;  /* 0x00008a0000047ab9 */ /* 0x000fe20000000800 */
[C---:B----4-:R-:W-:Y:S01]  /*415e0*/  IMAD.WIDE R14, R23.reuse, 0x4, R2 ;  /* 0x00000004170e7825 */ /* 0x050fe200078e0202 */
[----:B------:R-:W-:Y:S01]  /*415f0*/  ULDC UR10, c[0x0][0x228] ;  /* 0x00008a00000a7ab9 */ /* 0x000fe20000000800 */
[----:B------:R4:W-:Y:S01]  /*41600*/  @P2 STG.E desc[UR8][R12.64], R169 ;  /* 0x000000a90c002986 */ /* 0x0009e2000c101908 */
[----:B------:R-:W-:Y:S01]  /*41610*/  ISETP.LT.AND P2, PT, R18, UR4, !P0 ;  /* 0x0000000412007c0c */ /* 0x000fe2000c741270 */
[----:B-1----:R-:W-:Y:S01]  /*41620*/  IMAD.WIDE R20, R23, 0x4, R4 ;  /* 0x0000000417147825 */ /* 0x002fe200078e0204 */
[----:B------:R-:W-:Y:S01]  /*41630*/  ULDC UR4, c[0x0][0x228] ;  /* 0x00008a0000047ab9 */ /* 0x000fe20000000800 */
[----:B------:R-:W-:Y:S01]  /*41640*/  ULDC UR12, c[0x0][0x228] ;  /* 0x00008a00000c7ab9 */ /* 0x000fe20000000800 */
[----:B------:R-:W-:Y:S01]  /*41650*/  ISETP.LT.AND P0, PT, R17, UR4, !P0 ;  /* 0x0000000411007c0c */ /* 0x000fe2000c701270 */
[----:B------:R1:W-:Y:S01]  /*41660*/  @P5 STG.E desc[UR8][R14.64], R185 ;  /* 0x000000b90e005986 */ /* 0x0003e2000c101908 */
[----:B--2---:R-:W-:Y:S01]  /*41670*/  IMAD.WIDE R8, R23, 0x4, R84 ;  /* 0x0000000417087825 */ /* 0x004fe200078e0254 */
[----:B------:R-:W-:Y:S01]  /*41680*/  ISETP.LT.AND P5, PT, R19, UR10, !P1 ;  /* 0x0000000a13007c0c */ /* 0x000fe2000cfa1270 */
[----:B------:R-:W-:Y:S01]  /*41690*/  ULDC UR4, c[0x0][0x22c] ;  /* 0x00008b0000047ab9 */ /* 0x000fe20000000800 */
[----:B------:R2:W-:Y:S01]  /*416a0*/  @P6 STG.E desc[UR8][R20.64], R193 ;  /* 0x000000c114006986 */ /* 0x0005e2000c101908 */
[----:B------:R-:W-:Y:S01]  /*416b0*/  ISETP.LT.AND P6, PT, R16, UR6, !P1 ;  /* 0x0000000610007c0c */ /* 0x000fe2000cfc1270 */
[----:B------:R-:W-:Y:S01]  /*416c0*/  VIADD R0, R7, 0x26 ;  /* 0x0000002607007836 */ /* 0x000fe20000000000 */
[----:B------:R-:W-:Y:S01]  /*416d0*/  ISETP.LT.AND P3, PT, R18, UR12, !P1 ;  /* 0x0000000c12007c0c */ /* 0x000fe2000cf61270 */
[----:B------:R-:W-:-:S02]  /*416e0*/  VIADD R25, R23, UR28 ;  /* 0x0000001c17197c36 */ /* 0x000fc40008000000 */
[----:B---3--:R-:W-:Y:S01]  /*416f0*/  IMAD.WIDE R10, R23, 0x4, R86 ;  /* 0x00000004170a7825 */ /* 0x008fe200078e0256 */
[----:B------:R3:W-:Y:S01]  /*41700*/  @P2 STG.E desc[UR8][R8.64], R137 ;  /* 0x0000008908002986 */ /* 0x0007e2000c101908 */
[----:B------:R-:W-:Y:S01]  /*41710*/  ISETP.GE.AND P2, PT, R0, UR4, PT ;  /* 0x0000000400007c0c */ /* 0x000fe2000bf46270 */
[----:B------:R-:W-:Y:S01]  /*41720*/  ULDC UR4, c[0x0][0x228] ;  /* 0x00008a0000047ab9 */ /* 0x000fe20000000800 */
[----:B----4-:R-:W-:Y:S01]  /*41730*/  IMAD.WIDE R12, R25, 0x4, R2 ;  /* 0x00000004190c7825 */ /* 0x010fe200078e0202 */
[----:B------:R-:W-:Y:S01]  /*41740*/  @P0 STG.E desc[UR8][R10.64], R189 ;  /* 0x000000bd0a000986 */ /* 0x000fe2000c101908 */
[----:B------:R-:W-:Y:S01]  /*41750*/  ISETP.LT.AND P0, PT, R17, UR4, !P1 ;  /* 0x0000000411007c0c */ /* 0x000fe2000cf01270 */
[----:B------:R-:W-:Y:S01]  /*41760*/  ULDC UR6, c[0x0][0x228] ;  /* 0x00008a0000067ab9 */ /* 0x000fe20000000800 */
[C---:B-1----:R-:W-:Y:S01]  /*41770*/  IMAD.WIDE R14, R25.reuse, 0x4, R4 ;  /* 0x00000004190e7825 */ /* 0x042fe200078e0204 */
[----:B------:R-:W-:Y:S01]  /*41780*/  @P6 STG.E desc[UR8][R12.64], R102 ;  /* 0x000000660c006986 */ /* 0x000fe2000c101908 */
[----:B------:R-:W-:Y:S01]  /*41790*/  ULDC UR10, c[0x0][0x228] ;  /* 0x00008a00000a7ab9 */ /* 0x000fe20000000800 */
[----:B------:R-:W-:Y:S01]  /*417a0*/  ULDC UR12, c[0x0][0x228] ;  /* 0x00008a00000c7ab9 */ /* 0x000fe20000000800 */
[----:B--2---:R-:W-:Y:S01]  /*417b0*/  IMAD.WIDE R20, R25, 0x4, R84 ;  /* 0x0000000419147825 */ /* 0x004fe200078e0254 */
[----:B------:R-:W-:Y:S01]  /*417c0*/  @P5 STG.E desc[UR8][R14.64], R70 ;  /* 0x000000460e005986 */ /* 0x000fe2000c101908 */
[----:B------:R-:W-:-:S02]  /*417d0*/  ULDC UR4, c[0x0][0x22c] ;  /* 0x00008b0000047ab9 */ /* 0x000fc40000000800 */
[----:B------:R-:W-:Y:S01]  /*417e0*/  VIADD R0, R7, 0x27 ;  /* 0x0000002707007836 */ /* 0x000fe20000000000 */
[----:B------:R1:W-:Y:S01]  /*417f0*/  @P3 STG.E desc[UR8][R20.64], R38 ;  /* 0x0000002614003986 */ /* 0x0003e2000c101908 */
[----:B------:R-:W-:Y:S01]  /*41800*/  ISETP.LT.AND P3, PT, R16, UR6, !P4 ;  /* 0x0000000610007c0c */ /* 0x000fe2000e761270 */
[----:B---3--:R-:W-:Y:S01]  /*41810*/  IMAD.WIDE R8, R25, 0x4, R86 ;  /* 0x0000000419087825 */ /* 0x008fe200078e0256 */
[----:B------:R-:W-:Y:S01]  /*41820*/  ISETP.LT.AND P5, PT, R19, UR10, !P4 ;  /* 0x0000000a13007c0c */ /* 0x000fe2000e7a1270 */
[----:B------:R-:W-:Y:S01]  /*41830*/  ULDC UR6, c[0x0][0x228] ;  /* 0x00008a0000067ab9 */ /* 0x000fe20000000800 */
[----:B------:R-:W-:Y:S01]  /*41840*/  ISETP.LT.AND P6, PT, R18, UR12, !P4 ;  /* 0x0000000c12007c0c */ /* 0x000fe2000e7c1270 */
[----:B------:R-:W-:Y:S01]  /*41850*/  ULDC UR10, c[0x0][0x228] ;  /* 0x00008a00000a7ab9 */ /* 0x000fe20000000800 */
[----:B------:R-:W-:Y:S01]  /*41860*/  ISETP.GE.AND P1, PT, R0, UR4, PT ;  /* 0x0000000400007c0c */ /* 0x000fe2000bf26270 */
[----:B------:R-:W-:Y:S01]  /*41870*/  VIADD R0, R7, 0x28 ;  /* 0x0000002807007836 */ /* 0x000fe20000000000 */
[----:B------:R-:W-:Y:S01]  /*41880*/  ULDC UR4, c[0x0][0x22c] ;  /* 0x00008b0000047ab9 */ /* 0x000fe20000000800 */
[----:B-1----:R-:W-:Y:S01]  /*41890*/  IADD3 R21, R25, UR28, RZ ;  /* 0x0000001c19157c10 */ /* 0x002fe2000fffe0ff */
[----:B------:R1:W-:Y:S02]  /*418a0*/  @P0 STG.E desc[UR8][R8.64], R170 ;  /* 0x000000aa08000986 */ /* 0x0003e4000c101908 */
[----:B------:R-:W-:Y:S01]  /*418b0*/  ISETP.GE.AND P0, PT, R0, UR4, PT ;  /* 0x0000000400007c0c */ /* 0x000fe2000bf06270 */
[----:B------:R-:W-:Y:S01]  /*418c0*/  ULDC UR4, c[0x0][0x228] ;  /* 0x00008a0000047ab9 */ /* 0x000fe20000000800 */
[----:B------:R-:W-:Y:S01]  /*418d0*/  ULDC UR12, c[0x0][0x228] ;  /* 0x00008a00000c7ab9 */ /* 0x000fe20000000800 */
[----:B------:R-:W-:Y:S01]  /*418e0*/  IMAD.WIDE R10, R21, 0x4, R2 ;  /* 0x00000004150a7825 */ /* 0x000fe200078e0202 */
[----:B------:R-:W-:Y:S01]  /*418f0*/  ISETP.LT.AND P4, PT, R17, UR4, !P4 ;  /* 0x0000000411007c0c */ /* 0x000fe2000e781270 */
[----:B------:R-:W-:-:S02]  /*41900*/  ULDC UR4, c[0x0][0x228] ;  /* 0x00008a0000047ab9 */ /* 0x000fc40000000800 */
[C---:B------:R-:W-:Y:S01]  /*41910*/  IMAD.WIDE R12, R21.reuse, 0x4, R4 ;  /* 0x00000004150c7825 */ /* 0x040fe200078e0204 */
[----:B------:R2:W-:Y:S03]  /*41920*/  @P3 STG.E desc[UR8][R10.64], R186 ;  /* 0x000000ba0a003986 */ /* 0x0005e6000c101908 */
[----:B------:R-:W-:Y:S01]  /*41930*/  IMAD.WIDE R14, R21, 0x4, R84 ;  /* 0x00000004150e7825 */ /* 0x000fe200078e0254 */
[----:B------:R3:W-:Y:S01]  /*41940*/  @P5 STG.E desc[UR8][R12.64], R194 ;  /* 0x000000c20c005986 */ /* 0x0007e2000c101908 */
[----:B------:R-:W-:Y:S01]  /*41950*/  ISETP.LT.AND P3, PT, R16, UR4, !P2 ;  /* 0x0000000410007c0c */ /* 0x000fe2000d761270 */
[----:B------:R-:W-:Y:S02]  /*41960*/  ULDC UR4, c[0x0][0x228] ;  /* 0x00008a0000047ab9 */ /* 0x000fe40000000800 */
[----:B------:R4:W-:Y:S01]  /*41970*/  @P6 STG.E desc[UR8][R14.64], R138 ;  /* 0x0000008a0e006986 */ /* 0x0009e2000c101908 */
[----:B------:R-:W-:Y:S01]  /*41980*/  ISETP.LT.AND P6, PT, R19, UR6, !P2 ;  /* 0x0000000613007c0c */ /* 0x000fe2000d7c1270 */
[C---:B------:R-:W-:Y:S01]  /*41990*/  VIADD R23, R21.reuse, UR28 ;  /* 0x0000001c15177c36 */ /* 0x040fe20008000000 */
[----:B------:R-:W-:Y:S01]  /*419a0*/  ISETP.LT.AND P5, PT, R18, UR4, !P2 ;  /* 0x0000000412007c0c */ /* 0x000fe2000d7a1270 */
[----:B-1----:R-:W-:Y:S01]  /*419b0*/  IMAD.WIDE R8, R21, 0x4, R86 ;  /* 0x0000000415087825 */ /* 0x002fe200078e0256 */
[----:B------:R-:W-:Y:S01]  /*419c0*/  ISETP.LT.AND P2, PT, R17, UR10, !P2 ;  /* 0x0000000a11007c0c */ /* 0x000fe2000d741270 */
[----:B------:R-:W-:Y:S01]  /*419d0*/  ULDC UR4, c[0x0][0x22c] ;  /* 0x00008b0000047ab9 */ /* 0x000fe20000000800 */
[----:B------:R-:W-:Y:S01]  /*419e0*/  ULDC UR6, c[0x0][0x228] ;  /* 0x00008a0000067ab9 */ /* 0x000fe20000000800 */
[----:B------:R-:W-:-:S02]  /*419f0*/  VIADD R0, R7, 0x29 ;  /* 0x0000002907007836 */ /* 0x000fc40000000000 */
[C---:B--2---:R-:W-:Y:S01]  /*41a00*/  IMAD.WIDE R10, R23.reuse, 0x4, R2 ;  /* 0x00000004170a7825 */ /* 0x044fe200078e0202 */
[----:B------:R1:W-:Y:S01]  /*41a10*/  @P4 STG.E desc[UR8][R8.64], R190 ;  /* 0x000000be08004986 */ /* 0x0003e2000c101908 */
[----:B------:R-:W-:Y:S02]  /*41a20*/  ULDC UR10, c[0x0][0x228] ;  /* 0x00008a00000a7ab9 */ /* 0x000fe40000000800 */
        /* <DEDUP_REMOVED lines=37> */
[----:B------:R-:W-:-:S02]  /*41c80*/  ULDC UR4, c[0x0][0x22c] ;  /* 0x00008b0000047ab9 */ /* 0x000fc40000000800 */
[----:B-1----:R-:W-:Y:S01]  /*41c90*/  IMAD.WIDE R8, R25, 0x4, R4 ;  /* 0x0000000419087825 */ /* 0x002fe200078e0204 */
[----:B------:R1:W-:Y:S01]  /*41ca0*/  @P6 STG.E desc[UR8][R20.64], R104 ;  /* 0x0000006814006986 */ /* 0x0003e2000c101908 */
[----:B------:R-:W-:Y:S01]  /*41cb0*/  ISETP.LT.AND P5, PT, R16, UR10, !P4 ;  /* 0x0000000a10007c0c */ /* 0x000fe2000e7a1270 */
[----:B------:R-:W-:Y:S01]  /*41cc0*/  ULDC UR6, c[0x0][0x228] ;  /* 0x00008a0000067ab9 */ /* 0x000fe20000000800 */
[----:B------:R-:W-:Y:S01]  /*41cd0*/  VIADD R0, R7, 0x2b ;  /* 0x0000002b07007836 */ /* 0x000fe20000000000 */
[----:B------:R-:W-:Y:S01]  /*41ce0*/  ISETP.LT.AND P6, PT, R19, UR12, !P4 ;  /* 0x0000000c13007c0c */ /* 0x000fe2000e7c1270 */
        /* <DEDUP_REMOVED lines=13> */
[----:B------:R1:W-:Y:S01]  /*41dc0*/  @P5 STG.E desc[UR8][R14.64], R196 ;  /* 0x000000c40e005986 */ /* 0x0003e2000c101908 */
[----:B------:R-:W-:Y:S01]  /*41dd0*/  ISETP.LT.AND P4, PT, R17, UR4, !P4 ;  /* 0x0000000411007c0c */ /* 0x000fe2000e781270 */
[----:B--2---:R-:W-:Y:S01]  /*41de0*/  IMAD.WIDE R8, R23, 0x4, R84 ;  /* 0x0000000417087825 */ /* 0x004fe200078e0254 */
[----:B------:R-:W-:Y:S01]  /*41df0*/  ULDC UR12, c[0x0][0x228] ;  /* 0x00008a00000c7ab9 */ /* 0x000fe20000000800 */
[----:B------:R2:W-:Y:S01]  /*41e00*/  @P6 STG.E desc[UR8][R20.64], R140 ;  /* 0x0000008c14006986 */ /* 0x0005e2000c101908 */
[----:B------:R-:W-:Y:S01]  /*41e10*/  ISETP.LT.AND P6, PT, R16, UR6, !P3 ;  /* 0x0000000610007c0c */ /* 0x000fe2000dfc1270 */
[----:B------:R-:W-:Y:S01]  /*41e20*/  VIADD R0, R7, 0x2c ;  /* 0x0000002c07007836 */ /* 0x000fe20000000000 */
[----:B------:R-:W-:Y:S01]  /*41e30*/  ISETP.LT.AND P5, PT, R19, UR10, !P3 ;  /* 0x0000000a13007c0c */ /* 0x000fe2000dfa1270 */
[C---:B------:R-:W-:Y:S01]  /*41e40*/  VIADD R25, R23.reuse, UR28 ;  /* 0x0000001c17197c36 */ /* 0x040fe20008000000 */
[----:B------:R-:W-:Y:S01]  /*41e50*/  ISETP.LT.AND P1, PT, R18, UR12, !P3 ;  /* 0x0000000c12007c0c */ /* 0x000fe2000df21270 */
[----:B------:R-:W-:Y:S01]  /*41e60*/  ULDC UR4, c[0x0][0x22c] ;  /* 0x00008b0000047ab9 */ /* 0x000fe20000000800 */
[----:B------:R2:W-:Y:S01]  /*41e70*/  @P0 STG.E desc[UR8][R8.64], R76 ;  /* 0x0000004c08000986 */ /* 0x0005e2000c101908 */
[----:B------:R-:W-:Y:S01]  /*41e80*/  ISETP.GE.AND P0, PT, R0, UR4, PT ;  /* 0x0000000400007c0c */ /* 0x000fe2000bf06270 */
[----:B---3--:R-:W-:Y:S01]  /*41e90*/  IMAD.WIDE R10, R23, 0x4, R86 ;  /* 0x00000004170a7825 */ /* 0x008fe200078e0256 */
[----:B------:R-:W-:Y:S01]  /*41ea0*/  ULDC UR4, c[0x0][0x228] ;  /* 0x00008a0000047ab9 */ /* 0x000fe20000000800 */
[----:B------:R-:W-:Y:S01]  /*41eb0*/  ULDC UR6, c[0x0][0x228] ;  /* 0x00008a0000067ab9 */ /* 0x000fe20000000800 */
[----:B------:R-:W-:Y:S01]  /*41ec0*/  ISETP.LT.AND P3, PT, R17, UR4, !P3 ;  /* 0x0000000411007c0c */ /* 0x000fe2000df61270 */
[C---:B----4-:R-:W-:Y:S01]  /*41ed0*/  IMAD.WIDE R12, R25.reuse, 0x4, R2 ;  /* 0x00000004190c7825 */ /* 0x050fe200078e0202 */
[----:B------:R3:W-:Y:S01]  /*41ee0*/  @P4 STG.E desc[UR8][R10.64], R108 ;  /* 0x0000006c0a004986 */ /* 0x0007e2000c101908 */
[----:B------:R-:W-:Y:S01]  /*41ef0*/  ULDC UR10, c[0x0][0x228] ;  /* 0x00008a00000a7ab9 */ /* 0x000fe20000000800 */
[----:B------:R-:W-:Y:S01]  /*41f00*/  ULDC UR12, c[0x0][0x228] ;  /* 0x00008a00000c7ab9 */ /* 0x000fe20000000800 */
[C---:B-1----:R-:W-:Y:S01]  /*41f10*/  IMAD.WIDE R14, R25.reuse, 0x4, R4 ;  /* 0x00000004190e7825 */ /* 0x042fe200078e0204 */
[----:B------:R1:W-:Y:S03]  /*41f20*/  @P6 STG.E desc[UR8][R12.64], R105 ;  /* 0x000000690c006986 */ /* 0x0003e6000c101908 */
[----:B--2---:R-:W-:Y:S01]  /*41f30*/  IMAD.WIDE R20, R25, 0x4, R84 ;  /* 0x0000000419147825 */ /* 0x004fe200078e0254 */
[----:B------:R-:W-:-:S03]  /*41f40*/  ISETP.LT.AND P6, PT, R16, UR6, !P2 ;  /* 0x0000000610007c0c */ /* 0x000fc6000d7c1270 */
[----:B------:R-:W-:Y:S01]  /*41f50*/  VIADD R0, R7, 0x2d ;  /* 0x0000002d07007836 */ /* 0x000fe20000000000 */
[----:B------:R2:W-:Y:S01]  /*41f60*/  @P5 STG.E desc[UR8][R14.64], R41 ;  /* 0x000000290e005986 */ /* 0x0005e2000c101908 */
[----:B------:R-:W-:Y:S01]  /*41f70*/  ULDC UR4, c[0x0][0x22c] ;  /* 0x00008b0000047ab9 */ /* 0x000fe20000000800 */
[----:B------:R-:W-:Y:S01]  /*41f80*/  ISETP.LT.AND P4, PT, R19, UR10, !P2 ;  /* 0x0000000a13007c0c */ /* 0x000fe2000d781270 */
[C---:B------:R-:W-:Y:S01]  /*41f90*/  IMAD.WIDE R8, R25.reuse, 0x4, R86 ;  /* 0x0000000419087825 */ /* 0x040fe200078e0256 */
[----:B------:R-:W-:Y:S01]  /*41fa0*/  @P1 STG.E desc[UR8][R20.64], R73 ;  /* 0x0000004914001986 */ /* 0x000fe2000c101908 */
[----:B------:R-:W-:Y:S01]  /*41fb0*/  ISETP.LT.AND P5, PT, R18, UR12, !P2 ;  /* 0x0000000c12007c0c */ /* 0x000fe2000d7a1270 */
[----:B------:R-:W-:Y:S01]  /*41fc0*/  ULDC UR6, c[0x0][0x228] ;  /* 0x00008a0000067ab9 */ /* 0x000fe20000000800 */
[----:B------:R-:W-:Y:S01]  /*41fd0*/  IADD3 R25, R25, UR28, RZ ;  /* 0x0000001c19197c10 */ /* 0x000fe2000fffe0ff */
[----:B------:R-:W-:Y:S01]  /*41fe0*/  ULDC UR10, c[0x0][0x228] ;  /* 0x00008a00000a7ab9 */ /* 0x000fe20000000800 */
[----:B------:R-:W-:Y:S01]  /*41ff0*/  ISETP.GE.AND P1, PT, R0, UR4, PT ;  /* 0x0000000400007c0c */ /* 0x000fe2000bf26270 */
[----:B------:R-:W-:Y:S01]  /*42000*/  VIADD R0, R7, 0x2e ;  /* 0x0000002e07007836 */ /* 0x000fe20000000000 */
[----:B------:R-:W-:Y:S01]  /*42010*/  ULDC UR4, c[0x0][0x22c] ;  /* 0x00008b0000047ab9 */ /* 0x000fe20000000800 */
[----:B------:R4:W-:Y:S01]  /*42020*/  @P3 STG.E desc[UR8][R8.64], R173 ;  /* 0x000000ad08003986 */ /* 0x0009e2000c101908 */
[C---:B---3--:R-:W-:Y:S01]  /*42030*/  IMAD.WIDE R10, R25.reuse, 0x4, R2 ;  /* 0x00000004190a7825 */ /* 0x048fe200078e0202 */
[----:B------:R-:W-:Y:S01]  /*42040*/  ULDC UR12, c[0x0][0x228] ;  /* 0x00008a00000c7ab9 */ /* 0x000fe20000000800 */
[----:B------:R-:W-:Y:S01]  /*42050*/  ISETP.GE.AND P3, PT, R0, UR4, PT ;  /* 0x0000000400007c0c */ /* 0x000fe2000bf66270 */
[----:B------:R-:W-:Y:S01]  /*42060*/  ULDC UR4, c[0x0][0x228] ;  /* 0x00008a0000047ab9 */ /* 0x000fe20000000800 */
[----:B-1----:R-:W-:Y:S01]  /*42070*/  IMAD.WIDE R12, R25, 0x4, R4 ;  /* 0x00000004190c7825 */ /* 0x002fe200078e0204 */
[----:B------:R-:W-:Y:S01]  /*42080*/  ISETP.LT.AND P2, PT, R17, UR4, !P2 ;  /* 0x0000000411007c0c */ /* 0x000fe2000d741270 */
[----:B------:R1:W-:Y:S01]  /*42090*/  @P6 STG.E desc[UR8][R10.64], R197 ;  /* 0x000000c50a006986 */ /* 0x0003e2000c101908 */
[----:B------:R-:W-:Y:S01]  /*420a0*/  ULDC UR4, c[0x0][0x228] ;  /* 0x00008a0000047ab9 */ /* 0x000fe20000000800 */
[----:B--2---:R-:W-:-:S02]  /*420b0*/  IMAD.WIDE R14, R25, 0x4, R84 ;  /* 0x00000004190e7825 */ /* 0x004fc400078e0254 */
[----:B------:R2:W-:Y:S01]  /*420c0*/  @P4 STG.E desc[UR8][R12.64], R141 ;  /* 0x0000008d0c004986 */ /* 0x0005e2000c101908 */
[----:B------:R-:W-:Y:S01]  /*420d0*/  ISETP.LT.AND P4, PT, R16, UR4, !P0 ;  /* 0x0000000410007c0c */ /* 0x000fe2000c781270 */
[----:B----4-:R-:W-:Y:S01]  /*420e0*/  IMAD.WIDE R8, R25, 0x4, R86 ;  /* 0x0000000419087825 */ /* 0x010fe200078e0256 */
[----:B------:R-:W-:Y:S01]  /*420f0*/  ISETP.LT.AND P6, PT, R19, UR6, !P0 ;  /* 0x0000000613007c0c */ /* 0x000fe2000c7c1270 */
[----:B------:R3:W-:Y:S01]  /*42100*/  @P5 STG.E desc[UR8][R14.64], R77 ;  /* 0x0000004d0e005986 */ /* 0x0007e2000c101908 */
[----:B------:R-:W-:Y:S01]  /*42110*/  ISETP.LT.AND P5, PT, R18, UR10, !P0 ;  /* 0x0000000a12007c0c */ /* 0x000fe2000c7a1270 */
[----:B------:R-:W-:Y:S01]  /*42120*/  VIADD R25, R25, UR28 ;  /* 0x0000001c19197c36 */ /* 0x000fe20008000000 */
[----:B------:R-:W-:Y:S01]  /*42130*/  ISETP.LT.AND P0, PT, R17, UR12, !P0 ;  /* 0x0000000c11007c0c */ /* 0x000fe2000c701270 */
[----:B------:R-:W-:Y:S01]  /*42140*/  VIADD R0, R7, 0x2f ;  /* 0x0000002f07007836 */ /* 0x000fe20000000000 */
[----:B------:R-:W-:Y:S01]  /*42150*/  ULDC UR4, c[0x0][0x22c] ;  /* 0x00008b0000047ab9 */ /* 0x000fe20000000800 */
[C---:B-1----:R-:W-:Y:S01]  /*42160*/  IMAD.WIDE R10, R25.reuse, 0x4, R2 ;  /* 0x00000004190a7825 */ /* 0x042fe200078e0202 */
[----:B------:R1:W-:Y:S01]  /*42170*/  @P2 STG.E desc[UR8][R8.64], R109 ;  /* 0x0000006d08002986 */ /* 0x0003e2000c101908 */
[----:B------:R-:W-:Y:S01]  /*42180*/  ULDC UR6, c[0x0][0x228] ;  /* 0x00008a0000067ab9 */ /* 0x000fe20000000800 */
[----:B------:R-:W-:Y:S01]  /*42190*/  ULDC UR10, c[0x0][0x228] ;  /* 0x00008a00000a7ab9 */ /* 0x000fe20000000800 */
[----:B--2---:R-:W-:Y:S01]  /*421a0*/  IMAD.WIDE R12, R25, 0x4, R4 ;  /* 0x00000004190c7825 */ /* 0x004fe200078e0204 */
[----:B------:R-:W-:-:S03]  /*421b0*/  ISETP.GE.AND P2, PT, R0, UR4, PT ;  /* 0x0000000400007c0c */ /* 0x000fc6000bf46270 */
[C---:B---3--:R-:W-:Y:S01]  /*421c0*/  IMAD.WIDE R14, R25.reuse, 0x4, R84 ;  /* 0x00000004190e7825 */ /* 0x048fe200078e0254 */
[----:B------:R2:W-:Y:S01]  /*421d0*/  @P4 STG.E desc[UR8][R10.64], R106 ;  /* 0x0000006a0a004986 */ /* 0x0005e2000c101908 */
[----:B------:R-:W-:Y:S01]  /*421e0*/  ULDC UR4, c[0x0][0x228] ;  /* 0x00008a0000047ab9 */ /* 0x000fe20000000800 */
[----:B------:R-:W-:Y:S01]  /*421f0*/  ULDC UR12, c[0x0][0x228] ;  /* 0x00008a00000c7ab9 */ /* 0x000fe20000000800 */
[----:B------:R-:W-:Y:S01]  /*42200*/  IMAD.WIDE R20, R25, 0x4, R86 ;  /* 0x0000000419147825 */ /* 0x000fe200078e0256 */
[----:B------:R3:W-:Y:S04]  /*42210*/  @P6 STG.E desc[UR8][R12.64], R42 ;  /* 0x0000002a0c006986 */ /* 0x0007e8000c101908 */
[----:B------:R4:W-:Y:S01]  /*42220*/  @P5 STG.E desc[UR8][R14.64], R74 ;  /* 0x0000004a0e005986 */ /* 0x0009e2000c101908 */
[----:B------:R-:W-:Y:S01]  /*42230*/  ISETP.LT.AND P5, PT, R16, UR4, !P1 ;  /* 0x0000000410007c0c */ /* 0x000fe2000cfa1270 */
[----:B------:R-:W-:-:S02]  /*42240*/  ULDC UR4, c[0x0][0x228] ;  /* 0x00008a0000047ab9 */ /* 0x000fc40000000800 */
[----:B------:R4:W-:Y:S01]  /*42250*/  @P0 STG.E desc[UR8][R20.64], R174 ;  /* 0x000000ae14000986 */ /* 0x0009e2000c101908 */
[----:B------:R-:W-:Y:S01]  /*42260*/  ISETP.LT.AND P0, PT, R19, UR4, !P1 ;  /* 0x0000000413007c0c */ /* 0x000fe2000cf01270 */
[----:B------:R-:W-:Y:S01]  /*42270*/  VIADD R25, R25, UR28 ;  /* 0x0000001c19197c36 */ /* 0x000fe20008000000 */
[----:B------:R-:W-:Y:S01]  /*42280*/  ISETP.LT.AND P4, PT, R18, UR6, !P1 ;  /* 0x0000000612007c0c */ /* 0x000fe2000cf81270 */
[----:B------:R-:W-:Y:S01]  /*42290*/  ULDC UR4, c[0x0][0x22c] ;  /* 0x00008b0000047ab9 */ /* 0x000fe20000000800 */
[----:B------:R-:W-:Y:S01]  /*422a0*/  ISETP.LT.AND P1, PT, R17, UR10, !P1 ;  /* 0x0000000a11007c0c */ /* 0x000fe2000cf21270 */
[----:B-1----:R-:W-:Y:S01]  /*422b0*/  IMAD.WIDE R8, R25, 0x4, R2 ;  /* 0x0000000419087825 */ /* 0x002fe200078e0202 */
[----:B------:R-:W-:Y:S01]  /*422c0*/  ISETP.LT.AND P6, PT, R16, UR12, !P3 ;  /* 0x0000000c10007c0c */ /* 0x000fe2000dfc1270 */
[----:B------:R-:W-:Y:S01]  /*422d0*/  ULDC UR6, c[0x0][0x228] ;  /* 0x00008a0000067ab9 */ /* 0x000fe20000000800 */
[----:B------:R-:W-:Y:S01]  /*422e0*/  IADD3 R0, R7, 0x30, RZ ;  /* 0x0000003007007810 */ /* 0x000fe20007ffe0ff */
[C---:B--2---:R-:W-:Y:S01]  /*422f0*/  IMAD.WIDE R10, R25.reuse, 0x4, R4 ;  /* 0x00000004190a7825 */ /* 0x044fe200078e0204 */
[----:B------:R1:W-:Y:S01]  /*42300*/  @P5 STG.E desc[UR8][R8.64], R198 ;  /* 0x000000c608005986 */ /* 0x0003e2000c101908 */
[----:B------:R-:W-:Y:S01]  /*42310*/  ULDC UR10, c[0x0][0x228] ;  /* 0x00008a00000a7ab9 */ /* 0x000fe20000000800 */
[----:B------:R-:W-:Y:S01]  /*42320*/  ISETP.GE.AND P5, PT, R0, UR4, PT ;  /* 0x0000000400007c0c */ /* 0x000fe2000bfa6270 */
[C---:B------:R-:W-:Y:S01]  /*42330*/  VIADD R23, R25.reuse, UR28 ;  /* 0x0000001c19177c36 */ /* 0x040fe20008000000 */
[----:B------:R-:W-:Y:S01]  /*42340*/  ULDC UR4, c[0x0][0x228] ;  /* 0x00008a0000047ab9 */ /* 0x000fe20000000800 */
[C---:B---3--:R-:W-:Y:S01]  /*42350*/  IMAD.WIDE R12, R25.reuse, 0x4, R84 ;  /* 0x00000004190c7825 */ /* 0x048fe200078e0254 */
[----:B------:R2:W-:Y:S03]  /*42360*/  @P0 STG.E desc[UR8][R10.64], R142 ;  /* 0x0000008e0a000986 */ /* 0x0005e6000c101908 */
[----:B----4-:R-:W-:Y:S01]  /*42370*/  IMAD.WIDE R14, R25, 0x4, R86 ;  /* 0x00000004190e7825 */ /* 0x010fe200078e0256 */
[----:B------:R-:W-:Y:S01]  /*42380*/  ISETP.LT.AND P0, PT, R19, UR4, !P3 ;  /* 0x0000000413007c0c */ /* 0x000fe2000df01270 */
[----:B------:R3:W-:Y:S01]  /*42390*/  @P4 STG.E desc[UR8][R12.64], R78 ;  /* 0x0000004e0c004986 */ /* 0x0007e2000c101908 */
[----:B------:R-:W-:Y:S01]  /*423a0*/  ULDC UR4, c[0x0][0x228] ;  /* 0x00008a0000047ab9 */ /* 0x000fe20000000800 */
[C---:B------:R-:W-:Y:S01]  /*423b0*/  IMAD.WIDE R20, R23.reuse, 0x4, R2 ;  /* 0x0000000417147825 */ /* 0x040fe200078e0202 */
[----:B------:R-:W-:Y:S01]  /*423c0*/  ULDC UR12, c[0x0][0x228] ;  /* 0x00008a00000c7ab9 */ /* 0x000fe20000000800 */
[----:B------:R4:W-:Y:S01]  /*423d0*/  @P1 STG.E desc[UR8][R14.64], R110 ;  /* 0x0000006e0e001986 */ /* 0x0009e2000c101908 */
[----:B------:R-:W-:Y:S01]  /*423e0*/  ISETP.LT.AND P1, PT, R18, UR4, !P3 ;  /* 0x0000000412007c0c */ /* 0x000fe2000df21270 */
[----:B-1----:R-:W-:Y:S01]  /*423f0*/  IMAD.WIDE R8, R23, 0x4, R4 ;  /* 0x0000000417087825 */ /* 0x002fe200078e0204 */
[----:B------:R-:W-:Y:S01]  /*42400*/  ISETP.LT.AND P3, PT, R17, UR6, !P3 ;  /* 0x0000000611007c0c */ /* 0x000fe2000df61270 */
[----:B------:R1:W-:Y:S01]  /*42410*/  @P6 STG.E desc[UR8][R20.64], R107 ;  /* 0x0000006b14006986 */ /* 0x0003e2000c101908 */
[----:B------:R-:W-:Y:S01]  /*42420*/  ISETP.LT.AND P6, PT, R16, UR10, !P2 ;  /* 0x0000000a10007c0c */ /* 0x000fe2000d7c1270 */
[----:B------:R-:W-:Y:S01]  /*42430*/  VIADD R25, R23, UR28 ;  /* 0x0000001c17197c36 */ /* 0x000fe20008000000 */
[----:B------:R-:W-:Y:S01]  /*42440*/  ISETP.LT.AND P4, PT, R19, UR12, !P2 ;  /* 0x0000000c13007c0c */ /* 0x000fe2000d781270 */
[----:B--2---:R-:W-:Y:S01]  /*42450*/  IMAD.WIDE R10, R23, 0x4, R84 ;  /* 0x00000004170a7825 */ /* 0x004fe200078e0254 */
[----:B------:R-:W-:Y:S01]  /*42460*/  IADD3 R0, R7, 0x31, RZ ;  /* 0x0000003107007810 */ /* 0x000fe20007ffe0ff */
[----:B------:R-:W-:Y:S01]  /*42470*/  ULDC UR4, c[0x0][0x22c] ;  /* 0x00008b0000047ab9 */ /* 0x000fe20000000800 */
[----:B------:R2:W-:Y:S01]  /*42480*/  @P0 STG.E desc[UR8][R8.64], R43 ;  /* 0x0000002b08000986 */ /* 0x0005e2000c101908 */
[----:B---3--:R-:W-:Y:S01]  /*42490*/  IMAD.WIDE R12, R23, 0x4, R86 ;  /* 0x00000004170c7825 */ /* 0x008fe200078e0256 */
[----:B------:R-:W-:Y:S01]  /*424a0*/  ISETP.GE.AND P0, PT, R0, UR4, PT ;  /* 0x0000000400007c0c */ /* 0x000fe2000bf06270 */
[----:B------:R-:W-:Y:S01]  /*424b0*/  ULDC UR4, c[0x0][0x228] ;  /* 0x00008a0000047ab9 */ /* 0x000fe20000000800 */
[----:B------:R-:W-:Y:S01]  /*424c0*/  ULDC UR6, c[0x0][0x228] ;  /* 0x00008a0000067ab9 */ /* 0x000fe20000000800 */
[C---:B----4-:R-:W-:Y:S01]  /*424d0*/  IMAD.WIDE R14, R25.reuse, 0x4, R2 ;  /* 0x00000004190e7825 */ /* 0x050fe200078e0202 */
[----:B------:R3:W-:Y:S01]  /*424e0*/  @P1 STG.E desc[UR8][R10.64], R75 ;  /* 0x0000004b0a001986 */ /* 0x0007e2000c101908 */
[----:B------:R-:W-:Y:S01]  /*424f0*/  ISETP.LT.AND P1, PT, R18, UR4, !P2 ;  /* 0x0000000412007c0c */ /* 0x000fe2000d721270 */
[----:B------:R-:W-:Y:S01]  /*42500*/  ULDC UR4, c[0x0][0x228] ;  /* 0x00008a0000047ab9 */ /* 0x000fe20000000800 */
[----:B-1----:R-:W-:Y:S01]  /*42510*/  IMAD.WIDE R20, R25, 0x4, R4 ;  /* 0x0000000419147825 */ /* 0x002fe200078e0204 */
[----:B------:R1:W-:Y:S01]  /*42520*/  @P3 STG.E desc[UR8][R12.64], R175 ;  /* 0x000000af0c003986 */ /* 0x0003e2000c101908 */
[----:B------:R-:W-:Y:S01]  /*42530*/  ULDC UR10, c[0x0][0x228] ;  /* 0x00008a00000a7ab9 */ /* 0x000fe20000000800 */
[----:B------:R-:W-:Y:S01]  /*42540*/  ISETP.LT.AND P2, PT, R17, UR6, !P2 ;  /* 0x0000000611007c0c */ /* 0x000fe2000d741270 */
[----:B------:R-:W-:Y:S01]  /*42550*/  ULDC UR12, c[0x0][0x228] ;  /* 0x00008a00000c7ab9 */ /* 0x000fe20000000800 */
[----:B------:R4:W-:Y:S01]  /*42560*/  @P6 STG.E desc[UR8][R14.64], R199 ;  /* 0x000000c70e006986 */ /* 0x0009e2000c101908 */
[----:B------:R-:W-:Y:S01]  /*42570*/  ISETP.LT.AND P6, PT, R16, UR4, !P5 ;  /* 0x0000000410007c0c */ /* 0x000fe2000efc1270 */
[----:B------:R-:W-:Y:S01]  /*42580*/  VIADD R27, R25, UR28 ;  /* 0x0000001c191b7c36 */ /* 0x000fe20008000000 */
[----:B------:R-:W-:Y:S01]  /*42590*/  ISETP.LT.AND P3, PT, R18, UR12, !P5 ;  /* 0x0000000c12007c0c */ /* 0x000fe2000ef61270 */
[----:B------:R4:W-:Y:S01]  /*425a0*/  @P4 STG.E desc[UR8][R20.64], R143 ;  /* 0x0000008f14004986 */ /* 0x0009e2000c101908 */
[----:B------:R-:W-:Y:S01]  /*425b0*/  ISETP.LT.AND P4, PT, R19, UR10, !P5 ;  /* 0x0000000a13007c0c */ /* 0x000fe2000ef81270 */
[----:B--2---:R-:W-:Y:S01]  /*425c0*/  IMAD.WIDE R8, R25, 0x4, R84 ;  /* 0x0000000419087825 */ /* 0x004fe200078e0254 */
[----:B------:R-:W-:Y:S01]  /*425d0*/  ISETP.LT.AND P5, PT, R17, UR14, !P5 ;  /* 0x0000000e11007c0c */ /* 0x000fe2000efa1270 */
[----:B------:R-:W-:Y:S01]  /*425e0*/  ULDC UR4, c[0x0][0x22c] ;  /* 0x00008b0000047ab9 */ /* 0x000fe20000000800 */
[----:B------:R-:W-:Y:S01]  /*425f0*/  ULDC UR6, c[0x0][0x228] ;  /* 0x00008a0000067ab9 */ /* 0x000fe20000000800 */
[----:B---3--:R-:W-:Y:S01]  /*42600*/  IMAD.WIDE R10, R25, 0x4, R86 ;  /* 0x00000004190a7825 */ /* 0x008fe200078e0256 */
[----:B------:R-:W-:Y:S01]  /*42610*/  @P1 STG.E desc[UR8][R8.64], R79 ;  /* 0x0000004f08001986 */ /* 0x000fe2000c101908 */
[----:B------:R-:W-:Y:S01]  /*42620*/  ULDC UR10, c[0x0][0x228] ;  /* 0x00008a00000a7ab9 */ /* 0x000fe20000000800 */
[----:B------:R-:W-:Y:S01]  /*42630*/  ULDC UR12, c[0x0][0x228] ;  /* 0x00008a00000c7ab9 */ /* 0x000fe20000000800 */
[----:B------:R-:W-:-:S02]  /*42640*/  VIADD R0, R7, 0x32 ;  /* 0x0000003207007836 */ /* 0x000fc40000000000 */
[C---:B-1----:R-:W-:Y:S01]  /*42650*/  IMAD.WIDE R12, R27.reuse, 0x4, R2 ;  /* 0x000000041b0c7825 */ /* 0x042fe200078e0202 */
[----:B------:R-:W-:Y:S01]  /*42660*/  @P2 STG.E desc[UR8][R10.64], R111 ;  /* 0x0000006f0a002986 */ /* 0x000fe2000c101908 */
[----:B------:R-:W-:Y:S02]  /*42670*/  ULDC UR14, c[0x0][0x228] ;  /* 0x00008a00000e7ab9 */ /* 0x000fe40000000800 */
[----:B----4-:R-:W-:Y:S01]  /*42680*/  IMAD.WIDE R14, R27, 0x4, R4 ;  /* 0x000000041b0e7825 */ /* 0x010fe200078e0204 */
[----:B------:R-:W-:-:S03]  /*42690*/  ISETP.GE.AND P1, PT, R0, UR4, PT ;  /* 0x0000000400007c0c */ /* 0x000fc6000bf26270 */
[C---:B------:R-:W-:Y:S01]  /*426a0*/  IMAD.WIDE R20, R27.reuse, 0x4, R84 ;  /* 0x000000041b147825 */ /* 0x040fe200078e0254 */
[----:B------:R-:W-:Y:S01]  /*426b0*/  @P6 STG.E desc[UR8][R12.64], R44 ;  /* 0x0000002c0c006986 */ /* 0x000fe2000c101908 */
[----:B------:R-:W-:Y:S02]  /*426c0*/  ULDC UR4, c[0x0][0x228] ;  /* 0x00008a0000047ab9 */ /* 0x000fe40000000800 */
[----:B------:R-:W-:Y:S01]  /*426d0*/  IMAD.WIDE R22, R27, 0x4, R86 ;  /* 0x000000041b167825 */ /* 0x000fe200078e0256 */
[----:B------:R1:W-:Y:S01]  /*426e0*/  @P4 STG.E desc[UR8][R14.64], R204 ;  /* 0x000000cc0e004986 */ /* 0x0003e2000c101908 */
[----:B------:R-:W-:Y:S01]  /*426f0*/  ISETP.LT.AND P4, PT, R18, UR10, !P0 ;  /* 0x0000000a12007c0c */ /* 0x000fe2000c781270 */
[----:B------:R-:W-:Y:S02]  /*42700*/  ULDC UR10, c[0x0][0x228] ;  /* 0x00008a00000a7ab9 */ /* 0x000fe40000000800 */
[----:B------:R-:W-:Y:S01]  /*42710*/  @P3 STG.E desc[UR8][R20.64], R216 ;  /* 0x000000d814003986 */ /* 0x000fe2000c101908 */
[C---:B------:R-:W-:Y:S01]  /*42720*/  ISETP.LT.AND P3, PT, R16.reuse, UR4, !P0 ;  /* 0x0000000410007c0c */ /* 0x040fe2000c761270 */
[----:B------:R-:W-:Y:S01]  /*42730*/  VIADD R0, R7, 0x33 ;  /* 0x0000003307007836 */ /* 0x000fe20000000000 */
[----:B------:R-:W-:Y:S01]  /*42740*/  ISETP.LT.AND P6, PT, R16, UR14, !P1 ;  /* 0x0000000e10007c0c */ /* 0x000fe2000cfc1270 */
[----:B------:R2:W-:Y:S01]  /*42750*/  @P5 STG.E desc[UR8][R22.64], R176 ;  /* 0x000000b016005986 */ /* 0x0005e2000c101908 */
[----:B------:R-:W-:Y:S01]  /*42760*/  ISETP.LT.AND P5, PT, R19, UR6, !P0 ;  /* 0x0000000613007c0c */ /* 0x000fe2000c7a1270 */
[----:B------:R-:W-:Y:S01]  /*42770*/  ULDC UR4, c[0x0][0x22c] ;  /* 0x00008b0000047ab9 */ /* 0x000fe20000000800 */
[----:B------:R-:W-:Y:S01]  /*42780*/  ISETP.LT.AND P0, PT, R17, UR12, !P0 ;  /* 0x0000000c11007c0c */ /* 0x000fe2000c701270 */
[----:B------:R-:W-:Y:S01]  /*42790*/  ULDC UR6, c[0x0][0x228] ;  /* 0x00008a0000067ab9 */ /* 0x000fe20000000800 */
[----:B-1----:R-:W-:Y:S01]  /*427a0*/  IADD3 R15, R27, UR28, RZ ;  /* 0x0000001c1b0f7c10 */ /* 0x002fe2000fffe0ff */
[----:B------:R-:W-:-:S04]  /*427b0*/  ULDC UR12, c[0x0][0x228] ;  /* 0x00008a00000c7ab9 */ /* 0x000fc80000000800 */
[----:B------:R-:W-:-:S04]  /*427c0*/  IMAD.WIDE R8, R15, 0x4, R2 ;  /* 0x000000040f087825 */ /* 0x000fc800078e0202 */
[----:B------:R-:W-:Y:S01]  /*427d0*/  IMAD.WIDE R10, R15, 0x4, R4 ;  /* 0x000000040f0a7825 */ /* 0x000fe200078e0204 */
[----:B------:R-:W-:-:S03]  /*427e0*/  ISETP.GE.AND P2, PT, R0, UR4, PT ;  /* 0x0000000400007c0c */ /* 0x000fc6000bf46270 */
[C---:B------:R-:W-:Y:S01]  /*427f0*/  IMAD.WIDE R12, R15.reuse, 0x4, R84 ;  /* 0x000000040f0c7825 */ /* 0x040fe200078e0254 */
[----:B------:R1:W-:Y:S01]  /*42800*/  @P3 STG.E desc[UR8][R8.64], R200 ;  /* 0x000000c808003986 */ /* 0x0003e2000c101908 */
[----:B------:R-:W-:Y:S02]  /*42810*/  ULDC UR4, c[0x0][0x228] ;  /* 0x00008a0000047ab9 */ /* 0x000fe40000000800 */
[C---:B--2---:R-:W-:Y:S02]  /*42820*/  VIADD R23, R15.reuse, UR28 ;  /* 0x0000001c0f177c36 */ /* 0x044fe40008000000 */
[----:B------:R-:W-:Y:S01]  /*42830*/  IMAD.WIDE R14, R15, 0x4, R86 ;  /* 0x000000040f0e7825 */ /* 0x000fe200078e0256 */
[----:B------:R2:W-:Y:S01]  /*42840*/  @P5 STG.E desc[UR8][R10.64], R112 ;  /* 0x000000700a005986 */ /* 0x0005e2000c101908 */
[----:B------:R-:W-:Y:S01]  /*42850*/  ISETP.LT.AND P3, PT, R18, UR6, !P1 ;  /* 0x0000000612007c0c */ /* 0x000fe2000cf61270 */
[----:B------:R-:W-:Y:S01]  /*42860*/  ULDC UR6, c[0x0][0x228] ;  /* 0x00008a0000067ab9 */ /* 0x000fe20000000800 */
[----:B------:R-:W-:Y:S01]  /*42870*/  IMAD.WIDE R20, R23, 0x4, R2 ;  /* 0x0000000417147825 */ /* 0x000fe200078e0202 */
[----:B------:R3:W-:Y:S01]  /*42880*/  @P4 STG.E desc[UR8][R12.64], R208 ;  /* 0x000000d00c004986 */ /* 0x0007e2000c101908 */
[----:B------:R-:W-:Y:S01]  /*42890*/  ISETP.LT.AND P4, PT, R19, UR4, !P1 ;  /* 0x0000000413007c0c */ /* 0x000fe2000cf81270 */
[----:B------:R-:W-:-:S02]  /*428a0*/  ULDC UR4, c[0x0][0x22c] ;  /* 0x00008b0000047ab9 */ /* 0x000fc40000000800 */
[----:B------:R4:W-:Y:S01]  /*428b0*/  @P0 STG.E desc[UR8][R14.64], R144 ;  /* 0x000000900e000986 */ /* 0x0009e2000c101908 */
[----:B------:R-:W-:Y:S01]  /*428c0*/  ISETP.LT.AND P0, PT, R17, UR10, !P1 ;  /* 0x0000000a11007c0c */ /* 0x000fe2000cf01270 */
[----:B------:R-:W-:Y:S01]  /*428d0*/  VIADD R0, R7, 0x34 ;  /* 0x0000003407007836 */ /* 0x000fe20000000000 */
[----:B------:R-:W-:Y:S01]  /*428e0*/  ISETP.LT.AND P5, PT, R19, UR6, !P2 ;  /* 0x0000000613007c0c */ /* 0x000fe2000d7a1270 */
[----:B------:R4:W-:Y:S01]  /*428f0*/  @P6 STG.E desc[UR8][R20.64], R45 ;  /* 0x0000002d14006986 */ /* 0x0009e2000c101908 */
[----:B------:R-:W-:Y:S01]  /*42900*/  ISETP.LT.AND P6, PT, R16, UR12, !P2 ;  /* 0x0000000c10007c0c */ /* 0x000fe2000d7c1270 */
[----:B-1----:R-:W-:-:S04]  /*42910*/  IMAD.WIDE R8, R23, 0x4, R4 ;  /* 0x0000000417087825 */ /* 0x002fc800078e0204 */
[----:B--2---:R-:W-:Y:S01]  /*42920*/  IMAD.WIDE R10, R23, 0x4, R84 ;  /* 0x00000004170a7825 */ /* 0x004fe200078e0254 */
[----:B------:R-:W-:-:S03]  /*42930*/  ISETP.GE.AND P1, PT, R0, UR4, PT ;  /* 0x0000000400007c0c */ /* 0x000fc6000bf26270 */
[C---:B------:R-:W-:Y:S02]  /*42940*/  VIADD R25, R23.reuse, UR28 ;  /* 0x0000001c17197c36 */ /* 0x040fe40008000000 */
[----:B---3--:R-:W-:Y:S01]  /*42950*/  IMAD.WIDE R12, R23, 0x4, R86 ;  /* 0x00000004170c7825 */ /* 0x008fe200078e0256 */
[----:B------:R1:W-:Y:S01]  /*42960*/  @P4 STG.E desc[UR8][R8.64], R205 ;  /* 0x000000cd08004986 */ /* 0x0003e2000c101908 */
[----:B------:R-:W-:Y:S01]  /*42970*/  ULDC UR4, c[0x0][0x228] ;  /* 0x00008a0000047ab9 */ /* 0x000fe20000000800 */
[----:B------:R-:W-:Y:S01]  /*42980*/  ULDC UR6, c[0x0][0x228] ;  /* 0x00008a0000067ab9 */ /* 0x000fe20000000800 */
[C---:B----4-:R-:W-:Y:S01]  /*42990*/  IMAD.WIDE R14, R25.reuse, 0x4, R2 ;  /* 0x00000004190e7825 */ /* 0x050fe200078e0202 */
[----:B------:R2:W-:Y:S01]  /*429a0*/  @P3 STG.E desc[UR8][R10.64], R217 ;  /* 0x000000d90a003986 */ /* 0x0005e2000c101908 */
[----:B------:R-:W-:Y:S01]  /*429b0*/  ULDC UR10, c[0x0][0x228] ;  /* 0x00008a00000a7ab9 */ /* 0x000fe20000000800 */
[----:B------:R-:W-:Y:S01]  /*429c0*/  ULDC UR12, c[0x0][0x228] ;  /* 0x00008a00000c7ab9 */ /* 0x000fe20000000800 */
[----:B------:R-:W-:Y:S01]  /*429d0*/  IMAD.WIDE R20, R25, 0x4, R4 ;  /* 0x0000000419147825 */ /* 0x000fe200078e0204 */
[----:B------:R3:W-:Y:S01]  /*429e0*/  @P0 STG.E desc[UR8][R12.64], R177 ;  /* 0x000000b10c000986 */ /* 0x0007e2000c101908 */
[----:B------:R-:W-:Y:S01]  /*429f0*/  ISETP.LT.AND P0, PT, R18, UR4, !P2 ;  /* 0x0000000412007c0c */ /* 0x000fe2000d701270 */
[----:B------:R-:W-:Y:S01]  /*42a00*/  ULDC UR4, c[0x0][0x228] ;  /* 0x00008a0000047ab9 */ /* 0x000fe20000000800 */
[----:B------:R-:W-:Y:S01]  /*42a10*/  ISETP.LT.AND P4, PT, R16, UR6, !P1 ;  /* 0x0000000610007c0c */ /* 0x000fe2000cf81270 */
[----:B------:R4:W-:Y:S01]  /*42a20*/  @P6 STG.E desc[UR8][R14.64], R201 ;  /* 0x000000c90e006986 */ /* 0x0009e2000c101908 */
[----:B------:R-:W-:Y:S01]  /*42a30*/  ISETP.LT.AND P2, PT, R17, UR4, !P2 ;  /* 0x0000000411007c0c */ /* 0x000fe2000d741270 */
[----:B------:R-:W-:Y:S01]  /*42a40*/  VIADD R23, R25, UR28 ;  /* 0x0000001c19177c36 */ /* 0x000fe20008000000 */
[----:B------:R-:W-:Y:S01]  /*42a50*/  ISETP.LT.AND P6, PT, R18, UR12, !P1 ;  /* 0x0000000c12007c0c */ /* 0x000fe2000cfc1270 */
[----:B------:R4:W-:Y:S01]  /*42a60*/  @P5 STG.E desc[UR8][R20.64], R113 ;  /* 0x0000007114005986 */ /* 0x0009e2000c101908 */
[----:B------:R-:W-:Y:S01]  /*42a70*/  ISETP.LT.AND P5, PT, R19, UR10, !P1 ;  /* 0x0000000a13007c0c */ /* 0x000fe2000cfa1270 */
[----:B-1----:R-:W-:Y:S01]  /*42a80*/  IMAD.WIDE R8, R25, 0x4, R84 ;  /* 0x0000000419087825 */ /* 0x002fe200078e0254 */
[----:B------:R-:W-:Y:S01]  /*42a90*/  IADD3 R0, R7, 0x35, RZ ;  /* 0x0000003507007810 */ /* 0x000fe20007ffe0ff */
[----:B------:R-:W-:Y:S01]  /*42aa0*/  ULDC UR4, c[0x0][0x228] ;  /* 0x00008a0000047ab9 */ /* 0x000fe20000000800 */
[----:B------:R-:W-:Y:S01]  /*42ab0*/  ULDC UR6, c[0x0][0x228] ;  /* 0x00008a0000067ab9 */ /* 0x000fe20000000800 */
[----:B--2---:R-:W-:Y:S01]  /*42ac0*/  IMAD.WIDE R10, R25, 0x4, R86 ;  /* 0x00000004190a7825 */ /* 0x004fe200078e0256 */
[----:B------:R-:W-:-:S03]  /*42ad0*/  ISETP.GE.AND P3, PT, R0, UR5, PT ;  /* 0x0000000500007c0c */ /* 0x000fc6000bf66270 */
[----:B---3--:R-:W-:Y:S01]  /*42ae0*/  IMAD.WIDE R12, R23, 0x4, R2 ;  /* 0x00000004170c7825 */ /* 0x008fe200078e0202 */
[----:B------:R-:W-:Y:S01]  /*42af0*/  ISETP.LT.AND P1, PT, R17, UR4, !P1 ;  /* 0x0000000411007c0c */ /* 0x000fe2000cf21270 */
[----:B------:R1:W-:Y:S01]  /*42b00*/  @P0 STG.E desc[UR8][R8.64], R209 ;  /* 0x000000d108000986 */ /* 0x0003e2000c101908 */
[----:B------:R-:W-:Y:S01]  /*42b10*/  ULDC UR4, c[0x0][0x228] ;  /* 0x00008a0000047ab9 */ /* 0x000fe20000000800 */
[C---:B----4-:R-:W-:Y:S01]  /*42b20*/  IMAD.WIDE R14, R23.reuse, 0x4, R4 ;  /* 0x00000004170e7825 */ /* 0x050fe200078e0204 */
[----:B------:R-:W-:Y:S01]  /*42b30*/  ULDC UR5, c[0x0][0x228] ;  /* 0x00008a0000057ab9 */ /* 0x000fe20000000800 */
[----:B------:R-:W-:Y:S01]  /*42b40*/  @P2 STG.E desc[UR8][R10.64], R145 ;  /* 0x000000910a002986 */ /* 0x000fe2000c101908 */
[----:B------:R-:W-:Y:S01]  /*42b50*/  ULDC UR12, c[0x0][0x228] ;  /* 0x00008a00000c7ab9 */ /* 0x000fe20000000800 */
[----:B------:R-:W-:Y:S01]  /*42b60*/  IMAD.WIDE R20, R23, 0x4, R84 ;  /* 0x0000000417147825 */ /* 0x000fe200078e0254 */
[----:B------:R-:W-:Y:S01]  /*42b70*/  ISETP.LT.AND P2, PT, R16, UR4, !P3 ;  /* 0x0000000410007c0c */ /* 0x000fe2000df41270 */
[----:B------:R-:W-:Y:S01]  /*42b80*/  @P4 STG.E desc[UR8][R12.64], R46 ;  /* 0x0000002e0c004986 */ /* 0x000fe2000c101908 */
[----:B------:R-:W-:Y:S01]  /*42b90*/  ULDC UR10, c[0x0][0x228] ;  /* 0x00008a00000a7ab9 */ /* 0x000fe20000000800 */
[----:B------:R-:W-:Y:S01]  /*42ba0*/  ISETP.LT.AND P4, PT, R19, UR5, !P3 ;  /* 0x0000000513007c0c */ /* 0x000fe2000df81270 */
[----:B------:R-:W-:Y:S01]  /*42bb0*/  VIADD R0, R7, 0x36 ;  /* 0x0000003607007836 */ /* 0x000fe20000000000 */
[----:B------:R-:W-:Y:S01]  /*42bc0*/  @P5 STG.E desc[UR8][R14.64], R206 ;  /* 0x000000ce0e005986 */ /* 0x000fe2000c101908 */
[----:B------:R-:W-:Y:S01]  /*42bd0*/  ISETP.LT.AND P5, PT, R18, UR6, !P3 ;  /* 0x0000000612007c0c */ /* 0x000fe2000dfa1270 */
[----:B-1----:R-:W-:Y:S01]  /*42be0*/  IMAD.WIDE R8, R23, 0x4, R86 ;  /* 0x0000000417087825 */ /* 0x002fe200078e0256 */
[----:B------:R-:W-:Y:S01]  /*42bf0*/  ISETP.LT.AND P3, PT, R17, UR10, !P3 ;  /* 0x0000000a11007c0c */ /* 0x000fe2000df61270 */
[----:B------:R1:W-:Y:S01]  /*42c00*/  @P6 STG.E desc[UR8][R20.64], R218 ;  /* 0x000000da14006986 */ /* 0x0003e2000c101908 */
[----:B------:R-:W-:Y:S01]  /*42c10*/  ISETP.GE.AND P0, PT, R0, UR27, PT ;  /* 0x0000001b00007c0c */ /* 0x000fe2000bf06270 */
[----:B------:R-:W-:Y:S01]  /*42c20*/  ULDC UR4, c[0x0][0x228] ;  /* 0x00008a0000047ab9 */ /* 0x000fe20000000800 */
[----:B------:R-:W-:Y:S01]  /*42c30*/  ULDC UR5, c[0x0][0x228] ;  /* 0x00008a0000057ab9 */ /* 0x000fe20000000800 */
[----:B------:R-:W-:Y:S01]  /*42c40*/  ULDC UR6, c[0x0][0x228] ;  /* 0x00008a0000067ab9 */ /* 0x000fe20000000800 */
[----:B------:R-:W-:Y:S01]  /*42c50*/  ULDC UR10, c[0x0][0x228] ;  /* 0x00008a00000a7ab9 */ /* 0x000fe20000000800 */
[----:B-1----:R-:W-:Y:S01]  /*42c60*/  IADD3 R21, R23, UR28, RZ ;  /* 0x0000001c17157c10 */ /* 0x002fe2000fffe0ff */
[----:B------:R1:W-:Y:S04]  /*42c70*/  @P1 STG.E desc[UR8][R8.64], R178 ;  /* 0x000000b208001986 */ /* 0x0003e8000c101908 */
[----:B------:R-:W-:-:S04]  /*42c80*/  IMAD.WIDE R10, R21, 0x4, R2 ;  /* 0x00000004150a7825 */ /* 0x000fc800078e0202 */
[C---:B------:R-:W-:Y:S01]  /*42c90*/  IMAD.WIDE R12, R21.reuse, 0x4, R4 ;  /* 0x00000004150c7825 */ /* 0x040fe200078e0204 */
[----:B------:R2:W-:Y:S03]  /*42ca0*/  @P2 STG.E desc[UR8][R10.64], R202 ;  /* 0x000000ca0a002986 */ /* 0x0005e6000c101908 */
[C---:B------:R-:W-:Y:S02]  /*42cb0*/  VIADD R25, R21.reuse, UR28 ;  /* 0x0000001c15197c36 */ /* 0x040fe40008000000 */
[C---:B------:R-:W-:Y:S01]  /*42cc0*/  IMAD.WIDE R14, R21.reuse, 0x4, R84 ;  /* 0x00000004150e7825 */ /* 0x040fe200078e0254 */
[----:B------:R3:W-:Y:S03]  /*42cd0*/  @P4 STG.E desc[UR8][R12.64], R114 ;  /* 0x000000720c004986 */ /* 0x0007e6000c101908 */
[----:B------:R-:W-:Y:S01]  /*42ce0*/  IMAD.WIDE R20, R21, 0x4, R86 ;  /* 0x0000000415147825 */ /* 0x000fe200078e0256 */
[----:B------:R-:W-:Y:S01]  /*42cf0*/  @P5 STG.E desc[UR8][R14.64], R210 ;  /* 0x000000d20e005986 */ /* 0x000fe2000c101908 */
[----:B------:R-:W-:Y:S01]  /*42d00*/  ISETP.LT.AND P6, PT, R16, UR12, !P0 ;  /* 0x0000000c10007c0c */ /* 0x000fe2000c7c1270 */
[----:B------:R-:W-:-:S02]  /*42d10*/  ULDC UR12, c[0x0][0x228] ;  /* 0x00008a00000c7ab9 */ /* 0x000fc40000000800 */
[----:B------:R-:W-:Y:S01]  /*42d20*/  @P3 STG.E desc[UR8][R20.64], R146 ;  /* 0x0000009214003986 */ /* 0x000fe2000c101908 */
[----:B------:R-:W-:Y:S01]  /*42d30*/  ISETP.LT.AND P3, PT, R19, UR4, !P0 ;  /* 0x0000000413007c0c */ /* 0x000fe2000c761270 */
[----:B------:R-:W-:Y:S01]  /*42d40*/  VIADD R0, R7, 0x37 ;  /* 0x0000003707007836 */ /* 0x000fe20000000000 */
[----:B------:R-:W-:Y:S01]  /*42d50*/  ISETP.LT.AND P4, PT, R18, UR5, !P0 ;  /* 0x0000000512007c0c */ /* 0x000fe2000c781270 */
[----:B------:R-:W-:Y:S01]  /*42d60*/  IMAD.WIDE R22, R25, 0x4, R2 ;  /* 0x0000000419167825 */ /* 0x000fe200078e0202 */
[----:B------:R-:W-:Y:S01]  /*42d70*/  ISETP.LT.AND P0, PT, R17, UR6, !P0 ;  /* 0x0000000611007c0c */ /* 0x000fe2000c701270 */
[----:B------:R-:W-:Y:S01]  /*42d80*/  ULDC UR4, c[0x0][0x228] ;  /* 0x00008a0000047ab9 */ /* 0x000fe20000000800 */
[----:B------:R-:W-:Y:S01]  /*42d90*/  ISETP.GE.AND P1, PT, R0, UR25, PT ;  /* 0x0000001900007c0c */ /* 0x000fe2000bf26270 */
[----:B-1----:R-:W-:Y:S01]  /*42da0*/  IMAD.WIDE R8, R25, 0x4, R4 ;  /* 0x0000000419087825 */ /* 0x002fe200078e0204 */
[----:B------:R-:W-:-:S03]  /*42db0*/  ULDC UR5, c[0x0][0x228] ;  /* 0x00008a0000057ab9 */ /* 0x000fc60000000800 */
[----:B--2---:R-:W-:Y:S01]  /*42dc0*/  IMAD.WIDE R10, R25, 0x4, R84 ;  /* 0x00000004190a7825 */ /* 0x004fe200078e0254 */
[----:B------:R1:W-:Y:S01]  /*42dd0*/  @P6 STG.E desc[UR8][R22.64], R47 ;  /* 0x0000002f16006986 */ /* 0x0003e2000c101908 */
[----:B------:R-:W-:Y:S01]  /*42de0*/  ISETP.LT.AND P5, PT, R16, UR10, !P1 ;  /* 0x0000000a10007c0c */ /* 0x000fe2000cfa1270 */
[----:B------:R-:W-:Y:S01]  /*42df0*/  ULDC UR6, c[0x0][0x228] ;  /* 0x00008a0000067ab9 */ /* 0x000fe20000000800 */
[----:B------:R-:W-:Y:S01]  /*42e00*/  VIADD R0, R7, 0x38 ;  /* 0x0000003807007836 */ /* 0x000fe20000000000 */
[----:B------:R-:W-:Y:S01]  /*42e10*/  @P3 STG.E desc[UR8][R8.64], R207 ;  /* 0x000000cf08003986 */ /* 0x000fe2000c101908 */
[----:B---3--:R-:W-:Y:S01]  /*42e20*/  IMAD.WIDE R12, R25, 0x4, R86 ;  /* 0x00000004190c7825 */ /* 0x008fe200078e0256 */
[----:B------:R-:W-:Y:S01]  /*42e30*/  ISETP.LT.AND P6, PT, R19, UR4, !P1 ;  /* 0x0000000413007c0c */ /* 0x000fe2000cfc1270 */
[----:B------:R-:W-:Y:S01]  /*42e40*/  ULDC UR4, c[0x0][0x228] ;  /* 0x00008a0000047ab9 */ /* 0x000fe20000000800 */
[----:B------:R-:W-:Y:S01]  /*42e50*/  @P4 STG.E desc[UR8][R10.64], R219 ;  /* 0x000000db0a004986 */ /* 0x000fe2000c101908 */
[----:B------:R-:W-:-:S03]  /*42e60*/  ULDC UR10, c[0x0][0x228] ;  /* 0x00008a00000a7ab9 */ /* 0x000fc60000000800 */
[----:B------:R-:W2:Y:S01]  /*42e70*/  LDS.128 R8, [R252] ;  /* 0x00000000fc087984 */ /* 0x000ea20000000c00 */
[----:B-1----:R-:W-:Y:S01]  /*42e80*/  VIADD R23, R25, UR28 ;  /* 0x0000001c19177c36 */ /* 0x002fe20008000000 */
[----:B------:R-:W-:-:S03]  /*42e90*/  ISETP.GE.AND P2, PT, R0, UR23, PT ;  /* 0x0000001700007c0c */ /* 0x000fc6000bf46270 */
[----:B------:R-:W-:Y:S01]  /*42ea0*/  IMAD.WIDE R14, R23, 0x4, R2 ;  /* 0x00000004170e7825 */ /* 0x000fe200078e0202 */
[----:B------:R1:W-:Y:S01]  /*42eb0*/  @P0 STG.E desc[UR8][R12.64], R179 ;  /* 0x000000b30c000986 */ /* 0x0003e2000c101908 */
[----:B------:R-:W-:Y:S01]  /*42ec0*/  ISETP.LT.AND P3, PT, R18, UR4, !P1 ;  /* 0x0000000412007c0c */ /* 0x000fe2000cf61270 */
[----:B------:R-:W-:Y:S01]  /*42ed0*/  ULDC UR4, c[0x0][0x228] ;  /* 0x00008a0000047ab9 */ /* 0x000fe20000000800 */
[----:B------:R-:W-:Y:S01]  /*42ee0*/  ISETP.LT.AND P0, PT, R17, UR5, !P1 ;  /* 0x0000000511007c0c */ /* 0x000fe2000cf01270 */
[----:B------:R3:W-:Y:S01]  /*42ef0*/  @P5 STG.E desc[UR8][R14.64], R203 ;  /* 0x000000cb0e005986 */ /* 0x0007e2000c101908 */
[----:B------:R-:W-:Y:S01]  /*42f00*/  ISETP.LT.AND P4, PT, R16, UR6, !P2 ;  /* 0x0000000610007c0c */ /* 0x000fe2000d781270 */
[----:B------:R-:W-:Y:S01]  /*42f10*/  IMAD.WIDE R20, R23, 0x4, R4 ;  /* 0x0000000417147825 */ /* 0x000fe200078e0204 */
[----:B------:R-:W-:Y:S01]  /*42f20*/  ISETP.LT.AND P5, PT, R19, UR4, !P2 ;  /* 0x0000000413007c0c */ /* 0x000fe2000d7a1270 */
[----:B------:R-:W-:Y:S01]  /*42f30*/  ULDC UR4, c[0x0][0x228] ;  /* 0x00008a0000047ab9 */ /* 0x000fe20000000800 */
[----:B------:R-:W-:Y:S01]  /*42f40*/  IADD3 R0, R7, 0x39, RZ ;  /* 0x0000003907007810 */ /* 0x000fe20007ffe0ff */
[C---:B------:R-:W-:Y:S01]  /*42f50*/  VIADD R29, R23.reuse, UR28 ;  /* 0x0000001c171d7c36 */ /* 0x040fe20008000000 */
[----:B------:R4:W-:Y:S01]  /*42f60*/  @P6 STG.E desc[UR8][R20.64], R115 ;  /* 0x0000007314006986 */ /* 0x0009e2000c101908 */
[----:B-1----:R-:W-:Y:S01]  /*42f70*/  IMAD.WIDE R12, R23, 0x4, R84 ;  /* 0x00000004170c7825 */ /* 0x002fe200078e0254 */
[----:B------:R-:W-:Y:S01]  /*42f80*/  ISETP.LT.AND P6, PT, R18, UR10, !P2 ;  /* 0x0000000a12007c0c */ /* 0x000fe2000d7c1270 */
[----:B------:R-:W-:Y:S01]  /*42f90*/  ULDC UR5, c[0x0][0x228] ;  /* 0x00008a0000057ab9 */ /* 0x000fe20000000800 */
[----:B------:R-:W-:Y:S01]  /*42fa0*/  ISETP.LT.AND P1, PT, R17, UR12, !P2 ;  /* 0x0000000c11007c0c */ /* 0x000fe2000d721270 */
[----:B---3--:R-:W-:Y:S01]  /*42fb0*/  IMAD.WIDE R14, R23, 0x4, R86 ;  /* 0x00000004170e7825 */ /* 0x008fe200078e0256 */
[----:B------:R-:W-:Y:S01]  /*42fc0*/  ISETP.GE.AND P2, PT, R0, UR21, PT ;  /* 0x0000001500007c0c */ /* 0x000fe2000bf46270 */
[----:B------:R1:W-:Y:S01]  /*42fd0*/  @P3 STG.E desc[UR8][R12.64], R211 ;  /* 0x000000d30c003986 */ /* 0x0003e2000c101908 */
[----:B------:R-:W-:Y:S01]  /*42fe0*/  ULDC UR6, c[0x0][0x228] ;  /* 0x00008a0000067ab9 */ /* 0x000fe20000000800 */
[----:B------:R-:W-:Y:S01]  /*42ff0*/  IMAD.WIDE R22, R29, 0x4, R4 ;  /* 0x000000041d167825 */ /* 0x000fe200078e0204 */
[----:B------:R-:W-:-:S03]  /*43000*/  ULDC UR10, c[0x0][0x228] ;  /* 0x00008a00000a7ab9 */ /* 0x000fc60000000800 */
[----:B----4-:R-:W-:Y:S01]  /*43010*/  IMAD.WIDE R20, R29, 0x4, R2 ;  /* 0x000000041d147825 */ /* 0x010fe200078e0202 */
[----:B------:R3:W-:Y:S01]  /*43020*/  @P0 STG.E desc[UR8][R14.64], R147 ;  /* 0x000000930e000986 */ /* 0x0007e2000c101908 */
[----:B------:R-:W-:Y:S01]  /*43030*/  ISETP.LT.AND P0, PT, R16, UR4, !P2 ;  /* 0x0000000410007c0c */ /* 0x000fe2000d701270 */
[----:B------:R-:W-:Y:S02]  /*43040*/  ULDC UR4, c[0x0][0x228] ;  /* 0x00008a0000047ab9 */ /* 0x000fe40000000800 */
[----:B------:R4:W-:Y:S01]  /*43050*/  @P4 STG.E desc[UR8][R20.64], R80 ;  /* 0x0000005014004986 */ /* 0x0009e2000c101908 */
[----:B------:R-:W-:Y:S01]  /*43060*/  ISETP.LT.AND P4, PT, R19, UR5, !P2 ;  /* 0x0000000513007c0c */ /* 0x000fe2000d781270 */
[C---:B------:R-:W-:Y:S01]  /*43070*/  IMAD.WIDE R24, R29.reuse, 0x4, R84 ;  /* 0x000000041d187825 */ /* 0x040fe200078e0254 */
[----:B------:R-:W-:Y:S01]  /*43080*/  ULDC UR5, c[0x0][0x228] ;  /* 0x00008a0000057ab9 */ /* 0x000fe20000000800 */
[----:B------:R2:W-:Y:S01]  /*43090*/  @P5 STG.E desc[UR8][R22.64], R48 ;  /* 0x0000003016005986 */ /* 0x0005e2000c101908 */
[----:B------:R-:W-:Y:S01]  /*430a0*/  ISETP.LT.AND P5, PT, R18, UR6, !P2 ;  /* 0x0000000612007c0c */ /* 0x000fe2000d7a1270 */
[C---:B------:R-:W-:Y:S01]  /*430b0*/  IMAD.WIDE R26, R29.reuse, 0x4, R86 ;  /* 0x000000041d1a7825 */ /* 0x040fe200078e0256 */
[----:B------:R-:W-:-:S03]  /*430c0*/  IADD3 R29, R29, UR28, RZ ;  /* 0x0000001c1d1d7c10 */ /* 0x000fc6000fffe0ff */
[----:B------:R-:W-:Y:S01]  /*430d0*/  VIADD R6, R7, 0x3a ;  /* 0x0000003a07067836 */ /* 0x000fe20000000000 */
[----:B------:R-:W-:Y:S01]  /*430e0*/  ISETP.LT.AND P2, PT, R17, UR4, !P2 ;  /* 0x0000000411007c0c */ /* 0x000fe2000d741270 */
[C---:B-1----:R-:W-:Y:S01]  /*430f0*/  IMAD.WIDE R12, R29.reuse, 0x4, R2 ;  /* 0x000000041d0c7825 */ /* 0x042fe200078e0202 */
[----:B------:R-:W-:Y:S01]  /*43100*/  @P6 STG.E desc[UR8][R24.64], R224 ;  /* 0x000000e018006986 */ /* 0x000fe2000c101908 */
[----:B------:R-:W-:Y:S01]  /*43110*/  ULDC UR4, c[0x0][0x228] ;  /* 0x00008a0000047ab9 */ /* 0x000fe20000000800 */
[----:B------:R-:W-:Y:S01]  /*43120*/  ULDC UR6, c[0x0][0x228] ;  /* 0x00008a0000067ab9 */ /* 0x000fe20000000800 */
[C---:B---3--:R-:W-:Y:S01]  /*43130*/  IMAD.WIDE R14, R29.reuse, 0x4, R4 ;  /* 0x000000041d0e7825 */ /* 0x048fe200078e0204 */
[----:B------:R1:W-:Y:S03]  /*43140*/  @P1 STG.E desc[UR8][R26.64], R180 ;  /* 0x000000b41a001986 */ /* 0x0003e6000c101908 */
[C---:B----4-:R-:W-:Y:S01]  /*43150*/  IMAD.WIDE R20, R29.reuse, 0x4, R84 ;  /* 0x000000041d147825 */ /* 0x050fe200078e0254 */
[----:B------:R-:W-:Y:S01]  /*43160*/  ISETP.GE.AND P3, PT, R6, UR19, PT ;  /* 0x0000001306007c0c */ /* 0x000fe2000bf66270 */
[----:B------:R3:W-:Y:S02]  /*43170*/  @P0 STG.E desc[UR8][R12.64], R220 ;  /* 0x000000dc0c000986 */ /* 0x0007e4000c101908 */
[----:B--2---:R-:W-:-:S02]  /*43180*/  IMAD.WIDE R22, R29, 0x4, R86 ;  /* 0x000000041d167825 */ /* 0x004fc400078e0256 */
[----:B------:R2:W-:Y:S01]  /*43190*/  @P4 STG.E desc[UR8][R14.64], R116 ;  /* 0x000000740e004986 */ /* 0x0005e2000c101908 */
[----:B------:R-:W-:Y:S01]  /*431a0*/  ISETP.LT.AND P6, PT, R16, UR5, !P3 ;  /* 0x0000000510007c0c */ /* 0x000fe2000dfc1270 */
[----:B------:R-:W-:Y:S02]  /*431b0*/  ULDC UR5, c[0x0][0x228] ;  /* 0x00008a0000057ab9 */ /* 0x000fe40000000800 */
[----:B------:R4:W-:Y:S04]  /*431c0*/  @P5 STG.E desc[UR8][R20.64], R52 ;  /* 0x0000003414005986 */ /* 0x0009e8000c101908 */
[----:B------:R4:W-:Y:S01]  /*431d0*/  @P2 STG.E desc[UR8][R22.64], R8 ;  /* 0x0000000816002986 */ /* 0x0009e2000c101908 */
[----:B------:R-:W-:Y:S01]  /*431e0*/  ISETP.LT.AND P2, PT, R19, UR4, !P3 ;  /* 0x0000000413007c0c */ /* 0x000fe2000df41270 */
[----:B------:R-:W-:Y:S01]  /*431f0*/  ULDC UR4, c[0x0][0x228] ;  /* 0x00008a0000047ab9 */ /* 0x000fe20000000800 */
[----:B------:R-:W-:Y:S01]  /*43200*/  VIADD R0, R7, 0x3b ;  /* 0x0000003b07007836 */ /* 0x000fe20000000000 */
[----:B------:R-:W-:Y:S01]  /*43210*/  ISETP.LT.AND P4, PT, R18, UR4, !P3 ;  /* 0x0000000412007c0c */ /* 0x000fe2000df81270 */
[----:B-1----:R-:W-:Y:S01]  /*43220*/  VIADD R27, R29, UR28 ;  /* 0x0000001c1d1b7c36 */ /* 0x002fe20008000000 */
[----:B------:R-:W-:Y:S01]  /*43230*/  ISETP.LT.AND P3, PT, R17, UR5, !P3 ;  /* 0x0000000511007c0c */ /* 0x000fe2000df61270 */
[----:B------:R-:W-:Y:S01]  /*43240*/  ULDC UR4, c[0x0][0x228] ;  /* 0x00008a0000047ab9 */ /* 0x000fe20000000800 */
[----:B------:R-:W-:Y:S01]  /*43250*/  ISETP.GE.AND P1, PT, R0, UR17, PT ;  /* 0x0000001100007c0c */ /* 0x000fe2000bf26270 */
[----:B------:R-:W-:Y:S01]  /*43260*/  IMAD.WIDE R24, R27, 0x4, R2 ;  /* 0x000000041b187825 */ /* 0x000fe200078e0202 */
[----:B------:R-:W-:-:S03]  /*43270*/  ULDC UR5, c[0x0][0x228] ;  /* 0x00008a0000057ab9 */ /* 0x000fc60000000800 */
[----:B---3--:R-:W-:Y:S01]  /*43280*/  IMAD.WIDE R12, R27, 0x4, R4 ;  /* 0x000000041b0c7825 */ /* 0x008fe200078e0204 */
[----:B------:R-:W-:-:S03]  /*43290*/  ISETP.LT.AND P5, PT, R16, UR6, !P1 ;  /* 0x0000000610007c0c */ /* 0x000fc6000cfa1270 */
[----:B--2---:R-:W-:Y:S01]  /*432a0*/  IMAD.WIDE R14, R27, 0x4, R84 ;  /* 0x000000041b0e7825 */ /* 0x004fe200078e0254 */
[----:B------:R1:W-:Y:S03]  /*432b0*/  @P6 STG.E desc[UR8][R24.64], R81 ;  /* 0x0000005118006986 */ /* 0x0003e6000c101908 */
[----:B------:R-:W-:Y:S02]  /*432c0*/  VIADD R0, R7, 0x3f ;  /* 0x0000003f07007836 */ /* 0x000fe40000000000 */
[----:B----4-:R-:W-:Y:S01]  /*432d0*/  IMAD.WIDE R20, R27, 0x4, R86 ;  /* 0x000000041b147825 */ /* 0x010fe200078e0256 */
[----:B------:R2:W-:Y:S01]  /*432e0*/  @P2 STG.E desc[UR8][R12.64], R49 ;  /* 0x000000310c002986 */ /* 0x0005e2000c101908 */
[----:B------:R-:W-:Y:S01]  /*432f0*/  ISETP.LT.AND P6, PT, R19, UR10, !P1 ;  /* 0x0000000a13007c0c */ /* 0x000fe2000cfc1270 */
[----:B------:R-:W-:Y:S01]  /*43300*/  ULDC UR6, c[0x0][0x228] ;  /* 0x00008a0000067ab9 */ /* 0x000fe20000000800 */
[----:B------:R-:W-:Y:S01]  /*43310*/  ISETP.GE.AND P0, PT, R0, UR15, PT ;  /* 0x0000000f00007c0c */ /* 0x000fe2000bf06270 */
[----:B------:R3:W-:Y:S01]  /*43320*/  @P4 STG.E desc[UR8][R14.64], R225 ;  /* 0x000000e10e004986 */ /* 0x0007e2000c101908 */
[----:B------:R-:W-:Y:S01]  /*43330*/  VIADD R29, R27, UR28 ;  /* 0x0000001c1b1d7c36 */ /* 0x000fe20008000000 */
[----:B------:R-:W-:Y:S01]  /*43340*/  IADD3 R0, R7, 0x3c, RZ ;  /* 0x0000003c07007810 */ /* 0x000fe20007ffe0ff */
[----:B------:R-:W-:Y:S01]  /*43350*/  ULDC UR10, c[0x0][0x228] ;  /* 0x00008a00000a7ab9 */ /* 0x000fe20000000800 */
[----:B------:R4:W-:Y:S01]  /*43360*/  @P3 STG.E desc[UR8][R20.64], R181 ;  /* 0x000000b514003986 */ /* 0x0009e2000c101908 */
[----:B------:R-:W-:Y:S01]  /*43370*/  ISETP.LT.AND P3, PT, R18, UR4, !P1 ;  /* 0x0000000412007c0c */ /* 0x000fe2000cf61270 */
[----:B------:R-:W-:Y:S01]  /*43380*/  IMAD.WIDE R22, R29, 0x4, R2 ;  /* 0x000000041d167825 */ /* 0x000fe200078e0202 */
[----:B------:R-:W-:Y:S01]  /*43390*/  ISETP.GE.AND P2, PT, R0, UR13, PT ;  /* 0x0000000d00007c0c */ /* 0x000fe2000bf46270 */
[----:B------:R-:W-:Y:S01]  /*433a0*/  ULDC UR4, c[0x0][0x228] ;  /* 0x00008a0000047ab9 */ /* 0x000fe20000000800 */
[----:B------:R-:W-:Y:S01]  /*433b0*/  ISETP.LT.AND P1, PT, R17, UR5, !P1 ;  /* 0x0000000511007c0c */ /* 0x000fe2000cf21270 */
[C---:B-1----:R-:W-:Y:S01]  /*433c0*/  IMAD.WIDE R24, R29.reuse, 0x4, R4 ;  /* 0x000000041d187825 */ /* 0x042fe200078e0204 */
[----:B------:R-:W-:Y:S01]  /*433d0*/  ULDC UR5, c[0x0][0x228] ;  /* 0x00008a0000057ab9 */ /* 0x000fe20000000800 */
[----:B------:R1:W-:Y:S01]  /*433e0*/  @P5 STG.E desc[UR8][R22.64], R221 ;  /* 0x000000dd16005986 */ /* 0x0003e2000c101908 */
[----:B------:R-:W-:Y:S01]  /*433f0*/  ISETP.LT.AND P4, PT, R16, UR4, !P2 ;  /* 0x0000000410007c0c */ /* 0x000fe2000d781270 */
[----:B--2---:R-:W-:Y:S01]  /*43400*/  IMAD.WIDE R12, R29, 0x4, R84 ;  /* 0x000000041d0c7825 */ /* 0x004fe200078e0254 */
[----:B------:R-:W-:Y:S01]  /*43410*/  ISETP.LT.AND P5, PT, R19, UR5, !P2 ;  /* 0x0000000513007c0c */ /* 0x000fe2000d7a1270 */
[----:B------:R2:W-:Y:S02]  /*43420*/  @P6 STG.E desc[UR8][R24.64], R117 ;  /* 0x0000007518006986 */ /* 0x0005e4000c101908 */
[----:B------:R-:W-:Y:S01]  /*43430*/  VIADD R0, R7, 0x3d ;  /* 0x0000003d07007836 */ /* 0x000fe20000000000 */
[----:B------:R-:W-:Y:S01]  /*43440*/  ISETP.LT.AND P6, PT, R18, UR6, !P2 ;  /* 0x0000000612007c0c */ /* 0x000fe2000d7c1270 */
[----:B---3--:R-:W-:Y:S01]  /*43450*/  IMAD.WIDE R14, R29, 0x4, R86 ;  /* 0x000000041d0e7825 */ /* 0x008fe200078e0256 */
[----:B------:R-:W-:Y:S01]  /*43460*/  ISETP.LT.AND P2, PT, R17, UR10, !P2 ;  /* 0x0000000a11007c0c */ /* 0x000fe2000d741270 */
[----:B------:R-:W-:Y:S01]  /*43470*/  @P3 STG.E desc[UR8][R12.64], R53 ;  /* 0x000000350c003986 */ /* 0x000fe2000c101908 */
[----:B------:R-:W-:Y:S01]  /*43480*/  ULDC UR4, c[0x0][0x228] ;  /* 0x00008a0000047ab9 */ /* 0x000fe20000000800 */
[----:B------:R-:W-:Y:S01]  /*43490*/  VIADD R29, R29, UR28 ;  /* 0x0000001c1d1d7c36 */ /* 0x000fe20008000000 */
[----:B------:R-:W-:Y:S01]  /*434a0*/  ISETP.GE.AND P3, PT, R0, UR11, PT ;  /* 0x0000000b00007c0c */ /* 0x000fe2000bf66270 */
[----:B------:R-:W-:Y:S01]  /*434b0*/  VIADD R0, R7, 0x3e ;  /* 0x0000003e07007836 */ /* 0x000fe20000000000 */
[----:B------:R-:W-:Y:S01]  /*434c0*/  ULDC UR5, c[0x0][0x228] ;  /* 0x00008a0000057ab9 */ /* 0x000fe20000000800 */
[----:B------:R-:W-:Y:S01]  /*434d0*/  IMAD.WIDE R6, R29, 0x4, R2 ;  /* 0x000000041d067825 */ /* 0x000fe200078e0202 */
[----:B------:R3:W-:Y:S01]  /*434e0*/  @P1 STG.E desc[UR8][R14.64], R9 ;  /* 0x000000090e001986 */ /* 0x0007e2000c101908 */
[----:B------:R-:W-:-:S02]  /*434f0*/  ULDC UR6, c[0x0][0x228] ;  /* 0x00008a0000067ab9 */ /* 0x000fc40000000800 */
[C---:B----4-:R-:W-:Y:S01]  /*43500*/  IMAD.WIDE R20, R29.reuse, 0x4, R4 ;  /* 0x000000041d147825 */ /* 0x050fe200078e0204 */
[----:B------:R4:W-:Y:S03]  /*43510*/  @P4 STG.E desc[UR8][R6.64], R82 ;  /* 0x0000005206004986 */ /* 0x0009e6000c101908 */
[C---:B-1----:R-:W-:Y:S01]  /*43520*/  IMAD.WIDE R22, R29.reuse, 0x4, R84 ;  /* 0x000000041d167825 */ /* 0x042fe200078e0254 */
[----:B------:R-:W-:Y:S01]  /*43530*/  @P5 STG.E desc[UR8][R20.64], R50 ;  /* 0x0000003214005986 */ /* 0x000fe2000c101908 */
[----:B------:R-:W-:Y:S01]  /*43540*/  ISETP.LT.AND P5, PT, R16, UR4, !P3 ;  /* 0x0000000410007c0c */ /* 0x000fe2000dfa1270 */
[----:B------:R-:W-:Y:S01]  /*43550*/  ULDC UR4, c[0x0][0x228] ;  /* 0x00008a0000047ab9 */ /* 0x000fe20000000800 */
[----:B--2---:R-:W-:Y:S01]  /*43560*/  IMAD.WIDE R24, R29, 0x4, R86 ;  /* 0x000000041d187825 */ /* 0x004fe200078e0256 */
[----:B------:R1:W-:Y:S01]  /*43570*/  @P6 STG.E desc[UR8][R22.64], R226 ;  /* 0x000000e216006986 */ /* 0x0003e2000c101908 */
[----:B------:R-:W-:-:S02]  /*43580*/  ISETP.GE.AND P1, PT, R0, UR7, PT ;  /* 0x0000000700007c0c */ /* 0x000fc4000bf26270 */
[----:B------:R-:W-:Y:S01]  /*43590*/  ISETP.LT.AND P4, PT, R18, UR4, !P3 ;  /* 0x0000000412007c0c */ /* 0x000fe2000df81270 */
[----:B------:R-:W-:Y:S01]  /*435a0*/  @P2 STG.E desc[UR8][R24.64], R182 ;  /* 0x000000b618002986 */ /* 0x000fe2000c101908 */
[----:B------:R-:W-:Y:S01]  /*435b0*/  ISETP.LT.AND P2, PT, R19, UR5, !P3 ;  /* 0x0000000513007c0c */ /* 0x000fe2000df41270 */
[----:B------:R-:W-:Y:S01]  /*435c0*/  ULDC UR4, c[0x0][0x228] ;  /* 0x00008a0000047ab9 */ /* 0x000fe20000000800 */
[----:B------:R-:W-:Y:S01]  /*435d0*/  ULDC UR5, c[0x0][0x228] ;  /* 0x00008a0000057ab9 */ /* 0x000fe20000000800 */
[----:B---3--:R-:W-:Y:S02]  /*435e0*/  IADD3 R15, R29, UR28, RZ ;  /* 0x0000001c1d0f7c10 */ /* 0x008fe4000fffe0ff */
[----:B------:R-:W-:Y:S01]  /*435f0*/  ISETP.LT.AND P3, PT, R17, UR4, !P3 ;  /* 0x0000000411007c0c */ /* 0x000fe2000df61270 */
[----:B------:R-:W-:Y:S01]  /*43600*/  ULDC UR4, c[0x0][0x228] ;  /* 0x00008a0000047ab9 */ /* 0x000fe20000000800 */
[----:B------:R-:W-:Y:S01]  /*43610*/  ISETP.LT.AND P6, PT, R16, UR5, !P1 ;  /* 0x0000000510007c0c */ /* 0x000fe2000cfc1270 */
[----:B----4-:R-:W-:Y:S01]  /*43620*/  IMAD.WIDE R6, R15, 0x4, R2 ;  /* 0x000000040f067825 */ /* 0x010fe200078e0202 */
[----:B------:R-:W-:-:S03]  /*43630*/  ULDC UR5, c[0x0][0x228] ;  /* 0x00008a0000057ab9 */ /* 0x000fc60000000800 */
[C---:B-1----:R-:W-:Y:S02]  /*43640*/  VIADD R23, R15.reuse, UR28 ;  /* 0x0000001c0f177c36 */ /* 0x042fe40008000000 */
[C---:B------:R-:W-:Y:S01]  /*43650*/  IMAD.WIDE R8, R15.reuse, 0x4, R4 ;  /* 0x000000040f087825 */ /* 0x040fe200078e0204 */
[----:B------:R1:W-:Y:S03]  /*43660*/  @P5 STG.E desc[UR8][R6.64], R222 ;  /* 0x000000de06005986 */ /* 0x0003e6000c101908 */
[C---:B------:R-:W-:Y:S01]  /*43670*/  IMAD.WIDE R12, R15.reuse, 0x4, R84 ;  /* 0x000000040f0c7825 */ /* 0x040fe200078e0254 */
[----:B------:R2:W-:Y:S03]  /*43680*/  @P2 STG.E desc[UR8][R8.64], R118 ;  /* 0x0000007608002986 */ /* 0x0005e6000c101908 */
[----:B------:R-:W-:Y:S01]  /*43690*/  IMAD.WIDE R14, R15, 0x4, R86 ;  /* 0x000000040f0e7825 */ /* 0x000fe200078e0256 */
[----:B------:R3:W-:Y:S03]  /*436a0*/  @P4 STG.E desc[UR8][R12.64], R54 ;  /* 0x000000360c004986 */ /* 0x0007e6000c101908 */
[----:B------:R-:W-:Y:S01]  /*436b0*/  IMAD.WIDE R20, R23, 0x4, R2 ;  /* 0x0000000417147825 */ /* 0x000fe200078e0202 */
[C---:B------:R-:W-:Y:S01]  /*436c0*/  ISETP.LT.AND P2, PT, R19.reuse, UR4, !P1 ;  /* 0x0000000413007c0c */ /* 0x040fe2000cf41270 */
[----:B------:R4:W-:Y:S01]  /*436d0*/  @P3 STG.E desc[UR8][R14.64], R10 ;  /* 0x0000000a0e003986 */ /* 0x0009e2000c101908 */
[----:B------:R-:W-:Y:S01]  /*436e0*/  ISETP.LT.AND P4, PT, R19, UR5, !P0 ;  /* 0x0000000513007c0c */ /* 0x000fe2000c781270 */
[----:B------:R-:W-:Y:S01]  /*436f0*/  ULDC UR4, c[0x0][0x228] ;  /* 0x00008a0000047ab9 */ /* 0x000fe20000000800 */
[----:B------:R-:W-:Y:S01]  /*43700*/  ULDC UR5, c[0x0][0x228] ;  /* 0x00008a0000057ab9 */ /* 0x000fe20000000800 */
[----:B------:R4:W-:Y:S01]  /*43710*/  @P6 STG.E desc[UR8][R20.64], R83 ;  /* 0x0000005314006986 */ /* 0x0009e2000c101908 */
[----:B------:R-:W-:Y:S01]  /*43720*/  ISETP.LT.AND P6, PT, R18, UR4, !P1 ;  /* 0x0000000412007c0c */ /* 0x000fe2000cfc1270 */
[----:B------:R-:W-:Y:S01]  /*43730*/  ULDC UR4, c[0x0][0x228] ;  /* 0x00008a0000047ab9 */ /* 0x000fe20000000800 */
[----:B------:R-:W-:Y:S01]  /*43740*/  ISETP.LT.AND P5, PT, R16, UR6, !P0 ;  /* 0x0000000610007c0c */ /* 0x000fe2000c7a1270 */
[----:B------:R-:W-:Y:S01]  /*43750*/  ULDC UR6, c[0x0][0x228] ;  /* 0x00008a0000067ab9 */ /* 0x000fe20000000800 */
[----:B------:R-:W-:-:S02]  /*43760*/  ISETP.LT.AND P1, PT, R17, UR5, !P1 ;  /* 0x0000000511007c0c */ /* 0x000fc4000cf21270 */
[----:B------:R-:W-:Y:S01]  /*43770*/  ISETP.LT.AND P3, PT, R18, UR6, !P0 ;  /* 0x0000000612007c0c */ /* 0x000fe2000c761270 */
[----:B------:R-:W-:Y:S01]  /*43780*/  VIADD R19, R23, UR28 ;  /* 0x0000001c17137c36 */ /* 0x000fe20008000000 */
[----:B------:R-:W-:Y:S01]  /*43790*/  ISETP.LT.AND P0, PT, R17, UR4, !P0 ;  /* 0x0000000411007c0c */ /* 0x000fe2000c701270 */
[----:B-1----:R-:W-:-:S04]  /*437a0*/  IMAD.WIDE R6, R23, 0x4, R4 ;  /* 0x0000000417067825 */ /* 0x002fc800078e0204 */
[C---:B--2---:R-:W-:Y:S01]  /*437b0*/  IMAD.WIDE R8, R23.reuse, 0x4, R84 ;  /* 0x0000000417087825 */ /* 0x044fe200078e0254 */
[----:B------:R4:W-:Y:S03]  /*437c0*/  @P2 STG.E desc[UR8][R6.64], R51 ;  /* 0x0000003306002986 */ /* 0x0009e6000c101908 */
[----:B---3--:R-:W-:Y:S01]  /*437d0*/  IMAD.WIDE R12, R23, 0x4, R86 ;  /* 0x00000004170c7825 */ /* 0x008fe200078e0256 */
[----:B------:R4:W-:Y:S03]  /*437e0*/  @P6 STG.E desc[UR8][R8.64], R227 ;  /* 0x000000e308006986 */ /* 0x0009e6000c101908 */
[C---:B------:R-:W-:Y:S01]  /*437f0*/  IMAD.WIDE R2, R19.reuse, 0x4, R2 ;  /* 0x0000000413027825 */ /* 0x040fe200078e0202 */
[----:B------:R4:W-:Y:S03]  /*43800*/  @P1 STG.E desc[UR8][R12.64], R183 ;  /* 0x000000b70c001986 */ /* 0x0009e6000c101908 */
[C---:B------:R-:W-:Y:S01]  /*43810*/  IMAD.WIDE R4, R19.reuse, 0x4, R4 ;  /* 0x0000000413047825 */ /* 0x040fe200078e0204 */
[----:B------:R4:W-:Y:S03]  /*43820*/  @P5 STG.E desc[UR8][R2.64], R223 ;  /* 0x000000df02005986 */ /* 0x0009e6000c101908 */
[C---:B------:R-:W-:Y:S01]  /*43830*/  IMAD.WIDE R84, R19.reuse, 0x4, R84 ;  /* 0x0000000413547825 */ /* 0x040fe200078e0254 */
[----:B------:R4:W-:Y:S04]  /*43840*/  @P4 STG.E desc[UR8][R4.64], R119 ;  /* 0x0000007704004986 */ /* 0x0009e8000c101908 */
[----:B------:R4:W-:Y:S01]  /*43850*/  @P3 STG.E desc[UR8][R84.64], R55 ;  /* 0x0000003754003986 */ /* 0x0009e2000c101908 */
[----:B------:R-:W-:Y:S01]  /*43860*/  IMAD.WIDE R86, R19, 0x4, R86 ;  /* 0x0000000413567825 */ /* 0x000fe200078e0256 */
[----:B------:R-:W-:Y:S06]  /*43870*/  @!P0 EXIT ;  /* 0x000000000000894d */ /* 0x000fec0003800000 */
[----:B------:R-:W-:Y:S01]  /*43880*/  STG.E desc[UR8][R86.64], R11 ;  /* 0x0000000b56007986 */ /* 0x000fe2000c101908 */
[----:B------:R-:W-:Y:S05]  /*43890*/  EXIT ;  /* 0x000000000000794d */ /* 0x000fea0003800000 */
.L_x_2:
[----:B------:R-:W-:-:S00]  /*438a0*/  BRA `(.L_x_2) ;  /* 0xfffffffc00fc7947 */ /* 0x000fc0000383ffff */
[----:B------:R-:W-:-:S00]  /*438b0*/  NOP ;  /* 0x0000000000007918 */ /* 0x000fc00000000000 */
        /* <DEDUP_REMOVED lines=12> */
.L_x_3:


//--------------------- .nv.shared.matmul_kernel  --------------------------
	.section	.nv.shared.matmul_kernel,"aw",@nobits
	.sectionflags	@""
	.align	16
	.zero		1024


//--------------------- .nv.shared.reserved.0     --------------------------
	.section	.nv.shared.reserved.0,"aw",@nobits
	.weak		__nv_reservedSMEM_offset_0_alias
	.size		__nv_reservedSMEM_offset_0_alias, 0, 0
	.other		__nv_reservedSMEM_offset_0_alias,@"STO_CUDA_RESERVED_SHARED STV_DEFAULT"
__nv_reservedSMEM_offset_0_alias:
	.zero		0


//--------------------- .nv.constant0.matmul_kernel --------------------------
	.section	.nv.constant0.matmul_kernel,"a",@progbits
	.sectionflags	@""
	.align	4
.nv.constant0.matmul_kernel:
	.zero		608


//--------------------- SYMBOLS --------------------------

	.type		.nv.reservedSmem.offset0,@object
	.size		.nv.reservedSmem.offset0,0x4
